	.target	sm_80

	.elftype	@"ET_EXEC"


//--------------------- .note.nv.tkinfo           --------------------------
	.section	.note.nv.tkinfo,"",@"SHT_NOTE"
	.sectionflags	@"SHF_NOTE_NV_TKINFO"
	.tkinfo
        /*0018*/ 	.word	0x00000002
        /*0030*/ 	.string	""
        /*0030*/ 	.string	"ptxas"
        /*0030*/ 	.string	"Cuda compilation tools, release 13.0, V13.0.88"
        /*0030*/ 	.string	"Build cuda_13.0.r13.0/compiler.36424714_0"
        /*0030*/ 	.string	"-v  -suppress-debug-info  -lineinfo  -arch sm_80 "



//--------------------- .note.nv.cuinfo           --------------------------
	.section	.note.nv.cuinfo,"",@"SHT_NOTE"
	.sectionflags	@"SHF_NOTE_NV_CUINFO"
        /*0018*/ 	.short	0x0002
        /*001a*/ 	.short	0x0050
        /*001c*/ 	.short	0x0082
	.zero		2


//--------------------- .nv.info                  --------------------------
	.section	.nv.info,"",@"SHT_CUDA_INFO"
	.align	4


	//----- nvinfo : EIATTR_REGCOUNT
	.align		4
        /*0000*/ 	.byte	0x04, 0x2f
        /*0002*/ 	.short	(.L_1 - .L_0)
	.align		4
.L_0:
        /*0004*/ 	.word	index@(matmul_kernel)
        /*0008*/ 	.word	0x000000ff


	//----- nvinfo : EIATTR_FRAME_SIZE
	.align		4
.L_1:
        /*000c*/ 	.byte	0x04, 0x11
        /*000e*/ 	.short	(.L_3 - .L_2)
	.align		4
.L_2:
        /*0010*/ 	.word	index@(matmul_kernel)
        /*0014*/ 	.word	0x000008e8


	//----- nvinfo : EIATTR_MIN_STACK_SIZE
	.align		4
.L_3:
        /*0018*/ 	.byte	0x04, 0x12
        /*001a*/ 	.short	(.L_5 - .L_4)
	.align		4
.L_4:
        /*001c*/ 	.word	index@(matmul_kernel)
        /*0020*/ 	.word	0x000008e8
.L_5:


//--------------------- .nv.info.matmul_kernel    --------------------------
	.section	.nv.info.matmul_kernel,"",@"SHT_CUDA_INFO"
	.sectionflags	@""
	.align	4


	//----- nvinfo : EIATTR_CUDA_API_VERSION
	.align		4
        /*0000*/ 	.byte	0x04, 0x37
        /*0002*/ 	.short	(.L_7 - .L_6)
.L_6:
        /*0004*/ 	.word	0x00000082


	//----- nvinfo : EIATTR_SW2861232_WAR
	.align		4
.L_7:
        /*0008*/ 	.byte	0x01, 0x35
	.zero		2


	//----- nvinfo : EIATTR_PARAM_CBANK
	.align		4
        /*000c*/ 	.byte	0x04, 0x0a
        /*000e*/ 	.short	(.L_9 - .L_8)
	.align		4
.L_8:
        /*0010*/ 	.word	index@(.nv.constant0.matmul_kernel)
        /*0014*/ 	.short	0x0160
        /*0016*/ 	.short	0x0050


	//----- nvinfo : EIATTR_CBANK_PARAM_SIZE
	.align		4
.L_9:
        /*0018*/ 	.byte	0x03, 0x19
        /*001a*/ 	.short	0x0050


	//----- nvinfo : EIATTR_KPARAM_INFO
	.align		4
        /*001c*/ 	.byte	0x04, 0x17
        /*001e*/ 	.short	(.L_11 - .L_10)
.L_10:
        /*0020*/ 	.word	0x00000000
        /*0024*/ 	.short	0x000d
        /*0026*/ 	.short	0x0048
        /*0028*/ 	.byte	0x00, 0xf4, 0x21, 0x00


	//----- nvinfo : EIATTR_KPARAM_INFO
	.align		4
.L_11:
        /*002c*/ 	.byte	0x04, 0x17
        /*002e*/ 	.short	(.L_13 - .L_12)
.L_12:
        /*0030*/ 	.word	0x00000000
        /*0034*/ 	.short	0x000c
        /*0036*/ 	.short	0x0040
        /*0038*/ 	.byte	0x00, 0xf4, 0x21, 0x00


	//----- nvinfo : EIATTR_KPARAM_INFO
	.align		4
.L_13:
        /*003c*/ 	.byte	0x04, 0x17
        /*003e*/ 	.short	(.L_15 - .L_14)
.L_14:
        /*0040*/ 	.word	0x00000000
        /*0044*/ 	.short	0x000b
        /*0046*/ 	.short	0x0038
        /*0048*/ 	.byte	0x00, 0xf0, 0x11, 0x00


	//----- nvinfo : EIATTR_KPARAM_INFO
	.align		4
.L_15:
        /*004c*/ 	.byte	0x04, 0x17
        /*004e*/ 	.short	(.L_17 - .L_16)
.L_16:
        /*0050*/ 	.word	0x00000000
        /*0054*/ 	.short	0x000a
        /*0056*/ 	.short	0x0034
        /*0058*/ 	.byte	0x00, 0xf0, 0x11, 0x00


	//----- nvinfo : EIATTR_KPARAM_INFO
	.align		4
.L_17:
        /*005c*/ 	.byte	0x04, 0x17
        /*005e*/ 	.short	(.L_19 - .L_18)
.L_18:
        /*0060*/ 	.word	0x00000000
        /*0064*/ 	.short	0x0009
        /*0066*/ 	.short	0x0030
        /*0068*/ 	.byte	0x00, 0xf0, 0x11, 0x00


	//----- nvinfo : EIATTR_KPARAM_INFO
	.align		4
.L_19:
        /*006c*/ 	.byte	0x04, 0x17
        /*006e*/ 	.short	(.L_21 - .L_20)
.L_20:
        /*0070*/ 	.word	0x00000000
        /*0074*/ 	.short	0x0008
        /*0076*/ 	.short	0x002c
        /*0078*/ 	.byte	0x00, 0xf0, 0x11, 0x00


	//----- nvinfo : EIATTR_KPARAM_INFO
	.align		4
.L_21:
        /*007c*/ 	.byte	0x04, 0x17
        /*007e*/ 	.short	(.L_23 - .L_22)
.L_22:
        /*0080*/ 	.word	0x00000000
        /*0084*/ 	.short	0x0007
        /*0086*/ 	.short	0x0028
        /*0088*/ 	.byte	0x00, 0xf0, 0x11, 0x00


	//----- nvinfo : EIATTR_KPARAM_INFO
	.align		4
.L_23:
        /*008c*/ 	.byte	0x04, 0x17
        /*008e*/ 	.short	(.L_25 - .L_24)
.L_24:
        /*0090*/ 	.word	0x00000000
        /*0094*/ 	.short	0x0006
        /*0096*/ 	.short	0x0024
        /*0098*/ 	.byte	0x00, 0xf0, 0x11, 0x00


	//----- nvinfo : EIATTR_KPARAM_INFO
	.align		4
.L_25:
        /*009c*/ 	.byte	0x04, 0x17
        /*009e*/ 	.short	(.L_27 - .L_26)
.L_26:
        /*00a0*/ 	.word	0x00000000
        /*00a4*/ 	.short	0x0005
        /*00a6*/ 	.short	0x0020
        /*00a8*/ 	.byte	0x00, 0xf0, 0x11, 0x00


	//----- nvinfo : EIATTR_KPARAM_INFO
	.align		4
.L_27:
        /*00ac*/ 	.byte	0x04, 0x17
        /*00ae*/ 	.short	(.L_29 - .L_28)
.L_28:
        /*00b0*/ 	.word	0x00000000
        /*00b4*/ 	.short	0x0004
        /*00b6*/ 	.short	0x001c
        /*00b8*/ 	.byte	0x00, 0xf0, 0x11, 0x00


	//----- nvinfo : EIATTR_KPARAM_INFO
	.align		4
.L_29:
        /*00bc*/ 	.byte	0x04, 0x17
        /*00be*/ 	.short	(.L_31 - .L_30)
.L_30:
        /*00c0*/ 	.word	0x00000000
        /*00c4*/ 	.short	0x0003
        /*00c6*/ 	.short	0x0018
        /*00c8*/ 	.byte	0x00, 0xf0, 0x11, 0x00


	//----- nvinfo : EIATTR_KPARAM_INFO
	.align		4
.L_31:
        /*00cc*/ 	.byte	0x04, 0x17
        /*00ce*/ 	.short	(.L_33 - .L_32)
.L_32:
        /*00d0*/ 	.word	0x00000000
        /*00d4*/ 	.short	0x0002
        /*00d6*/ 	.short	0x0010
        /*00d8*/ 	.byte	0x00, 0xf4, 0x21, 0x00


	//----- nvinfo : EIATTR_KPARAM_INFO
	.align		4
.L_33:
        /*00dc*/ 	.byte	0x04, 0x17
        /*00de*/ 	.short	(.L_35 - .L_34)
.L_34:
        /*00e0*/ 	.word	0x00000000
        /*00e4*/ 	.short	0x0001
        /*00e6*/ 	.short	0x0008
        /*00e8*/ 	.byte	0x00, 0xf4, 0x21, 0x00


	//----- nvinfo : EIATTR_KPARAM_INFO
	.align		4
.L_35:
        /*00ec*/ 	.byte	0x04, 0x17
        /*00ee*/ 	.short	(.L_37 - .L_36)
.L_36:
        /*00f0*/ 	.word	0x00000000
        /*00f4*/ 	.short	0x0000
        /*00f6*/ 	.short	0x0000
        /*00f8*/ 	.byte	0x00, 0xf4, 0x21, 0x00


	//----- nvinfo : EIATTR_MAXREG_COUNT
	.align		4
.L_37:
        /*00fc*/ 	.byte	0x03, 0x1b
        /*00fe*/ 	.short	0x00ff


	//----- nvinfo : EIATTR_NUM_BARRIERS
	.align		4
        /*0100*/ 	.byte	0x02, 0x4c
        /*0102*/ 	.byte	0x01
	.zero		1


	//----- nvinfo : EIATTR_ANNOTATIONS
	.align		4
        /*0104*/ 	.byte	0x04, 0x55
        /*0106*/ 	.short	(.L_39 - .L_38)


	//   ....[0]....
.L_38:
        /*0108*/ 	.word	0x00000001
        /*010c*/ 	.byte	0xb0, 0x0c, 0x00, 0x00, 0x01, 0x00, 0x00, 0x00, 0x40, 0x0d, 0x00, 0x00, 0x01, 0x00, 0x00, 0x00
        /* <DEDUP_REMOVED lines=738> */
        /*2f3c*/ 	.byte	0xe0, 0x57, 0x01, 0x00, 0x01, 0x00, 0x00, 0x00, 0x00, 0x58, 0x01, 0x00


	//----- nvinfo : EIATTR_MERCURY_ISA_VERSION
	.align		4
.L_39:
        /*2f48*/ 	.byte	0x03, 0x5f
        /*2f4a*/ 	.short	0x0000


	//----- nvinfo : EIATTR_EXIT_INSTR_OFFSETS
	.align		4
        /*2f4c*/ 	.byte	0x04, 0x1c
        /*2f4e*/ 	.short	(.L_41 - .L_40)


	//   ....[0]....
.L_40:
        /*2f50*/ 	.word	0x00018960


	//   ....[1]....
        /*2f54*/ 	.word	0x00018980


	//----- nvinfo : EIATTR_REQNTID
	.align		4
.L_41:
        /*2f58*/ 	.byte	0x04, 0x10
        /*2f5a*/ 	.short	(.L_43 - .L_42)
.L_42:
        /*2f5c*/ 	.word	0x00000080
        /*2f60*/ 	.word	0x00000001
        /*2f64*/ 	.word	0x00000001
.L_43:


//--------------------- .nv.callgraph             --------------------------
	.section	.nv.callgraph,"",@"SHT_CUDA_CALLGRAPH"
	.align	4
	.sectionentsize	8
	.align		4
        /*0000*/ 	.word	0x00000000
	.align		4
        /*0004*/ 	.word	0xffffffff
	.align		4
        /*0008*/ 	.word	0x00000000
	.align		4
        /*000c*/ 	.word	0xfffffffe
	.align		4
        /*0010*/ 	.word	0x00000000
	.align		4
        /*0014*/ 	.word	0xfffffffd
	.align		4
        /*0018*/ 	.word	0x00000000
	.align		4
        /*001c*/ 	.word	0xfffffffc


//--------------------- .nv.rel.action            --------------------------
	.section	.nv.rel.action,"",@"SHT_CUDA_RELOCINFO"
	.align	8
	.sectionentsize	8
        /*0000*/ 	.byte	0x73, 0x00, 0x00, 0x00, 0x00, 0x00, 0x00, 0x00, 0x00, 0x00, 0x00, 0x11, 0x25, 0x00, 0x05, 0x36


//--------------------- .nv.constant0.matmul_kernel --------------------------
	.section	.nv.constant0.matmul_kernel,"a",@progbits
	.sectionflags	@""
	.align	4
.nv.constant0.matmul_kernel:
	.zero		432


//--------------------- .text.matmul_kernel       --------------------------
	.section	.text.matmul_kernel,"ax",@progbits
	.sectioninfo	@"SHI_REGISTERS=255"
	.align	128
        .global         matmul_kernel
        .type           matmul_kernel,@function
        .size           matmul_kernel,(.L_x_3 - matmul_kernel)
        .other          matmul_kernel,@"STO_CUDA_ENTRY STV_DEFAULT"
matmul_kernel:
.text.matmul_kernel:
[----:B------:R-:W-:Y:S02]  /*0000*/  IMAD.MOV.U32 R1, RZ, RZ, c[0x0][0x28] ;  /* 0x00000a00ff017624 */ /* 0x000fe400078e00ff */
[----:B------:R-:W-:Y:S01]  /*0010*/  IMAD.MOV.U32 R0, RZ, RZ, c[0x0][0x17c] ;  /* 0x00005f00ff007624 */ /* 0x000fe200078e00ff */
[----:B------:R-:W1:Y:S01]  /*0020*/  S2R R5, SR_CTAID.X ;  /* 0x0000000000057919 */ /* 0x000e620000002500 */
[----:B------:R-:W-:Y:S01]  /*0030*/  IMAD.MOV.U32 R26, RZ, RZ, c[0x0][0x180] ;  /* 0x00006000ff1a7624 */ /* 0x000fe200078e00ff */
[----:B------:R-:W-:Y:S01]  /*0040*/  IABS R21, c[0x0][0x178] ;  /* 0x00005e0000157a13 */ /* 0x000fe20000000000 */
[----:B------:R-:W-:Y:S01]  /*0050*/  IMAD.MOV.U32 R224, RZ, RZ, c[0x0][0x188] ;  /* 0x00006200ffe07624 */ /* 0x000fe200078e00ff */
[----:B------:R-:W-:Y:S01]  /*0060*/  IADD3 R0, R0, 0x3f, RZ ;  /* 0x0000003f00007810 */ /* 0x000fe20007ffe0ff */
[----:B------:R-:W2:Y:S01]  /*0070*/  S2R R67, SR_TID.X ;  /* 0x0000000000437919 */ /* 0x000ea20000002100 */
[----:B------:R-:W-:Y:S01]  /*0080*/  IADD3 R25, R26, -0x32, RZ ;  /* 0xffffffce1a197810 */ /* 0x000fe20007ffe0ff */
[----:B------:R-:W-:Y:S01]  /*0090*/  ULDC.64 UR8, c[0x0][0x118] ;  /* 0x0000460000087ab9 */ /* 0x000fe20000000a00 */
[----:B------:R-:W-:Y:S01]  /*00a0*/  SHF.R.S32.HI R3, RZ, 0x1f, R0 ;  /* 0x0000001fff037819 */ /* 0x000fe20000011400 */
[----:B------:R-:W-:Y:S01]  /*00b0*/  ULDC UR4, c[0x0][0x18c] ;  /* 0x0000630000047ab9 */ /* 0x000fe20000000800 */
[----:B------:R-:W-:Y:S01]  /*00c0*/  IADD3 R1, R1, -0x8e8, RZ ;  /* 0xfffff71801017810 */ /* 0x000fe20007ffe0ff */
[----:B------:R-:W-:Y:S01]  /*00d0*/  USHF.L.U32 UR4, UR4, 0x5, URZ ;  /* 0x0000000504047899 */ /* 0x000fe2000800063f */
[----:B------:R-:W-:-:S04]  /*00e0*/  LEA.HI R3, R3, R0, RZ, 0x6 ;  /* 0x0000000003037211 */ /* 0x000fc800078f30ff */
[----:B------:R-:W-:-:S04]  /*00f0*/  SHF.R.S32.HI R4, RZ, 0x6, R3 ;  /* 0x00000006ff047819 */ /* 0x000fc80000011403 */
[-C--:B------:R-:W-:Y:S02]  /*0100*/  IABS R7, R4.reuse ;  /* 0x0000000400077213 */ /* 0x080fe40000000000 */
[----:B------:R-:W-:Y:S02]  /*0110*/  IABS R10, R4 ;  /* 0x00000004000a7213 */ /* 0x000fe40000000000 */
[----:B------:R-:W3:Y:S01]  /*0120*/  I2F.RP R0, R7 ;  /* 0x0000000700007306 */ /* 0x000ee20000209400 */
[----:B-1----:R-:W-:Y:S02]  /*0130*/  IABS R8, R5 ;  /* 0x0000000500087213 */ /* 0x002fe40000000000 */
[----:B--2---:R-:W-:-:S05]  /*0140*/  LOP3.LUT R30, R67, 0x7f, RZ, 0xc0, !PT ;  /* 0x0000007f431e7812 */ /* 0x004fca00078ec0ff */
[----:B---3--:R-:W1:Y:S02]  /*0150*/  MUFU.RCP R0, R0 ;  /* 0x0000000000007308 */ /* 0x008e640000001000 */
[----:B-1----:R-:W-:Y:S01]  /*0160*/  IADD3 R2, R0, 0xffffffe, RZ ;  /* 0x0ffffffe00027810 */ /* 0x002fe20007ffe0ff */
[----:B------:R-:W-:-:S05]  /*0170*/  IMAD.MOV R0, RZ, RZ, -R10 ;  /* 0x000000ffff007224 */ /* 0x000fca00078e0a0a */
[----:B------:R1:W2:Y:S02]  /*0180*/  F2I.FTZ.U32.TRUNC.NTZ R3, R2 ;  /* 0x0000000200037305 */ /* 0x0002a4000021f000 */
[----:B-1----:R-:W-:Y:S02]  /*0190*/  IMAD.MOV.U32 R2, RZ, RZ, RZ ;  /* 0x000000ffff027224 */ /* 0x002fe400078e00ff */
[----:B--2---:R-:W-:-:S04]  /*01a0*/  IMAD.MOV R6, RZ, RZ, -R3 ;  /* 0x000000ffff067224 */ /* 0x004fc800078e0a03 */
[----:B------:R-:W-:Y:S02]  /*01b0*/  IMAD R9, R6, R7, RZ ;  /* 0x0000000706097224 */ /* 0x000fe400078e02ff */
[----:B------:R-:W-:Y:S02]  /*01c0*/  IMAD.MOV.U32 R6, RZ, RZ, R8 ;  /* 0x000000ffff067224 */ /* 0x000fe400078e0008 */
[----:B------:R-:W-:-:S06]  /*01d0*/  IMAD.HI.U32 R3, R3, R9, R2 ;  /* 0x0000000903037227 */ /* 0x000fcc00078e0002 */
[----:B------:R-:W-:-:S04]  /*01e0*/  IMAD.HI.U32 R3, R3, R6, RZ ;  /* 0x0000000603037227 */ /* 0x000fc800078e00ff */
[----:B------:R-:W-:-:S05]  /*01f0*/  IMAD R0, R3, R0, R6 ;  /* 0x0000000003007224 */ /* 0x000fca00078e0206 */
[----:B------:R-:W-:-:S13]  /*0200*/  ISETP.GT.U32.AND P1, PT, R7, R0, PT ;  /* 0x000000000700720c */ /* 0x000fda0003f24070 */
[----:B------:R-:W-:Y:S01]  /*0210*/  @!P1 IMAD.IADD R0, R0, 0x1, -R7 ;  /* 0x0000000100009824 */ /* 0x000fe200078e0a07 */
[----:B------:R-:W-:Y:S02]  /*0220*/  @!P1 IADD3 R3, R3, 0x1, RZ ;  /* 0x0000000103039810 */ /* 0x000fe40007ffe0ff */
[----:B------:R-:W-:Y:S02]  /*0230*/  ISETP.NE.AND P1, PT, R4, RZ, PT ;  /* 0x000000ff0400720c */ /* 0x000fe40003f25270 */
[----:B------:R-:W-:Y:S02]  /*0240*/  ISETP.GE.U32.AND P0, PT, R0, R7, PT ;  /* 0x000000070000720c */ /* 0x000fe40003f06070 */
[----:B------:R-:W-:-:S04]  /*0250*/  LOP3.LUT R0, R5, R4, RZ, 0x3c, !PT ;  /* 0x0000000405007212 */ /* 0x000fc800078e3cff */
[----:B------:R-:W-:Y:S01]  /*0260*/  ISETP.GE.AND P2, PT, R0, RZ, PT ;  /* 0x000000ff0000720c */ /* 0x000fe20003f46270 */
[----:B------:R-:W-:-:S05]  /*0270*/  IMAD.MOV.U32 R0, RZ, RZ, c[0x0][0x178] ;  /* 0x00005e00ff007624 */ /* 0x000fca00078e00ff */
[----:B------:R-:W-:Y:S02]  /*0280*/  IADD3 R0, R0, 0x1ff, RZ ;  /* 0x000001ff00007810 */ /* 0x000fe40007ffe0ff */
[----:B------:R-:W-:-:S05]  /*0290*/  @P0 IADD3 R3, R3, 0x1, RZ ;  /* 0x0000000103030810 */ /* 0x000fca0007ffe0ff */
[----:B------:R-:W-:Y:S01]  /*02a0*/  IMAD.MOV.U32 R19, RZ, RZ, R3 ;  /* 0x000000ffff137224 */ /* 0x000fe200078e0003 */
[----:B------:R-:W-:-:S03]  /*02b0*/  SHF.R.S32.HI R3, RZ, 0x1f, R0 ;  /* 0x0000001fff037819 */ /* 0x000fc60000011400 */
[----:B------:R-:W-:Y:S01]  /*02c0*/  @!P2 IMAD.MOV R19, RZ, RZ, -R19 ;  /* 0x000000ffff13a224 */ /* 0x000fe200078e0a13 */
[----:B------:R-:W-:Y:S02]  /*02d0*/  LEA.HI R3, R3, R0, RZ, 0x9 ;  /* 0x0000000003037211 */ /* 0x000fe400078f48ff */
[----:B------:R-:W-:-:S04]  /*02e0*/  @!P1 LOP3.LUT R19, RZ, R4, RZ, 0x33, !PT ;  /* 0x00000004ff139212 */ /* 0x000fc800078e33ff */
[----:B------:R-:W-:Y:S01]  /*02f0*/  LEA.HI.SX32 R3, R3, -R19, 0x17 ;  /* 0x8000001303037211 */ /* 0x000fe200078fbaff */
[----:B------:R-:W-:-:S03]  /*0300*/  IMAD.MOV R6, RZ, RZ, -R19 ;  /* 0x000000ffff067224 */ /* 0x000fc600078e0a13 */
[----:B------:R-:W-:Y:S01]  /*0310*/  IMNMX R20, R3, 0x1, PT ;  /* 0x0000000103147817 */ /* 0x000fe20003800200 */
[----:B------:R-:W-:-:S03]  /*0320*/  IMAD R23, R4, R6, R5 ;  /* 0x0000000604177224 */ /* 0x000fc600078e0205 */
[----:B------:R-:W-:Y:S02]  /*0330*/  IABS R7, R20 ;  /* 0x0000001400077213 */ /* 0x000fe40000000000 */
[----:B------:R-:W-:Y:S02]  /*0340*/  IABS R6, R23 ;  /* 0x0000001700067213 */ /* 0x000fe40000000000 */
[----:B------:R-:W1:Y:S01]  /*0350*/  I2F.RP R0, R7 ;  /* 0x0000000700007306 */ /* 0x000e620000209400 */
[----:B------:R-:W-:-:S07]  /*0360*/  ISETP.NE.AND P3, PT, R20, RZ, PT ;  /* 0x000000ff1400720c */ /* 0x000fce0003f65270 */
[----:B-1----:R-:W1:Y:S02]  /*0370*/  MUFU.RCP R0, R0 ;  /* 0x0000000000007308 */ /* 0x002e640000001000 */
[----:B-1----:R-:W-:-:S06]  /*0380*/  IADD3 R2, R0, 0xffffffe, RZ ;  /* 0x0ffffffe00027810 */ /* 0x002fcc0007ffe0ff */
[----:B------:R1:W2:Y:S02]  /*0390*/  F2I.FTZ.U32.TRUNC.NTZ R3, R2 ;  /* 0x0000000200037305 */ /* 0x0002a4000021f000 */
[----:B-1----:R-:W-:Y:S02]  /*03a0*/  IMAD.MOV.U32 R2, RZ, RZ, RZ ;  /* 0x000000ffff027224 */ /* 0x002fe400078e00ff */
[----:B--2---:R-:W-:-:S04]  /*03b0*/  IMAD.MOV R8, RZ, RZ, -R3 ;  /* 0x000000ffff087224 */ /* 0x004fc800078e0a03 */
[----:B------:R-:W-:Y:S01]  /*03c0*/  IMAD.MOV.U32 R4, RZ, RZ, R8 ;  /* 0x000000ffff047224 */ /* 0x000fe200078e0008 */
[----:B------:R-:W-:-:S03]  /*03d0*/  IABS R8, R20 ;  /* 0x0000001400087213 */ /* 0x000fc60000000000 */
[----:B------:R-:W-:Y:S02]  /*03e0*/  IMAD R5, R4, R7, RZ ;  /* 0x0000000704057224 */ /* 0x000fe400078e02ff */
[----:B------:R-:W-:Y:S02]  /*03f0*/  IMAD.MOV.U32 R4, RZ, RZ, R6 ;  /* 0x000000ffff047224 */ /* 0x000fe400078e0006 */
[----:B------:R-:W-:Y:S01]  /*0400*/  IMAD.HI.U32 R3, R3, R5, R2 ;  /* 0x0000000503037227 */ /* 0x000fe200078e0002 */
[----:B------:R-:W-:-:S03]  /*0410*/  IADD3 R2, R26, -0x2f, RZ ;  /* 0xffffffd11a027810 */ /* 0x000fc60007ffe0ff */
[----:B------:R-:W-:Y:S01]  /*0420*/  IMAD.MOV R5, RZ, RZ, -R8 ;  /* 0x000000ffff057224 */ /* 0x000fe200078e0a08 */
[----:B------:R-:W-:Y:S01]  /*0430*/  ISETP.GE.U32.AND P5, PT, R2, 0x7fffffb2, PT ;  /* 0x7fffffb20200780c */ /* 0x000fe20003fa6070 */
[----:B------:R-:W-:Y:S01]  /*0440*/  IMAD.HI.U32 R16, R3, R4, RZ ;  /* 0x0000000403107227 */ /* 0x000fe200078e00ff */
[C---:B------:R-:W-:Y:S02]  /*0450*/  IADD3 R3, R26.reuse, -0x30, RZ ;  /* 0xffffffd01a037810 */ /* 0x040fe40007ffe0ff */
[----:B------:R-:W-:Y:S01]  /*0460*/  IADD3 R2, R26, -0x2e, RZ ;  /* 0xffffffd21a027810 */ /* 0x000fe20007ffe0ff */
[----:B------:R-:W-:Y:S01]  /*0470*/  IMAD R0, R16, R5, R4 ;  /* 0x0000000510007224 */ /* 0x000fe200078e0204 */
[----:B------:R-:W-:Y:S02]  /*0480*/  ISETP.GE.U32.AND P6, PT, R3, 0x7fffffb1, PT ;  /* 0x7fffffb10300780c */ /* 0x000fe40003fc6070 */
[----:B------:R-:W-:Y:S02]  /*0490*/  ISETP.GE.U32.AND P4, PT, R2, 0x7fffffb3, PT ;  /* 0x7fffffb30200780c */ /* 0x000fe40003f86070 */
[----:B------:R-:W-:-:S02]  /*04a0*/  ISETP.GT.U32.AND P1, PT, R7, R0, PT ;  /* 0x000000000700720c */ /* 0x000fc40003f24070 */
[----:B------:R-:W-:Y:S02]  /*04b0*/  SEL R43, RZ, 0x1, P6 ;  /* 0x00000001ff2b7807 */ /* 0x000fe40003000000 */
[C---:B------:R-:W-:Y:S02]  /*04c0*/  IADD3 R2, R26.reuse, -0x2c, RZ ;  /* 0xffffffd41a027810 */ /* 0x040fe40007ffe0ff */
[----:B------:R-:W-:Y:S02]  /*04d0*/  SEL R37, RZ, 0x4, P4 ;  /* 0x00000004ff257807 */ /* 0x000fe40002000000 */
[----:B------:R-:W-:Y:S02]  /*04e0*/  SEL R60, RZ, 0x1fffe, P5 ;  /* 0x0001fffeff3c7807 */ /* 0x000fe40002800000 */
[C---:B------:R-:W-:Y:S02]  /*04f0*/  IADD3 R3, R26.reuse, -0x1b, RZ ;  /* 0xffffffe51a037810 */ /* 0x040fe40007ffe0ff */
[----:B------:R-:W-:Y:S01]  /*0500*/  IADD3 R4, R26, -0x37, RZ ;  /* 0xffffffc91a047810 */ /* 0x000fe20007ffe0ff */
[----:B------:R-:W-:Y:S01]  /*0510*/  @!P1 IMAD.IADD R0, R0, 0x1, -R7 ;  /* 0x0000000100009824 */ /* 0x000fe200078e0a07 */
[----:B------:R-:W-:Y:S01]  /*0520*/  @!P1 IADD3 R16, R16, 0x1, RZ ;  /* 0x0000000110109810 */ /* 0x000fe20007ffe0ff */
[----:B------:R-:W-:-:S03]  /*0530*/  IMAD.IADD R43, R43, 0x1, R60 ;  /* 0x000000012b2b7824 */ /* 0x000fc600078e023c */
[----:B------:R-:W-:Y:S02]  /*0540*/  ISETP.GE.U32.AND P0, PT, R0, R7, PT ;  /* 0x000000070000720c */ /* 0x000fe40003f06070 */
[----:B------:R-:W-:Y:S02]  /*0550*/  LOP3.LUT R0, R23, R20, RZ, 0x3c, !PT ;  /* 0x0000001417007212 */ /* 0x000fe400078e3cff */
[----:B------:R-:W-:Y:S02]  /*0560*/  LOP3.LUT R43, R43, 0x3, RZ, 0xc0, !PT ;  /* 0x000000032b2b7812 */ /* 0x000fe400078ec0ff */
[----:B------:R-:W-:Y:S02]  /*0570*/  ISETP.GE.AND P2, PT, R0, RZ, PT ;  /* 0x000000ff0000720c */ /* 0x000fe40003f46270 */
[----:B------:R-:W-:-:S05]  /*0580*/  IADD3 R0, R26, -0x2d, RZ ;  /* 0xffffffd31a007810 */ /* 0x000fca0007ffe0ff */
[----:B------:R-:W-:Y:S02]  /*0590*/  @P0 IADD3 R16, R16, 0x1, RZ ;  /* 0x0000000110100810 */ /* 0x000fe40007ffe0ff */
[----:B------:R-:W-:Y:S02]  /*05a0*/  ISETP.GE.U32.AND P0, PT, R0, 0x7fffffb4, PT ;  /* 0x7fffffb40000780c */ /* 0x000fe40003f06070 */
[----:B------:R-:W-:Y:S02]  /*05b0*/  IADD3 R0, R26, -0x2b, RZ ;  /* 0xffffffd51a007810 */ /* 0x000fe40007ffe0ff */
[----:B------:R-:W-:Y:S01]  /*05c0*/  @!P2 IMAD.MOV R16, RZ, RZ, -R16 ;  /* 0x000000ffff10a224 */ /* 0x000fe200078e0a10 */
[----:B------:R-:W-:Y:S02]  /*05d0*/  @!P3 LOP3.LUT R16, RZ, R20, RZ, 0x33, !PT ;  /* 0x00000014ff10b212 */ /* 0x000fe400078e33ff */
[----:B------:R-:W-:Y:S02]  /*05e0*/  ISETP.GE.U32.AND P1, PT, R0, 0x7fffffb6, PT ;  /* 0x7fffffb60000780c */ /* 0x000fe40003f26070 */
[----:B------:R-:W-:Y:S01]  /*05f0*/  IADD3 R0, R26, -0x29, RZ ;  /* 0xffffffd71a007810 */ /* 0x000fe20007ffe0ff */
[----:B------:R-:W-:Y:S01]  /*0600*/  IMAD.MOV R5, RZ, RZ, -R16 ;  /* 0x000000ffff057224 */ /* 0x000fe200078e0a10 */
[----:B------:R-:W-:-:S02]  /*0610*/  ISETP.GE.U32.AND P2, PT, R2, 0x7fffffb5, PT ;  /* 0x7fffffb50200780c */ /* 0x000fc40003f46070 */
[----:B------:R-:W-:Y:S02]  /*0620*/  ISETP.GE.U32.AND P3, PT, R0, 0x7fffffb8, PT ;  /* 0x7fffffb80000780c */ /* 0x000fe40003f66070 */
[C---:B------:R-:W-:Y:S02]  /*0630*/  IADD3 R0, R26.reuse, -0x27, RZ ;  /* 0xffffffd91a007810 */ /* 0x040fe40007ffe0ff */
[----:B------:R-:W-:Y:S02]  /*0640*/  IADD3 R2, R26, -0x2a, RZ ;  /* 0xffffffd61a027810 */ /* 0x000fe40007ffe0ff */
[----:B------:R-:W-:Y:S02]  /*0650*/  ISETP.GE.U32.AND P6, PT, R0, 0x7fffffba, PT ;  /* 0x7fffffba0000780c */ /* 0x000fe40003fc6070 */
[----:B------:R-:W-:Y:S02]  /*0660*/  IADD3 R0, R26, -0x25, RZ ;  /* 0xffffffdb1a007810 */ /* 0x000fe40007ffe0ff */
[----:B------:R-:W-:-:S02]  /*0670*/  SEL R59, RZ, 0x1, P2 ;  /* 0x00000001ff3b7807 */ /* 0x000fc40001000000 */
[----:B------:R-:W-:Y:S02]  /*0680*/  ISETP.GE.U32.AND P4, PT, R0, 0x7fffffbc, PT ;  /* 0x7fffffbc0000780c */ /* 0x000fe40003f86070 */
[----:B------:R-:W-:Y:S02]  /*0690*/  IADD3 R0, R26, -0x23, RZ ;  /* 0xffffffdd1a007810 */ /* 0x000fe40007ffe0ff */
[----:B------:R-:W-:Y:S02]  /*06a0*/  ISETP.GE.U32.AND P5, PT, R2, 0x7fffffb7, PT ;  /* 0x7fffffb70200780c */ /* 0x000fe40003fa6070 */
[----:B------:R-:W-:Y:S02]  /*06b0*/  ISETP.GE.U32.AND P2, PT, R0, 0x7fffffbe, PT ;  /* 0x7fffffbe0000780c */ /* 0x000fe40003f46070 */
[C---:B------:R-:W-:Y:S02]  /*06c0*/  IADD3 R2, R26.reuse, -0x28, RZ ;  /* 0xffffffd81a027810 */ /* 0x040fe40007ffe0ff */
[----:B------:R-:W-:-:S02]  /*06d0*/  IADD3 R0, R26, -0x21, RZ ;  /* 0xffffffdf1a007810 */ /* 0x000fc40007ffe0ff */
[----:B------:R-:W-:Y:S02]  /*06e0*/  SEL R39, RZ, 0x7fff8, P0 ;  /* 0x0007fff8ff277807 */ /* 0x000fe40000000000 */
[----:B------:R-:W-:Y:S02]  /*06f0*/  SEL R28, RZ, 0x4, P5 ;  /* 0x00000004ff1c7807 */ /* 0x000fe40002800000 */
[----:B------:R-:W-:Y:S02]  /*0700*/  ISETP.GE.U32.AND P0, PT, R2, 0x7fffffb9, PT ;  /* 0x7fffffb90200780c */ /* 0x000fe40003f06070 */
[----:B------:R-:W-:Y:S02]  /*0710*/  ISETP.GE.U32.AND P5, PT, R0, 0x7fffffc0, PT ;  /* 0x7fffffc00000780c */ /* 0x000fe40003fa6070 */
[C---:B------:R-:W-:Y:S02]  /*0720*/  IADD3 R2, R26.reuse, -0x26, RZ ;  /* 0xffffffda1a027810 */ /* 0x040fe40007ffe0ff */
[----:B------:R-:W-:-:S02]  /*0730*/  IADD3 R0, R26, -0x17, RZ ;  /* 0xffffffe91a007810 */ /* 0x000fc40007ffe0ff */
[----:B------:R-:W-:Y:S02]  /*0740*/  SEL R44, RZ, 0x1fffe, P1 ;  /* 0x0001fffeff2c7807 */ /* 0x000fe40000800000 */
[----:B------:R-:W-:Y:S02]  /*0750*/  SEL R58, RZ, 0x1, P0 ;  /* 0x00000001ff3a7807 */ /* 0x000fe40000000000 */
[----:B------:R-:W-:Y:S01]  /*0760*/  ISETP.GE.U32.AND P1, PT, R2, 0x7fffffbb, PT ;  /* 0x7fffffbb0200780c */ /* 0x000fe20003f26070 */
[----:B------:R-:W-:Y:S01]  /*0770*/  IMAD.IADD R44, R59, 0x1, R44 ;  /* 0x000000013b2c7824 */ /* 0x000fe200078e022c */
        /* <DEDUP_REMOVED lines=10> */
[----:B------:R-:W-:Y:S02]  /*0820*/  ISETP.GE.U32.AND P3, PT, R0, 0x7fffffce, PT ;  /* 0x7fffffce0000780c */ /* 0x000fe40003f66070 */
[----:B------:R-:W-:Y:S02]  /*0830*/  IADD3 R0, R26, -0x14, RZ ;  /* 0xffffffec1a007810 */ /* 0x000fe40007ffe0ff */
[----:B------:R-:W-:Y:S02]  /*0840*/  SEL R41, RZ, 0x1fffe, P6 ;  /* 0x0001fffeff297807 */ /* 0x000fe40003000000 */
[----:B------:R-:W-:Y:S02]  /*0850*/  ISETP.GE.U32.AND P6, PT, R2, 0x7fffffbf, PT ;  /* 0x7fffffbf0200780c */ /* 0x000fe40003fc6070 */
[----:B------:R-:W-:Y:S01]  /*0860*/  IADD3 R2, R26, -0x18, RZ ;  /* 0xffffffe81a027810 */ /* 0x000fe20007ffe0ff */
[----:B------:R-:W-:Y:S01]  /*0870*/  IMAD.IADD R41, R58, 0x1, R41 ;  /* 0x000000013a297824 */ /* 0x000fe200078e0229 */
[----:B------:R-:W-:-:S02]  /*0880*/  SEL R34, RZ, 0x7fff8, P5 ;  /* 0x0007fff8ff227807 */ /* 0x000fc40002800000 */
[----:B------:R-:W-:Y:S02]  /*0890*/  ISETP.GE.U32.AND P5, PT, R0, 0x7fffffcd, PT ;  /* 0x7fffffcd0000780c */ /* 0x000fe40003fa6070 */
[----:B------:R-:W-:Y:S01]  /*08a0*/  SEL R38, RZ, 0x7fff8, P4 ;  /* 0x0007fff8ff267807 */ /* 0x000fe20002000000 */
[----:B------:R-:W1:Y:S01]  /*08b0*/  I2F.RP R0, R21 ;  /* 0x0000001500007306 */ /* 0x000e620000209400 */
[----:B------:R-:W-:Y:S02]  /*08c0*/  ISETP.GE.U32.AND P4, PT, R2, 0x7fffffc9, PT ;  /* 0x7fffffc90200780c */ /* 0x000fe40003f86070 */
[----:B------:R-:W-:Y:S02]  /*08d0*/  IADD3 R2, R26, -0x16, RZ ;  /* 0xffffffea1a027810 */ /* 0x000fe40007ffe0ff */
[----:B------:R-:W-:Y:S02]  /*08e0*/  SEL R35, RZ, 0x1fffe, P2 ;  /* 0x0001fffeff237807 */ /* 0x000fe40001000000 */
[----:B------:R-:W-:-:S02]  /*08f0*/  ISETP.GE.U32.AND P2, PT, R2, 0x7fffffcb, PT ;  /* 0x7fffffcb0200780c */ /* 0x000fc40003f46070 */
[----:B------:R-:W-:Y:S01]  /*0900*/  IADD3 R2, R26, -0x11, RZ ;  /* 0xffffffef1a027810 */ /* 0x000fe20007ffe0ff */
[----:B------:R-:W-:Y:S01]  /*0910*/  IMAD.IADD R35, R55, 0x1, R35 ;  /* 0x0000000137237824 */ /* 0x000fe200078e0223 */
[----:B------:R-:W-:Y:S02]  /*0920*/  SEL R29, RZ, 0x4, P6 ;  /* 0x00000004ff1d7807 */ /* 0x000fe40003000000 */
[----:B------:R-:W-:Y:S02]  /*0930*/  ISETP.GE.U32.AND P6, PT, R2, 0x7fffffd0, PT ;  /* 0x7fffffd00200780c */ /* 0x000fe40003fc6070 */
[----:B------:R-:W-:Y:S01]  /*0940*/  IADD3 R2, R26, -0x12, RZ ;  /* 0xffffffee1a027810 */ /* 0x000fe20007ffe0ff */
[----:B-1----:R-:W1:Y:S01]  /*0950*/  MUFU.RCP R0, R0 ;  /* 0x0000000000007308 */ /* 0x002e620000001000 */
[----:B------:R-:W-:Y:S02]  /*0960*/  SEL R12, RZ, 0x1, P4 ;  /* 0x00000001ff0c7807 */ /* 0x000fe40002000000 */
[----:B------:R-:W-:-:S02]  /*0970*/  ISETP.GE.U32.AND P4, PT, R3, 0x7fffffc6, PT ;  /* 0x7fffffc60300780c */ /* 0x000fc40003f86070 */
[----:B------:R-:W-:Y:S02]  /*0980*/  SEL R13, RZ, 0x1fffe, P0 ;  /* 0x0001fffeff0d7807 */ /* 0x000fe40000000000 */
[----:B------:R-:W-:Y:S02]  /*0990*/  IADD3 R3, R26, -0x19, RZ ;  /* 0xffffffe71a037810 */ /* 0x000fe40007ffe0ff */
[----:B------:R-:W-:Y:S01]  /*09a0*/  ISETP.GE.U32.AND P0, PT, R2, 0x7fffffcf, PT ;  /* 0x7fffffcf0200780c */ /* 0x000fe20003f06070 */
[----:B------:R-:W-:Y:S01]  /*09b0*/  IMAD.IADD R12, R12, 0x1, R13 ;  /* 0x000000010c0c7824 */ /* 0x000fe200078e020d */
[----:B------:R-:W-:Y:S02]  /*09c0*/  IADD3 R2, R26, -0x1c, RZ ;  /* 0xffffffe41a027810 */ /* 0x000fe40007ffe0ff */
[----:B------:R-:W-:Y:S02]  /*09d0*/  SEL R10, RZ, 0x4, P2 ;  /* 0x00000004ff0a7807 */ /* 0x000fe40001000000 */
[----:B------:R-:W-:-:S02]  /*09e0*/  ISETP.GE.U32.AND P2, PT, R3, 0x7fffffc8, PT ;  /* 0x7fffffc80300780c */ /* 0x000fc40003f46070 */
[----:B------:R-:W-:Y:S02]  /*09f0*/  SEL R11, RZ, 0x7fff8, P1 ;  /* 0x0007fff8ff0b7807 */ /* 0x000fe40000800000 */
[----:B------:R-:W-:Y:S02]  /*0a00*/  IADD3 R3, R26, -0x3c, RZ ;  /* 0xffffffc41a037810 */ /* 0x000fe40007ffe0ff */
[----:B------:R-:W-:Y:S02]  /*0a10*/  ISETP.GE.U32.AND P1, PT, R2, 0x7fffffc5, PT ;  /* 0x7fffffc50200780c */ /* 0x000fe40003f26070 */
        /* <DEDUP_REMOVED lines=11> */
[----:B------:R-:W-:Y:S01]  /*0ad0*/  ISETP.GE.U32.AND P5, PT, R2, 0x7fffffa6, PT ;  /* 0x7fffffa60200780c */ /* 0x000fe20003fa6070 */
[----:B------:R-:W-:Y:S01]  /*0ae0*/  IMAD.IADD R8, R8, 0x1, R9 ;  /* 0x0000000108087824 */ /* 0x000fe200078e0209 */
[----:B------:R-:W-:Y:S02]  /*0af0*/  IADD3 R2, R26, -0x39, RZ ;  /* 0xffffffc71a027810 */ /* 0x000fe40007ffe0ff */
[----:B-1----:R-:W-:Y:S02]  /*0b00*/  IADD3 R0, R0, 0xffffffe, RZ ;  /* 0x0ffffffe00007810 */ /* 0x002fe40007ffe0ff */
[----:B------:R-:W-:-:S02]  /*0b10*/  SEL R15, RZ, 0x7fff8, P2 ;  /* 0x0007fff8ff0f7807 */ /* 0x000fc40001000000 */
[----:B------:R-:W-:Y:S02]  /*0b20*/  SEL R6, RZ, 0x4, P0 ;  /* 0x00000004ff067807 */ /* 0x000fe40000000000 */
[----:B------:R-:W-:Y:S02]  /*0b30*/  ISETP.GE.U32.AND P2, PT, R3, 0x7fffffa4, PT ;  /* 0x7fffffa40300780c */ /* 0x000fe40003f46070 */
[----:B------:R-:W-:Y:S01]  /*0b40*/  ISETP.GE.U32.AND P0, PT, R2, 0x7fffffa8, PT ;  /* 0x7fffffa80200780c */ /* 0x000fe20003f06070 */
[----:B------:R1:W2:Y:S01]  /*0b50*/  F2I.FTZ.U32.TRUNC.NTZ R3, R0 ;  /* 0x0000000000037305 */ /* 0x0002a2000021f000 */
[----:B------:R-:W-:Y:S02]  /*0b60*/  IADD3 R2, R26, -0x3f, RZ ;  /* 0xffffffc11a027810 */ /* 0x000fe40007ffe0ff */
[----:B------:R-:W-:Y:S02]  /*0b70*/  SEL R17, RZ, 0x1, P1 ;  /* 0x00000001ff117807 */ /* 0x000fe40000800000 */
[----:B------:R-:W-:-:S02]  /*0b80*/  ISETP.GE.U32.AND P1, PT, R2, 0x7fffffa2, PT ;  /* 0x7fffffa20200780c */ /* 0x000fc40003f26070 */
[----:B------:R-:W-:Y:S01]  /*0b90*/  IADD3 R2, R26, -0x3e, RZ ;  /* 0xffffffc21a027810 */ /* 0x000fe20007ffe0ff */
[----:B------:R-:W-:Y:S01]  /*0ba0*/  IMAD.IADD R17, R17, 0x1, R18 ;  /* 0x0000000111117824 */ /* 0x000fe200078e0212 */
[----:B------:R-:W-:Y:S01]  /*0bb0*/  SEL R14, RZ, 0x4, P3 ;  /* 0x00000004ff0e7807 */ /* 0x000fe20001800000 */
[----:B-1----:R-:W-:Y:S01]  /*0bc0*/  IMAD R0, R20, R5, R23 ;  /* 0x0000000514007224 */ /* 0x002fe200078e0217 */
[----:B------:R-:W-:Y:S02]  /*0bd0*/  ISETP.GE.U32.AND P3, PT, R2, 0x7fffffa3, PT ;  /* 0x7fffffa30200780c */ /* 0x000fe40003f66070 */
[----:B------:R-:W-:Y:S01]  /*0be0*/  IADD3 R2, R26, -0x38, RZ ;  /* 0xffffffc81a027810 */ /* 0x000fe20007ffe0ff */
[----:B------:R-:W-:Y:S01]  /*0bf0*/  IMAD.IADD R0, R19, 0x1, R0 ;  /* 0x0000000113007824 */ /* 0x000fe200078e0200 */
[----:B------:R-:W-:Y:S02]  /*0c00*/  SEL R45, RZ, 0x1, P6 ;  /* 0x00000001ff2d7807 */ /* 0x000fe40003000000 */
[----:B------:R-:W-:Y:S01]  /*0c10*/  ISETP.GE.U32.AND P6, PT, R2, 0x7fffffa9, PT ;  /* 0x7fffffa90200780c */ /* 0x000fe20003fc6070 */
[----:B--2---:R-:W-:Y:S01]  /*0c20*/  IMAD.MOV R2, RZ, RZ, -R3 ;  /* 0x000000ffff027224 */ /* 0x004fe200078e0a03 */
[----:B------:R-:W-:Y:S01]  /*0c30*/  IADD3 R5, R26, -0x33, RZ ;  /* 0xffffffcd1a057810 */ /* 0x000fe20007ffe0ff */
[----:B------:R-:W-:Y:S01]  /*0c40*/  IMAD R61, R0, 0x200, R30 ;  /* 0x00000200003d7824 */ /* 0x000fe200078e021e */
[----:B------:R-:W-:-:S02]  /*0c50*/  SEL R46, RZ, 0x1fffe, P1 ;  /* 0x0001fffeff2e7807 */ /* 0x000fc40000800000 */
[----:B------:R-:W-:Y:S01]  /*0c60*/  ISETP.GE.U32.AND P1, PT, R5, 0x7fffffae, PT ;  /* 0x7fffffae0500780c */ /* 0x000fe20003f26070 */
[----:B------:R-:W-:Y:S01]  /*0c70*/  IMAD R5, R2, R21, RZ ;  /* 0x0000001502057224 */ /* 0x000fe200078e02ff */
[----:B------:R-:W-:Y:S01]  /*0c80*/  SEL R47, RZ, 0x1fffe, P5 ;  /* 0x0001fffeff2f7807 */ /* 0x000fe20002800000 */
[----:B------:R-:W-:Y:S01]  /*0c90*/  IMAD.MOV.U32 R2, RZ, RZ, RZ ;  /* 0x000000ffff027224 */ /* 0x000fe200078e00ff */
[----:B------:R-:W-:Y:S01]  /*0ca0*/  ISETP.GE.U32.AND P5, PT, R4, 0x7fffffaa, PT ;  /* 0x7fffffaa0400780c */ /* 0x000fe20003fa6070 */
[----:B------:R-:W-:Y:S01]  /*0cb0*/  STL [R1+0x240], R61 ;  /* 0x0002403d01007387 */ /* 0x000fe20000100800 */
[----:B------:R-:W-:Y:S01]  /*0cc0*/  IADD3 R4, R26, -0x35, RZ ;  /* 0xffffffcb1a047810 */ /* 0x000fe20007ffe0ff */
[----:B------:R-:W-:Y:S01]  /*0cd0*/  IMAD.HI.U32 R2, R3, R5, R2 ;  /* 0x0000000503027227 */ /* 0x000fe200078e0002 */
[----:B------:R-:W-:Y:S02]  /*0ce0*/  SEL R48, RZ, 0x7fff8, P0 ;  /* 0x0007fff8ff307807 */ /* 0x000fe40000000000 */
[----:B------:R-:W-:Y:S01]  /*0cf0*/  ISETP.GE.U32.AND P0, PT, R4, 0x7fffffac, PT ;  /* 0x7fffffac0400780c */ /* 0x000fe20003f06070 */
[----:B------:R-:W-:Y:S01]  /*0d00*/  IMAD.IADD R47, R45, 0x1, R47 ;  /* 0x000000012d2f7824 */ /* 0x000fe200078e022f */
[----:B------:R-:W-:-:S02]  /*0d10*/  IADD3 R56, R61, 0x80, RZ ;  /* 0x000000803d387810 */ /* 0x000fc40007ffe0ff */
[----:B------:R-:W-:Y:S02]  /*0d20*/  IABS R5, R61 ;  /* 0x0000003d00057213 */ /* 0x000fe40000000000 */
[----:B------:R-:W-:Y:S01]  /*0d30*/  IADD3 R4, R26, -0x36, RZ ;  /* 0xffffffca1a047810 */ /* 0x000fe20007ffe0ff */
[----:B------:R1:W-:Y:S01]  /*0d40*/  STL [R1+0x248], R56 ;  /* 0x0002483801007387 */ /* 0x0003e20000100800 */
[C---:B------:R-:W-:Y:S01]  /*0d50*/  IADD3 R32, R61.reuse, 0x100, RZ ;  /* 0x000001003d207810 */ /* 0x040fe20007ffe0ff */
[----:B------:R-:W-:Y:S01]  /*0d60*/  IMAD.HI.U32 R0, R2, R5, RZ ;  /* 0x0000000502007227 */ /* 0x000fe200078e00ff */
[----:B------:R-:W-:Y:S02]  /*0d70*/  IADD3 R31, R61, 0x180, RZ ;  /* 0x000001803d1f7810 */ /* 0x000fe40007ffe0ff */
[----:B------:R-:W-:Y:S01]  /*0d80*/  SEL R49, RZ, 0x4, P4 ;  /* 0x00000004ff317807 */ /* 0x000fe20002000000 */
[----:B------:R-:W-:Y:S01]  /*0d90*/  IMAD.MOV R0, RZ, RZ, -R0 ;  /* 0x000000ffff007224 */ /* 0x000fe200078e0a00 */
[----:B------:R-:W-:Y:S01]  /*0da0*/  IABS R19, R56 ;  /* 0x0000003800137213 */ /* 0x000fe20000000000 */
[----:B------:R-:W-:Y:S01]  /*0db0*/  STL [R1+0x254], R32 ;  /* 0x0002542001007387 */ /* 0x000fe20000100800 */
[----:B------:R-:W-:Y:S01]  /*0dc0*/  ISETP.GE.U32.AND P4, PT, R4, 0x7fffffab, PT ;  /* 0x7fffffab0400780c */ /* 0x000fe20003f86070 */
[----:B------:R-:W-:Y:S01]  /*0dd0*/  IMAD R0, R21, R0, R5 ;  /* 0x0000000015007224 */ /* 0x000fe200078e0205 */
[----:B------:R-:W-:Y:S01]  /*0de0*/  IADD3 R4, R26, -0x34, RZ ;  /* 0xffffffcc1a047810 */ /* 0x000fe20007ffe0ff */
[----:B------:R-:W-:Y:S01]  /*0df0*/  IMAD.HI.U32 R3, R2, R19, RZ ;  /* 0x0000001302037227 */ /* 0x000fe200078e00ff */
[----:B------:R-:W-:Y:S01]  /*0e00*/  IABS R22, R32 ;  /* 0x0000002000167213 */ /* 0x000fe20000000000 */
[----:B------:R-:W-:Y:S01]  /*0e10*/  STL [R1+0x250], R31 ;  /* 0x0002501f01007387 */ /* 0x000fe20000100800 */
[----:B------:R-:W-:Y:S01]  /*0e20*/  IABS R23, R31 ;  /* 0x0000001f00177213 */ /* 0x000fe20000000000 */
[----:B------:R-:W-:Y:S01]  /*0e30*/  IMAD.MOV R20, RZ, RZ, -R3 ;  /* 0x000000ffff147224 */ /* 0x000fe200078e0a03 */
[----:B------:R-:W-:-:S02]  /*0e40*/  SEL R50, RZ, 0x7fff8, P2 ;  /* 0x0007fff8ff327807 */ /* 0x000fc40001000000 */
[----:B------:R-:W-:Y:S01]  /*0e50*/  ISETP.GE.U32.AND P2, PT, R4, 0x7fffffad, PT ;  /* 0x7fffffad0400780c */ /* 0x000fe20003f46070 */
[C---:B------:R-:W-:Y:S01]  /*0e60*/  IMAD.HI.U32 R4, R2.reuse, R22, RZ ;  /* 0x0000001602047227 */ /* 0x040fe200078e00ff */
[----:B------:R-:W-:Y:S02]  /*0e70*/  SEL R42, RZ, 0x1, P6 ;  /* 0x00000001ff2a7807 */ /* 0x000fe40003000000 */
[C---:B------:R-:W-:Y:S01]  /*0e80*/  ISETP.GT.U32.AND P6, PT, R21.reuse, R0, PT ;  /* 0x000000001500720c */ /* 0x040fe20003fc4070 */
[----:B------:R-:W-:Y:S01]  /*0e90*/  IMAD.HI.U32 R2, R2, R23, RZ ;  /* 0x0000001702027227 */ /* 0x000fe200078e00ff */
[----:B------:R-:W-:Y:S02]  /*0ea0*/  SEL R53, RZ, 0x7fff8, P0 ;  /* 0x0007fff8ff357807 */ /* 0x000fe40000000000 */
[----:B------:R-:W-:Y:S01]  /*0eb0*/  SEL R54, RZ, 0x4, P4 ;  /* 0x00000004ff367807 */ /* 0x000fe20002000000 */
[----:B------:R-:W-:Y:S01]  /*0ec0*/  IMAD.MOV R24, RZ, RZ, -R2 ;  /* 0x000000ffff187224 */ /* 0x000fe200078e0a02 */
[----:B------:R-:W-:Y:S01]  /*0ed0*/  SEL R52, RZ, 0x1fffe, P5 ;  /* 0x0001fffeff347807 */ /* 0x000fe20002800000 */
[----:B------:R-:W-:Y:S01]  /*0ee0*/  IMAD.MOV R4, RZ, RZ, -R4 ;  /* 0x000000ffff047224 */ /* 0x000fe200078e0a04 */
[----:B------:R-:W-:Y:S01]  /*0ef0*/  SEL R33, RZ, 0x1fffe, P1 ;  /* 0x0001fffeff217807 */ /* 0x000fe20000800000 */
[C---:B------:R-:W-:Y:S01]  /*0f00*/  IMAD R2, R21.reuse, R20, R19 ;  /* 0x0000001415027224 */ /* 0x040fe200078e0213 */
[C---:B------:R-:W-:Y:S01]  /*0f10*/  IADD3 R19, R26.reuse, -0x1d, RZ ;  /* 0xffffffe31a137810 */ /* 0x040fe20007ffe0ff */
[C---:B------:R-:W-:Y:S01]  /*0f20*/  IMAD R3, R21.reuse, R4, R22 ;  /* 0x0000000415037224 */ /* 0x040fe200078e0216 */
[----:B------:R-:W-:Y:S01]  /*0f30*/  IADD3 R4, R26, -0x1f, RZ ;  /* 0xffffffe11a047810 */ /* 0x000fe20007ffe0ff */
[C---:B------:R-:W-:Y:S01]  /*0f40*/  IMAD R5, R21.reuse, R24, R23 ;  /* 0x0000001815057224 */ /* 0x040fe200078e0217 */
[C---:B------:R-:W-:Y:S01]  /*0f50*/  ISETP.GT.U32.AND P0, PT, R21.reuse, R2, PT ;  /* 0x000000021500720c */ /* 0x040fe20003f04070 */
[----:B------:R-:W-:Y:S01]  /*0f60*/  @!P6 IMAD.IADD R0, R0, 0x1, -R21 ;  /* 0x000000010000e824 */ /* 0x000fe200078e0a15 */
[C---:B------:R-:W-:Y:S01]  /*0f70*/  ISETP.GT.U32.AND P4, PT, R21.reuse, R3, PT ;  /* 0x000000031500720c */ /* 0x040fe20003f84070 */
[----:B------:R-:W-:Y:S01]  /*0f80*/  IMAD.IADD R52, R42, 0x1, R52 ;  /* 0x000000012a347824 */ /* 0x000fe200078e0234 */
[----:B------:R-:W-:-:S02]  /*0f90*/  ISETP.GT.U32.AND P5, PT, R21, R5, PT ;  /* 0x000000051500720c */ /* 0x000fc40003fa4070 */
[----:B------:R-:W-:Y:S02]  /*0fa0*/  ISETP.GE.U32.AND P1, PT, R4, 0x7fffffc2, PT ;  /* 0x7fffffc20400780c */ /* 0x000fe40003f26070 */
[----:B------:R-:W-:Y:S02]  /*0fb0*/  SEL R36, RZ, 0x1, P2 ;  /* 0x00000001ff247807 */ /* 0x000fe40001000000 */
[----:B------:R-:W-:Y:S02]  /*0fc0*/  ISETP.GE.U32.AND P2, PT, R19, 0x7fffffc4, PT ;  /* 0x7fffffc41300780c */ /* 0x000fe40003f46070 */
[----:B------:R-:W-:Y:S01]  /*0fd0*/  IADD3 R19, R26, -0x1e, RZ ;  /* 0xffffffe21a137810 */ /* 0x000fe20007ffe0ff */
[--C-:B------:R-:W-:Y:S01]  /*0fe0*/  @!P0 IMAD.IADD R2, R2, 0x1, -R21.reuse ;  /* 0x0000000102028824 */ /* 0x100fe200078e0a15 */
[----:B------:R-:W-:Y:S01]  /*0ff0*/  ISETP.GT.U32.AND P0, PT, R21, R0, PT ;  /* 0x000000001500720c */ /* 0x000fe20003f04070 */
[--C-:B------:R-:W-:Y:S01]  /*1000*/  @!P4 IMAD.IADD R3, R3, 0x1, -R21.reuse ;  /* 0x000000010303c824 */ /* 0x100fe200078e0a15 */
[----:B------:R-:W-:Y:S01]  /*1010*/  SEL R51, RZ, 0x4, P3 ;  /* 0x00000004ff337807 */ /* 0x000fe20001800000 */
[----:B------:R-:W-:Y:S01]  /*1020*/  @!P5 IMAD.IADD R5, R5, 0x1, -R21 ;  /* 0x000000010505d824 */ /* 0x000fe200078e0a15 */
[----:B------:R-:W-:Y:S01]  /*1030*/  ISETP.GT.U32.AND P4, PT, R21, R2, PT ;  /* 0x000000021500720c */ /* 0x000fe20003f84070 */
[----:B------:R-:W-:Y:S01]  /*1040*/  IMAD.IADD R55, R36, 0x1, R33 ;  /* 0x0000000124377824 */ /* 0x000fe200078e0221 */
[----:B------:R-:W-:-:S02]  /*1050*/  ISETP.GE.U32.AND P3, PT, R25, 0x7fffffaf, PT ;  /* 0x7fffffaf1900780c */ /* 0x000fc40003f66070 */
[----:B------:R-:W-:Y:S02]  /*1060*/  SEL R22, RZ, 0x1fffe, P1 ;  /* 0x0001fffeff167807 */ /* 0x000fe40000800000 */
[----:B------:R-:W-:Y:S02]  /*1070*/  IADD3 R4, R26, -0x10, RZ ;  /* 0xfffffff01a047810 */ /* 0x000fe40007ffe0ff */
[----:B------:R-:W-:Y:S01]  /*1080*/  ISETP.GT.U32.AND P1, PT, R21, R3, PT ;  /* 0x000000031500720c */ /* 0x000fe20003f24070 */
[--C-:B------:R-:W-:Y:S01]  /*1090*/  @!P0 IMAD.IADD R0, R0, 0x1, -R21.reuse ;  /* 0x0000000100008824 */ /* 0x100fe200078e0a15 */
[----:B------:R-:W-:Y:S02]  /*10a0*/  ISETP.GE.U32.AND P6, PT, R19, 0x7fffffc3, PT ;  /* 0x7fffffc31300780c */ /* 0x000fe40003fc6070 */
[----:B------:R-:W-:Y:S01]  /*10b0*/  IADD3 R23, R26, -0x31, RZ ;  /* 0xffffffcf1a177810 */ /* 0x000fe20007ffe0ff */
[----:B------:R-:W-:Y:S01]  /*10c0*/  @!P4 IMAD.IADD R2, R2, 0x1, -R21 ;  /* 0x000000010202c824 */ /* 0x000fe200078e0a15 */
[----:B------:R-:W-:-:S02]  /*10d0*/  SEL R57, RZ, 0x4, P3 ;  /* 0x00000004ff397807 */ /* 0x000fc40001800000 */
[----:B------:R-:W-:Y:S02]  /*10e0*/  ISETP.GE.U32.AND P3, PT, R4, 0x7fffffd1, PT ;  /* 0x7fffffd10400780c */ /* 0x000fe40003f66070 */
[----:B------:R-:W-:Y:S02]  /*10f0*/  IADD3 R4, R26, -0xf, RZ ;  /* 0xfffffff11a047810 */ /* 0x000fe40007ffe0ff */
[----:B------:R-:W-:Y:S01]  /*1100*/  SEL R19, RZ, 0x4, P6 ;  /* 0x00000004ff137807 */ /* 0x000fe20003000000 */
[----:B------:R-:W-:Y:S01]  /*1110*/  @!P1 IMAD.IADD R3, R3, 0x1, -R21 ;  /* 0x0000000103039824 */ /* 0x000fe200078e0a15 */
[----:B------:R-:W-:Y:S02]  /*1120*/  ISETP.GE.AND P0, PT, R61, RZ, PT ;  /* 0x000000ff3d00720c */ /* 0x000fe40003f06270 */
[----:B------:R-:W-:Y:S02]  /*1130*/  ISETP.GE.U32.AND P6, PT, R23, 0x7fffffb0, PT ;  /* 0x7fffffb01700780c */ /* 0x000fe40003fc6070 */
[----:B------:R-:W-:-:S02]  /*1140*/  SEL R20, RZ, 0x7fff8, P2 ;  /* 0x0007fff8ff147807 */ /* 0x000fc40001000000 */
[----:B------:R-:W-:Y:S02]  /*1150*/  ISETP.GT.U32.AND P5, PT, R21, R5, PT ;  /* 0x000000051500720c */ /* 0x000fe40003fa4070 */
[----:B------:R-:W-:Y:S02]  /*1160*/  ISETP.GE.U32.AND P2, PT, R4, 0x7fffffd2, PT ;  /* 0x7fffffd20400780c */ /* 0x000fe40003f46070 */
[----:B------:R-:W-:Y:S02]  /*1170*/  ISETP.GE.AND P4, PT, R56, RZ, PT ;  /* 0x000000ff3800720c */ /* 0x000fe40003f86270 */
[----:B------:R-:W-:Y:S01]  /*1180*/  IADD3 R4, R26, -0xb, RZ ;  /* 0xfffffff51a047810 */ /* 0x000fe20007ffe0ff */
[----:B------:R-:W-:Y:S01]  /*1190*/  @!P0 IMAD.MOV R0, RZ, RZ, -R0 ;  /* 0x000000ffff008224 */ /* 0x000fe200078e0a00 */
[----:B-1----:R-:W-:Y:S02]  /*11a0*/  SEL R56, RZ, 0x7fff8, P6 ;  /* 0x0007fff8ff387807 */ /* 0x002fe40003000000 */
[----:B------:R-:W-:-:S02]  /*11b0*/  ISETP.GE.AND P6, PT, R32, RZ, PT ;  /* 0x000000ff2000720c */ /* 0x000fc40003fc6270 */
[----:B------:R-:W-:Y:S01]  /*11c0*/  ISETP.GE.U32.AND P1, PT, R4, 0x7fffffd6, PT ;  /* 0x7fffffd60400780c */ /* 0x000fe20003f26070 */
[----:B------:R-:W-:Y:S01]  /*11d0*/  @!P5 IMAD.IADD R5, R5, 0x1, -R21 ;  /* 0x000000010505d824 */ /* 0x000fe200078e0a15 */
[----:B------:R-:W-:Y:S02]  /*11e0*/  IADD3 R4, R26, -0x7, RZ ;  /* 0xfffffff91a047810 */ /* 0x000fe40007ffe0ff */
[----:B------:R-:W-:Y:S01]  /*11f0*/  ISETP.GE.AND P5, PT, R31, RZ, PT ;  /* 0x000000ff1f00720c */ /* 0x000fe20003fa6270 */
[----:B------:R-:W-:Y:S01]  /*1200*/  @!P4 IMAD.MOV R2, RZ, RZ, -R2 ;  /* 0x000000ffff02c224 */ /* 0x000fe200078e0a02 */
[----:B------:R-:W-:Y:S01]  /*1210*/  ISETP.GE.U32.AND P0, PT, R4, 0x7fffffda, PT ;  /* 0x7fffffda0400780c */ /* 0x000fe20003f06070 */
[----:B------:R-:W-:Y:S01]  /*1220*/  IMAD.MOV.U32 R4, RZ, RZ, R3 ;  /* 0x000000ffff047224 */ /* 0x000fe200078e0003 */
[----:B------:R-:W-:Y:S02]  /*1230*/  LOP3.LUT R3, RZ, c[0x0][0x178], RZ, 0x33, !PT ;  /* 0x00005e00ff037a12 */ /* 0x000fe400078e33ff */
[----:B------:R-:W-:Y:S01]  /*1240*/  IADD3 R23, R26, -0x20, RZ ;  /* 0xffffffe01a177810 */ /* 0x000fe20007ffe0ff */
[----:B------:R-:W-:Y:S01]  /*1250*/  @!P6 IMAD.MOV R4, RZ, RZ, -R4 ;  /* 0x000000ffff04e224 */ /* 0x000fe200078e0a04 */
[----:B------:R-:W-:-:S02]  /*1260*/  ISETP.NE.AND P6, PT, RZ, c[0x0][0x178], PT ;  /* 0x00005e00ff007a0c */ /* 0x000fc40003fc5270 */
[----:B------:R-:W-:Y:S02]  /*1270*/  IADD3 R21, R26, -0x1, RZ ;  /* 0xffffffff1a157810 */ /* 0x000fe40007ffe0ff */
[C---:B------:R-:W-:Y:S01]  /*1280*/  SEL R0, R3.reuse, R0, !P6 ;  /* 0x0000000003007207 */ /* 0x040fe20007000000 */
[----:B------:R-:W-:Y:S01]  /*1290*/  @!P5 IMAD.MOV R5, RZ, RZ, -R5 ;  /* 0x000000ffff05d224 */ /* 0x000fe200078e0a05 */
[C---:B------:R-:W-:Y:S02]  /*12a0*/  SEL R2, R3.reuse, R2, !P6 ;  /* 0x0000000203027207 */ /* 0x040fe40007000000 */
[----:B------:R-:W-:Y:S01]  /*12b0*/  SEL R4, R3, R4, !P6 ;  /* 0x0000000403047207 */ /* 0x000fe20007000000 */
[----:B------:R-:W-:Y:S01]  /*12c0*/  IMAD R24, R0, c[0x0][0x184], RZ ;  /* 0x0000610000187a24 */ /* 0x000fe200078e02ff */
[----:B------:R-:W-:Y:S01]  /*12d0*/  ISETP.GE.U32.AND P5, PT, R23, 0x7fffffc1, PT ;  /* 0x7fffffc11700780c */ /* 0x000fe20003fa6070 */
[----:B------:R-:W-:Y:S01]  /*12e0*/  IMAD R23, R2, c[0x0][0x184], RZ ;  /* 0x0000610002177a24 */ /* 0x000fe200078e02ff */
[----:B------:R-:W-:Y:S01]  /*12f0*/  ISETP.GE.U32.AND P4, PT, R21, 0x7fffffe0, PT ;  /* 0x7fffffe01500780c */ /* 0x000fe20003f86070 */
[----:B------:R-:W-:Y:S01]  /*1300*/  IMAD.SHL.U32 R25, R24, 0x4, RZ ;  /* 0x0000000418197824 */ /* 0x000fe200078e00ff */
[----:B------:R-:W-:Y:S01]  /*1310*/  SEL R3, R3, R5, !P6 ;  /* 0x0000000503037207 */ /* 0x000fe20007000000 */
[----:B------:R-:W-:Y:S01]  /*1320*/  IMAD R21, R4, c[0x0][0x184], RZ ;  /* 0x0000610004157a24 */ /* 0x000fe200078e02ff */
[----:B------:R-:W-:Y:S01]  /*1330*/  LOP3.LUT R8, R8, 0x3, RZ, 0xc0, !PT ;  /* 0x0000000308087812 */ /* 0x000fe200078ec0ff */
[----:B------:R-:W-:Y:S01]  /*1340*/  IMAD.SHL.U32 R4, R23, 0x4, RZ ;  /* 0x0000000417047824 */ /* 0x000fe200078e00ff */
[----:B------:R-:W-:Y:S01]  /*1350*/  SEL R9, RZ, 0x1, P5 ;  /* 0x00000001ff097807 */ /* 0x000fe20002800000 */
[----:B------:R-:W-:Y:S01]  /*1360*/  STL [R1+0x1a8], R24 ;  /* 0x0001a81801007387 */ /* 0x000fe20000100800 */
[----:B------:R-:W-:Y:S01]  /*1370*/  IADD3 R2, P6, R25, c[0x0][0x160], RZ ;  /* 0x0000580019027a10 */ /* 0x000fe20007fde0ff */
[----:B------:R-:W-:Y:S01]  /*1380*/  IMAD R18, R3, c[0x0][0x184], RZ ;  /* 0x0000610003127a24 */ /* 0x000fe200078e02ff */
[----:B------:R-:W-:Y:S01]  /*1390*/  IADD3 R0, R8, R7, R6 ;  /* 0x0000000708007210 */ /* 0x000fe20007ffe006 */
[----:B------:R-:W-:Y:S01]  /*13a0*/  STL [R1+0x1ac], R23 ;  /* 0x0001ac1701007387 */ /* 0x000fe20000100800 */
[----:B------:R-:W-:Y:S01]  /*13b0*/  LEA.HI.X.SX32 R3, R24, c[0x0][0x164], 0x2, P6 ;  /* 0x0000590018037a11 */ /* 0x000fe200030f16ff */
[----:B------:R-:W-:Y:S01]  /*13c0*/  IMAD.SHL.U32 R6, R21, 0x4, RZ ;  /* 0x0000000415067824 */ /* 0x000fe200078e00ff */
[----:B------:R-:W-:Y:S01]  /*13d0*/  LOP3.LUT R12, R12, 0x3, RZ, 0xc0, !PT ;  /* 0x000000030c0c7812 */ /* 0x000fe200078ec0ff */
[----:B------:R-:W-:Y:S01]  /*13e0*/  STL [R1+0x2e4], R25 ;  /* 0x0002e41901007387 */ /* 0x000fe20000100800 */
[----:B------:R-:W-:Y:S01]  /*13f0*/  IMAD.IADD R9, R9, 0x1, R22 ;  /* 0x0000000109097824 */ /* 0x000fe200078e0216 */
[----:B------:R-:W-:Y:S01]  /*1400*/  LOP3.LUT R17, R17, 0x3, RZ, 0xc0, !PT ;  /* 0x0000000311117812 */ /* 0x000fe200078ec0ff */
[----:B------:R-:W-:Y:S01]  /*1410*/  IMAD.SHL.U32 R8, R18, 0x4, RZ ;  /* 0x0000000412087824 */ /* 0x000fe200078e00ff */
[----:B------:R-:W-:Y:S01]  /*1420*/  STL [R1+0x200], R21 ;  /* 0x0002001501007387 */ /* 0x000fe20000100800 */
[----:B------:R-:W-:-:S02]  /*1430*/  IADD3 R10, R12, R11, R10 ;  /* 0x0000000b0c0a7210 */ /* 0x000fc40007ffe00a */
[----:B------:R-:W-:Y:S01]  /*1440*/  LOP3.LUT R9, R9, 0x3, RZ, 0xc0, !PT ;  /* 0x0000000309097812 */ /* 0x000fe200078ec0ff */
[----:B------:R1:W-:Y:S01]  /*1450*/  STL [R1+0x2e0], R4 ;  /* 0x0002e00401007387 */ /* 0x0003e20000100800 */
[----:B------:R-:W-:Y:S01]  /*1460*/  IADD3 R12, R26, -0x5, RZ ;  /* 0xfffffffb1a0c7810 */ /* 0x000fe20007ffe0ff */
[----:B------:R-:W-:Y:S01]  /*1470*/  IMAD.SHL.U32 R10, R10, 0x100, RZ ;  /* 0x000001000a0a7824 */ /* 0x000fe200078e00ff */
[----:B------:R-:W-:Y:S01]  /*1480*/  IADD3 R9, R9, R20, R19 ;  /* 0x0000001409097210 */ /* 0x000fe20007ffe013 */
[----:B------:R-:W-:Y:S01]  /*1490*/  STL [R1+0x204], R18 ;  /* 0x0002041201007387 */ /* 0x000fe20000100800 */
[----:B------:R-:W-:Y:S01]  /*14a0*/  IADD3 R14, R17, R15, R14 ;  /* 0x0000000f110e7210 */ /* 0x000fe20007ffe00e */
[----:B------:R-:W-:Y:S01]  /*14b0*/  IMAD.SHL.U32 R15, R30, 0x4, RZ ;  /* 0x000000041e0f7824 */ /* 0x000fe200078e00ff */
[----:B------:R-:W-:Y:S01]  /*14c0*/  LOP3.LUT R13, R9, 0xf, RZ, 0xc0, !PT ;  /* 0x0000000f090d7812 */ /* 0x000fe200078ec0ff */
[----:B------:R2:W-:Y:S01]  /*14d0*/  STL [R1+0x2dc], R6 ;  /* 0x0002dc0601007387 */ /* 0x0005e20000100800 */
[----:B------:R-:W-:Y:S01]  /*14e0*/  LOP3.LUT R11, R10, 0xf00, RZ, 0xe2, !PT ;  /* 0x00000f000a0b7812 */ /* 0x000fe200078ee2ff */
[----:B------:R-:W-:Y:S01]  /*14f0*/  IMAD R19, R224, 0xc, RZ ;  /* 0x0000000ce0137824 */ /* 0x000fe200078e02ff */
[----:B-1----:R-:W-:Y:S01]  /*1500*/  IADD3 R4, P6, R4, c[0x0][0x160], RZ ;  /* 0x0000580004047a10 */ /* 0x002fe20007fde0ff */
[----:B------:R1:W-:Y:S01]  /*1510*/  STL [R1+0x2d8], R8 ;  /* 0x0002d80801007387 */ /* 0x0003e20000100800 */
[----:B------:R-:W-:Y:S01]  /*1520*/  IMAD R13, R14, 0x10, R13 ;  /* 0x000000100e0d7824 */ /* 0x000fe200078e020d */
[----:B------:R-:W-:Y:S01]  /*1530*/  IADD3 R10, R26, -0x9, RZ ;  /* 0xfffffff71a0a7810 */ /* 0x000fe20007ffe0ff */
[----:B------:R-:W-:Y:S01]  /*1540*/  IMAD R0, R0, 0x1000, R11 ;  /* 0x0000100000007824 */ /* 0x000fe200078e020b */
[----:B------:R-:W-:Y:S01]  /*1550*/  LEA.HI.X.SX32 R5, R23, c[0x0][0x164], 0x2, P6 ;  /* 0x0000590017057a11 */ /* 0x000fe200030f16ff */
[----:B------:R3:W-:Y:S01]  /*1560*/  LDGSTS.E [R15], [R2.64], !P4 ;  /* 0x00000000020f7fae */ /* 0x0007e2000e121848 */
[----:B--2---:R-:W-:Y:S01]  /*1570*/  IADD3 R6, P6, R6, c[0x0][0x160], RZ ;  /* 0x0000580006067a10 */ /* 0x004fe20007fde0ff */
[----:B------:R-:W-:Y:S01]  /*1580*/  IMAD.WIDE R214, R19, 0x4, R2 ;  /* 0x0000000413d67825 */ /* 0x000fe200078e0202 */
[----:B------:R-:W-:Y:S01]  /*1590*/  LOP3.LUT R13, R13, 0xff, RZ, 0xc0, !PT ;  /* 0x000000ff0d0d7812 */ /* 0x000fe200078ec0ff */
[----:B------:R3:W-:Y:S01]  /*15a0*/  LDGSTS.E [R15+0x200], [R4.64], !P4 ;  /* 0x00200000040f7fae */ /* 0x0007e2000e121848 */
[----:B------:R-:W-:Y:S01]  /*15b0*/  LEA.HI.X.SX32 R7, R21, c[0x0][0x164], 0x2, P6 ;  /* 0x0000590015077a11 */ /* 0x000fe200030f16ff */
[----:B------:R-:W-:Y:S01]  /*15c0*/  IMAD.SHL.U32 R21, R224, 0x8, RZ ;  /* 0x00000008e0157824 */ /* 0x000fe200078e00ff */
[----:B-1----:R-:W-:Y:S01]  /*15d0*/  IADD3 R8, P6, R8, c[0x0][0x160], RZ ;  /* 0x0000580008087a10 */ /* 0x002fe20007fde0ff */
[----:B------:R-:W-:Y:S01]  /*15e0*/  IMAD.IADD R13, R0, 0x1, R13 ;  /* 0x00000001000d7824 */ /* 0x000fe200078e020d */
[----:B------:R-:W-:Y:S01]  /*15f0*/  IADD3 R0, R26, -0xd, RZ ;  /* 0xfffffff31a007810 */ /* 0x000fe20007ffe0ff */
[----:B------:R3:W-:Y:S01]  /*1600*/  LDGSTS.E [R15+0x400], [R6.64], !P4 ;  /* 0x00400000060f7fae */ /* 0x0007e2000e121848 */
[----:B------:R-:W-:Y:S01]  /*1610*/  LEA.HI.X.SX32 R9, R18, c[0x0][0x164], 0x2, P6 ;  /* 0x0000590012097a11 */ /* 0x000fe200030f16ff */
[----:B------:R-:W-:Y:S01]  /*1620*/  IMAD.SHL.U32 R18, R224, 0x4, RZ ;  /* 0x00000004e0127824 */ /* 0x000fe200078e00ff */
[----:B------:R-:W-:Y:S01]  /*1630*/  ISETP.GE.U32.AND P6, PT, R12, 0x7fffffdc, PT ;  /* 0x7fffffdc0c00780c */ /* 0x000fe20003fc6070 */
[----:B------:R-:W-:Y:S01]  /*1640*/  IMAD.WIDE R220, R19, 0x4, R4 ;  /* 0x0000000413dc7825 */ /* 0x000fe200078e0204 */
[----:B------:R-:W-:Y:S01]  /*1650*/  IABS R17, c[0x0][0x17c] ;  /* 0x00005f0000117a13 */ /* 0x000fe20000000000 */
[----:B------:R3:W-:Y:S01]  /*1660*/  LDGSTS.E [R15+0x600], [R8.64], !P4 ;  /* 0x00600000080f7fae */ /* 0x0007e2000e121848 */
[----:B------:R-:W-:Y:S01]  /*1670*/  ISETP.GE.U32.AND P4, PT, R10, 0x7fffffd8, PT ;  /* 0x7fffffd80a00780c */ /* 0x000fe20003f86070 */
[----:B------:R-:W-:Y:S01]  /*1680*/  IMAD.WIDE R240, R18, 0x4, R2 ;  /* 0x0000000412f07825 */ /* 0x000fe200078e0202 */
[----:B------:R-:W-:-:S02]  /*1690*/  LOP3.LUT R44, R44, 0x3, RZ, 0xc0, !PT ;  /* 0x000000032c2c7812 */ /* 0x000fc400078ec0ff */
[----:B------:R-:W-:Y:S01]  /*16a0*/  LOP3.LUT R41, R41, 0x3, RZ, 0xc0, !PT ;  /* 0x0000000329297812 */ /* 0x000fe200078ec0ff */
[----:B------:R-:W-:Y:S01]  /*16b0*/  IMAD.WIDE R238, R18, 0x4, R4 ;  /* 0x0000000412ee7825 */ /* 0x000fe200078e0204 */
[----:B------:R-:W-:Y:S01]  /*16c0*/  STL [R1+0x6f8], R240 ;  /* 0x0006f8f001007387 */ /* 0x000fe20000100800 */
[----:B------:R-:W-:Y:S02]  /*16d0*/  IADD3 R40, R44, R40, R28 ;  /* 0x000000282c287210 */ /* 0x000fe40007ffe01c */
[C---:B------:R-:W-:Y:S01]  /*16e0*/  IMAD.WIDE R236, R18.reuse, 0x4, R6 ;  /* 0x0000000412ec7825 */ /* 0x040fe200078e0206 */
[----:B------:R1:W-:Y:S01]  /*16f0*/  LDGSTS.E [R15+0x2000], [R240.64], !P6 ;  /* 0x02000000f00f7fae */ /* 0x0003e2000f121848 */
[----:B------:R-:W-:Y:S02]  /*1700*/  IADD3 R41, R41, R38, R27 ;  /* 0x0000002629297210 */ /* 0x000fe40007ffe01b */
[----:B------:R-:W-:Y:S01]  /*1710*/  IMAD.WIDE R234, R18, 0x4, R8 ;  /* 0x0000000412ea7825 */ /* 0x000fe200078e0208 */
[----:B------:R1:W-:Y:S01]  /*1720*/  STL [R1+0x6f4], R241 ;  /* 0x0006f4f101007387 */ /* 0x0003e20000100800 */
[----:B------:R-:W-:-:S02]  /*1730*/  LOP3.LUT R18, R13, 0xffff, RZ, 0xc0, !PT ;  /* 0x0000ffff0d127812 */ /* 0x000fc400078ec0ff */
[C---:B------:R-:W-:Y:S01]  /*1740*/  IMAD.WIDE R10, R21.reuse, 0x4, R2 ;  /* 0x00000004150a7825 */ /* 0x040fe200078e0202 */
[----:B------:R-:W-:Y:S01]  /*1750*/  STL [R1+0x700], R238 ;  /* 0x000700ee01007387 */ /* 0x000fe20000100800 */
[----:B------:R-:W-:Y:S02]  /*1760*/  SHF.R.U32.HI R66, RZ, 0x9, R18 ;  /* 0x00000009ff427819 */ /* 0x000fe40000011612 */
[----:B------:R-:W-:Y:S01]  /*1770*/  IMAD.WIDE R12, R21, 0x4, R4 ;  /* 0x00000004150c7825 */ /* 0x000fe200078e0204 */
[----:B------:R-:W-:Y:S01]  /*1780*/  STL [R1+0x6fc], R239 ;  /* 0x0006fcef01007387 */ /* 0x000fe20000100800 */
[----:B------:R-:W-:Y:S02]  /*1790*/  LOP3.LUT R35, R35, 0x3, RZ, 0xc0, !PT ;  /* 0x0000000323237812 */ /* 0x000fe400078ec0ff */
[----:B-1----:R-:W-:Y:S01]  /*17a0*/  IMAD.SHL.U32 R241, R30, 0x4, RZ ;  /* 0x000000041ef17824 */ /* 0x002fe200078e00ff */
[----:B------:R-:W-:Y:S01]  /*17b0*/  STL [R1+0x708], R236 ;  /* 0x000708ec01007387 */ /* 0x000fe20000100800 */
[----:B---3--:R-:W-:Y:S01]  /*17c0*/  IMAD.WIDE R14, R21, 0x4, R6 ;  /* 0x00000004150e7825 */ /* 0x008fe200078e0206 */
[----:B------:R-:W-:-:S02]  /*17d0*/  IADD3 R229, R35, R34, R29 ;  /* 0x0000002223e57210 */ /* 0x000fc40007ffe01d */
[----:B------:R1:W-:Y:S01]  /*17e0*/  LDGSTS.E [R241+0x2200], [R238.64], !P6 ;  /* 0x02200000eef17fae */ /* 0x0003e2000f121848 */
[----:B------:R-:W-:Y:S01]  /*17f0*/  IMAD.WIDE R222, R21, 0x4, R8 ;  /* 0x0000000415de7825 */ /* 0x000fe200078e0208 */
[----:B------:R-:W-:Y:S02]  /*1800*/  IADD3 R37, R43, R39, R37 ;  /* 0x000000272b257210 */ /* 0x000fe40007ffe025 */
[----:B------:R2:W-:Y:S01]  /*1810*/  LDGSTS.E [R241+0x2400], [R236.64], !P6 ;  /* 0x02400000ecf17fae */ /* 0x0005e2000f121848 */
[----:B------:R-:W-:Y:S01]  /*1820*/  IMAD.WIDE R218, R19, 0x4, R6 ;  /* 0x0000000413da7825 */ /* 0x000fe200078e0206 */
[----:B------:R-:W-:Y:S02]  /*1830*/  LOP3.LUT R47, R47, 0x3, RZ, 0xc0, !PT ;  /* 0x000000032f2f7812 */ /* 0x000fe400078ec0ff */
[----:B------:R3:W-:Y:S01]  /*1840*/  LDGSTS.E [R241+0x2600], [R234.64], !P6 ;  /* 0x02600000eaf17fae */ /* 0x0007e2000f121848 */
[----:B------:R-:W-:Y:S01]  /*1850*/  ISETP.GE.U32.AND P6, PT, R0, 0x7fffffd4, PT ;  /* 0x7fffffd40000780c */ /* 0x000fe20003fc6070 */
[----:B------:R-:W-:Y:S01]  /*1860*/  IMAD.WIDE R216, R19, 0x4, R8 ;  /* 0x0000000413d87825 */ /* 0x000fe200078e0208 */
[--C-:B------:R-:W-:Y:S01]  /*1870*/  SHF.R.U32.HI R0, RZ, 0xf, R18.reuse ;  /* 0x0000000fff007819 */ /* 0x100fe20000011612 */
[----:B------:R4:W-:Y:S01]  /*1880*/  LDGSTS.E [R241+0x4000], [R10.64], !P4 ;  /* 0x040000000af17fae */ /* 0x0009e2000e121848 */
[----:B------:R-:W-:Y:S01]  /*1890*/  SHF.R.U32.HI R19, RZ, 0xb, R18 ;  /* 0x0000000bff137819 */ /* 0x000fe20000011612 */
[C---:B------:R-:W-:Y:S01]  /*18a0*/  IMAD.SHL.U32 R21, R224.reuse, 0x10, RZ ;  /* 0x00000010e0157824 */ /* 0x040fe200078e00ff */
[----:B------:R-:W-:Y:S01]  /*18b0*/  IADD3 R48, R47, R48, R49 ;  /* 0x000000302f307210 */ /* 0x000fe20007ffe031 */
[----:B------:R5:W-:Y:S01]  /*18c0*/  LDGSTS.E [R241+0x4200], [R12.64], !P4 ;  /* 0x042000000cf17fae */ /* 0x000be2000e121848 */
[----:B------:R-:W-:Y:S01]  /*18d0*/  IMAD.WIDE R24, R224, 0x4, R2 ;  /* 0x00000004e0187825 */ /* 0x000fe200078e0202 */
[----:B------:R-:W-:-:S02]  /*18e0*/  LOP3.LUT R38, R55, 0x3, RZ, 0xc0, !PT ;  /* 0x0000000337267812 */ /* 0x000fc400078ec0ff */
[----:B------:R1:W-:Y:S01]  /*18f0*/  LDGSTS.E [R241+0x4400], [R14.64], !P4 ;  /* 0x044000000ef17fae */ /* 0x0003e2000e121848 */
[C---:B------:R-:W-:Y:S01]  /*1900*/  IMAD.WIDE R206, R21.reuse, 0x4, R2 ;  /* 0x0000000415ce7825 */ /* 0x040fe200078e0202 */
[----:B------:R-:W-:Y:S02]  /*1910*/  LOP3.LUT R36, R52, 0x3, RZ, 0xc0, !PT ;  /* 0x0000000334247812 */ /* 0x000fe400078ec0ff */
[----:B------:R1:W-:Y:S01]  /*1920*/  LDGSTS.E [R241+0x4600], [R222.64], !P4 ;  /* 0x04600000def17fae */ /* 0x0003e2000e121848 */
[----:B------:R-:W-:Y:S01]  /*1930*/  LOP3.LUT P4, RZ, R0, 0x1, RZ, 0xc0, !PT ;  /* 0x0000000100ff7812 */ /* 0x000fe2000788c0ff */
[C---:B------:R-:W-:Y:S01]  /*1940*/  IMAD.WIDE R212, R21.reuse, 0x4, R4 ;  /* 0x0000000415d47825 */ /* 0x040fe200078e0204 */
[----:B------:R-:W1:Y:S01]  /*1950*/  I2F.RP R0, R17 ;  /* 0x0000001100007306 */ /* 0x000e620000209400 */
[----:B------:R1:W-:Y:S01]  /*1960*/  LDGSTS.E [R241+0x6000], [R214.64], !P6 ;  /* 0x06000000d6f17fae */ /* 0x0003e2000f121848 */
[----:B------:R-:W-:Y:S01]  /*1970*/  IADD3 R38, R38, R56, R57 ;  /* 0x0000003826267210 */ /* 0x000fe20007ffe039 */
[----:B------:R-:W-:Y:S01]  /*1980*/  IMAD.WIDE R210, R21, 0x4, R6 ;  /* 0x0000000415d27825 */ /* 0x000fe200078e0206 */
[----:B------:R-:W-:Y:S01]  /*1990*/  IADD3 R36, R36, R53, R54 ;  /* 0x0000003524247210 */ /* 0x000fe20007ffe036 */
[----:B------:R1:W-:Y:S01]  /*19a0*/  LDGSTS.E [R241+0x6200], [R220.64], !P6 ;  /* 0x06200000dcf17fae */ /* 0x0003e2000f121848 */
[----:B------:R-:W-:Y:S01]  /*19b0*/  LOP3.LUT R37, R37, 0xf, RZ, 0xc0, !PT ;  /* 0x0000000f25257812 */ /* 0x000fe200078ec0ff */
[----:B------:R-:W-:-:S02]  /*19c0*/  IMAD.WIDE R208, R21, 0x4, R8 ;  /* 0x0000000415d07825 */ /* 0x000fc400078e0208 */
[----:B------:R2:W-:Y:S02]  /*19d0*/  LDGSTS.E [R241+0x6400], [R218.64], !P6 ;  /* 0x06400000daf17fae */ /* 0x0005e4000f121848 */
[----:B------:R-:W-:Y:S02]  /*19e0*/  IMAD.WIDE R22, R224, 0x4, R4 ;  /* 0x00000004e0167825 */ /* 0x000fe400078e0204 */
[----:B------:R2:W-:Y:S01]  /*19f0*/  LDGSTS.E [R241+0x6600], [R216.64], !P6 ;  /* 0x06600000d8f17fae */ /* 0x0005e2000f121848 */
[----:B------:R-:W-:Y:S01]  /*1a00*/  LOP3.LUT P6, RZ, R19, 0x1, RZ, 0xc0, !PT ;  /* 0x0000000113ff7812 */ /* 0x000fe200078cc0ff */
[----:B------:R-:W-:Y:S01]  /*1a10*/  IMAD R40, R40, 0x10, R37 ;  /* 0x0000001028287824 */ /* 0x000fe200078e0225 */
[----:B------:R-:W-:Y:S01]  /*1a20*/  SHF.R.U32.HI R19, RZ, 0x7, R18 ;  /* 0x00000007ff137819 */ /* 0x000fe20000011612 */
[----:B------:R-:W-:Y:S01]  /*1a30*/  STL [R1+0x704], R237 ;  /* 0x000704ed01007387 */ /* 0x000fe20000100800 */
[----:B-1----:R-:W1:Y:S01]  /*1a40*/  MUFU.RCP R0, R0 ;  /* 0x0000000000007308 */ /* 0x002e620000001000 */
[----:B------:R-:W-:-:S02]  /*1a50*/  IMAD.SHL.U32 R36, R36, 0x100, RZ ;  /* 0x0000010024247824 */ /* 0x000fc400078e00ff */
[----:B------:R-:W-:Y:S03]  /*1a60*/  STL [R1+0x710], R234 ;  /* 0x000710ea01007387 */ /* 0x000fe60000100800 */
[----:B------:R-:W-:Y:S01]  /*1a70*/  LOP3.LUT R36, R36, 0xf00, RZ, 0xe2, !PT ;  /* 0x00000f0024247812 */ /* 0x000fe200078ee2ff */
[----:B------:R-:W-:Y:S04]  /*1a80*/  STL [R1+0x70c], R235 ;  /* 0x00070ceb01007387 */ /* 0x000fe80000100800 */
[----:B------:R4:W-:Y:S04]  /*1a90*/  STL [R1+0x718], R10 ;  /* 0x0007180a01007387 */ /* 0x0009e80000100800 */
[----:B------:R2:W-:Y:S01]  /*1aa0*/  LDGSTS.E [R241+0x8000], [R206.64], P4 ;  /* 0x08000000cef17fae */ /* 0x0005e2000a121848 */
[----:B-1----:R-:W-:-:S03]  /*1ab0*/  IADD3 R0, R0, 0xffffffe, RZ ;  /* 0x0ffffffe00007810 */ /* 0x002fc60007ffe0ff */
[----:B------:R1:W-:Y:S01]  /*1ac0*/  LDGSTS.E [R241+0x8200], [R212.64], P4 ;  /* 0x08200000d4f17fae */ /* 0x0003e2000a121848 */
[----:B------:R1:W2:Y:S01]  /*1ad0*/  F2I.FTZ.U32.TRUNC.NTZ R21, R0 ;  /* 0x0000000000157305 */ /* 0x0002a2000021f000 */
[----:B----4-:R-:W-:Y:S02]  /*1ae0*/  IMAD R10, R224, 0x14, RZ ;  /* 0x00000014e00a7824 */ /* 0x010fe400078e02ff */
[----:B------:R4:W-:Y:S02]  /*1af0*/  LDGSTS.E [R241+0x8400], [R210.64], P4 ;  /* 0x08400000d2f17fae */ /* 0x0009e4000a121848 */
[C---:B------:R-:W-:Y:S02]  /*1b00*/  IMAD.WIDE R198, R10.reuse, 0x4, R2 ;  /* 0x000000040ac67825 */ /* 0x040fe400078e0202 */
[----:B------:R4:W-:Y:S01]  /*1b10*/  LDGSTS.E [R241+0x8600], [R208.64], P4 ;  /* 0x08600000d0f17fae */ /* 0x0009e2000a121848 */
[----:B------:R-:W-:Y:S01]  /*1b20*/  LOP3.LUT P4, RZ, R19, 0x1, RZ, 0xc0, !PT ;  /* 0x0000000113ff7812 */ /* 0x000fe2000788c0ff */
[----:B------:R-:W-:Y:S01]  /*1b30*/  IMAD.WIDE R204, R10, 0x4, R4 ;  /* 0x000000040acc7825 */ /* 0x000fe200078e0204 */
[----:B------:R-:W-:Y:S01]  /*1b40*/  SHF.R.U32.HI R19, RZ, 0x3, R18 ;  /* 0x00000003ff137819 */ /* 0x000fe20000011612 */
[----:B------:R4:W-:Y:S01]  /*1b50*/  LDGSTS.E [R241+0xa000], [R198.64], P6 ;  /* 0x0a000000c6f17fae */ /* 0x0009e2000b121848 */
[----:B-1----:R-:W-:Y:S01]  /*1b60*/  IADD3 R0, R26, -0xa, RZ ;  /* 0xfffffff61a007810 */ /* 0x002fe20007ffe0ff */
[----:B------:R-:W-:-:S02]  /*1b70*/  IMAD.WIDE R202, R10, 0x4, R6 ;  /* 0x000000040aca7825 */ /* 0x000fc400078e0206 */
[----:B------:R4:W-:Y:S02]  /*1b80*/  LDGSTS.E [R241+0xa200], [R204.64], P6 ;  /* 0x0a200000ccf17fae */ /* 0x0009e4000b121848 */
[----:B------:R-:W-:Y:S02]  /*1b90*/  IMAD.WIDE R200, R10, 0x4, R8 ;  /* 0x000000040ac87825 */ /* 0x000fe400078e0208 */
[----:B------:R1:W-:Y:S02]  /*1ba0*/  STL [R1+0x714], R11 ;  /* 0x0007140b01007387 */ /* 0x0003e40000100800 */
[----:B------:R-:W-:Y:S02]  /*1bb0*/  IMAD R10, R224, 0x1c, RZ ;  /* 0x0000001ce00a7824 */ /* 0x000fe400078e02ff */
[----:B------:R4:W-:Y:S01]  /*1bc0*/  LDGSTS.E [R241+0xa400], [R202.64], P6 ;  /* 0x0a400000caf17fae */ /* 0x0009e2000b121848 */
[----:B--2---:R-:W-:Y:S02]  /*1bd0*/  IMAD.MOV R20, RZ, RZ, -R21 ;  /* 0x000000ffff147224 */ /* 0x004fe400078e0a15 */
[----:B------:R-:W-:Y:S01]  /*1be0*/  IMAD.WIDE R182, R10, 0x4, R2 ;  /* 0x000000040ab67825 */ /* 0x000fe200078e0202 */
[----:B------:R4:W-:Y:S01]  /*1bf0*/  LDGSTS.E [R241+0xa600], [R200.64], P6 ;  /* 0x0a600000c8f17fae */ /* 0x0009e2000b121848 */
[----:B------:R-:W-:-:S02]  /*1c00*/  LOP3.LUT P6, RZ, R19, 0x1, RZ, 0xc0, !PT ;  /* 0x0000000113ff7812 */ /* 0x000fc400078cc0ff */
[----:B-1----:R-:W-:Y:S01]  /*1c10*/  IMAD R11, R224, 0x18, RZ ;  /* 0x00000018e00b7824 */ /* 0x002fe200078e02ff */
[----:B------:R-:W-:Y:S01]  /*1c20*/  IADD3 R19, R26, -0x2, RZ ;  /* 0xfffffffe1a137810 */ /* 0x000fe20007ffe0ff */
[C---:B------:R-:W-:Y:S01]  /*1c30*/  IMAD.WIDE R188, R10.reuse, 0x4, R4 ;  /* 0x000000040abc7825 */ /* 0x040fe200078e0204 */
[----:B------:R-:W-:Y:S03]  /*1c40*/  STL [R1+0x720], R12 ;  /* 0x0007200c01007387 */ /* 0x000fe60000100800 */
[C---:B------:R-:W-:Y:S01]  /*1c50*/  IMAD.WIDE R190, R11.reuse, 0x4, R2 ;  /* 0x000000040bbe7825 */ /* 0x040fe200078e0202 */
[----:B------:R5:W-:Y:S03]  /*1c60*/  STL [R1+0x71c], R13 ;  /* 0x00071c0d01007387 */ /* 0x000be60000100800 */
[C---:B------:R-:W-:Y:S01]  /*1c70*/  IMAD.WIDE R196, R11.reuse, 0x4, R4 ;  /* 0x000000040bc47825 */ /* 0x040fe200078e0204 */
[----:B------:R4:W-:Y:S03]  /*1c80*/  LDGSTS.E [R241+0xc000], [R190.64], P4 ;  /* 0x0c000000bef17fae */ /* 0x0009e6000a121848 */
[C---:B------:R-:W-:Y:S01]  /*1c90*/  IMAD.WIDE R194, R11.reuse, 0x4, R6 ;  /* 0x000000040bc27825 */ /* 0x040fe200078e0206 */
[----:B------:R4:W-:Y:S03]  /*1ca0*/  LDGSTS.E [R241+0xc200], [R196.64], P4 ;  /* 0x0c200000c4f17fae */ /* 0x0009e6000a121848 */
[----:B------:R-:W-:Y:S01]  /*1cb0*/  IMAD.WIDE R192, R11, 0x4, R8 ;  /* 0x000000040bc07825 */ /* 0x000fe200078e0208 */
[----:B------:R4:W-:Y:S03]  /*1cc0*/  LDGSTS.E [R241+0xc400], [R194.64], P4 ;  /* 0x0c400000c2f17fae */ /* 0x0009e6000a121848 */
[----:B------:R-:W-:Y:S01]  /*1cd0*/  IMAD.WIDE R186, R10, 0x4, R6 ;  /* 0x000000040aba7825 */ /* 0x000fe200078e0206 */
[----:B------:R4:W-:Y:S01]  /*1ce0*/  LDGSTS.E [R241+0xc600], [R192.64], P4 ;  /* 0x0c600000c0f17fae */ /* 0x0009e2000a121848 */
[----:B------:R-:W-:-:S02]  /*1cf0*/  ISETP.GE.U32.AND P4, PT, R19, 0x7fffffdf, PT ;  /* 0x7fffffdf1300780c */ /* 0x000fc40003f86070 */
[--C-:B------:R-:W-:Y:S01]  /*1d00*/  IMAD.WIDE R184, R10, 0x4, R8.reuse ;  /* 0x000000040ab87825 */ /* 0x100fe200078e0208 */
[----:B------:R-:W-:Y:S01]  /*1d10*/  IADD3 R19, R26, -0x6, RZ ;  /* 0xfffffffa1a137810 */ /* 0x000fe20007ffe0ff */
[----:B------:R4:W-:Y:S01]  /*1d20*/  LDGSTS.E [R241+0xe000], [R182.64], P6 ;  /* 0x0e000000b6f17fae */ /* 0x0009e2000b121848 */
[----:B------:R-:W-:Y:S01]  /*1d30*/  LOP3.LUT R10, R241, 0x20, RZ, 0x3c, !PT ;  /* 0x00000020f10a7812 */ /* 0x000fe200078e3cff */
[C---:B------:R-:W-:Y:S02]  /*1d40*/  IMAD R11, R224.reuse, 0x5, RZ ;  /* 0x00000005e00b7824 */ /* 0x040fe400078e02ff */
[----:B------:R4:W-:Y:S01]  /*1d50*/  LDGSTS.E [R241+0xe200], [R188.64], P6 ;  /* 0x0e200000bcf17fae */ /* 0x0009e2000b121848 */
[----:B-----5:R-:W-:-:S03]  /*1d60*/  IMAD.WIDE R12, R224, 0x4, R8 ;  /* 0x00000004e00c7825 */ /* 0x020fc600078e0208 */
[----:B------:R4:W-:Y:S01]  /*1d70*/  LDGSTS.E [R241+0xe400], [R186.64], P6 ;  /* 0x0e400000baf17fae */ /* 0x0009e2000b121848 */
[----:B------:R-:W-:-:S03]  /*1d80*/  IMAD.WIDE R232, R11, 0x4, R2 ;  /* 0x000000040be87825 */ /* 0x000fc600078e0202 */
[----:B------:R4:W-:Y:S01]  /*1d90*/  LDGSTS.E [R241+0xe600], [R184.64], P6 ;  /* 0x0e600000b8f17fae */ /* 0x0009e2000b121848 */
[----:B------:R-:W-:Y:S01]  /*1da0*/  ISETP.GE.U32.AND P6, PT, R19, 0x7fffffdb, PT ;  /* 0x7fffffdb1300780c */ /* 0x000fe20003fc6070 */
[C---:B------:R-:W-:Y:S02]  /*1db0*/  IMAD.WIDE R230, R11.reuse, 0x4, R4 ;  /* 0x000000040be67825 */ /* 0x040fe400078e0204 */
[----:B------:R-:W-:Y:S02]  /*1dc0*/  STL [R1+0x728], R14 ;  /* 0x0007280e01007387 */ /* 0x000fe40000100800 */
[C---:B------:R-:W-:Y:S02]  /*1dd0*/  IMAD.WIDE R180, R11.reuse, 0x4, R6 ;  /* 0x000000040bb47825 */ /* 0x040fe400078e0206 */
[----:B------:R1:W-:Y:S02]  /*1de0*/  STL [R1+0x724], R15 ;  /* 0x0007240f01007387 */ /* 0x0003e40000100800 */
[----:B------:R-:W-:-:S02]  /*1df0*/  IMAD.WIDE R178, R11, 0x4, R8 ;  /* 0x000000040bb27825 */ /* 0x000fc400078e0208 */
[----:B------:R2:W-:Y:S02]  /*1e00*/  LDGSTS.E [R10+0x800], [R24.64], !P4 ;  /* 0x00800000180a7fae */ /* 0x0005e4000e121848 */
[----:B------:R-:W-:Y:S02]  /*1e10*/  IMAD R19, R20, R17, RZ ;  /* 0x0000001114137224 */ /* 0x000fe400078e02ff */
[----:B------:R5:W-:Y:S01]  /*1e20*/  STL [R1+0x738], R222 ;  /* 0x000738de01007387 */ /* 0x000be20000100800 */
[----:B------:R-:W-:Y:S02]  /*1e30*/  IMAD.MOV.U32 R20, RZ, RZ, RZ ;  /* 0x000000ffff147224 */ /* 0x000fe400078e00ff */
[C---:B-1----:R-:W-:Y:S01]  /*1e40*/  IMAD.WIDE R14, R224.reuse, 0x4, R6 ;  /* 0x00000004e00e7825 */ /* 0x042fe200078e0206 */
[----:B------:R1:W-:Y:S03]  /*1e50*/  LDGSTS.E [R10+0xa00], [R22.64], !P4 ;  /* 0x00a00000160a7fae */ /* 0x0003e6000e121848 */
[----:B------:R-:W-:Y:S01]  /*1e60*/  IMAD R11, R224, 0xd, RZ ;  /* 0x0000000de00b7824 */ /* 0x000fe200078e02ff */
[----:B------:R-:W-:Y:S01]  /*1e70*/  STL [R1+0x72c], R223 ;  /* 0x00072cdf01007387 */ /* 0x000fe20000100800 */
[----:B-----5:R-:W-:-:S02]  /*1e80*/  LOP3.LUT R222, R241, 0x60, RZ, 0x3c, !PT ;  /* 0x00000060f1de7812 */ /* 0x020fc400078e3cff */
[C---:B------:R-:W-:Y:S01]  /*1e90*/  IMAD.WIDE R162, R11.reuse, 0x4, R2 ;  /* 0x000000040ba27825 */ /* 0x040fe200078e0202 */
[----:B------:R5:W-:Y:S03]  /*1ea0*/  LDGSTS.E [R10+0xc00], [R14.64], !P4 ;  /* 0x00c000000e0a7fae */ /* 0x000be6000e121848 */
[C---:B------:R-:W-:Y:S01]  /*1eb0*/  IMAD.WIDE R168, R11.reuse, 0x4, R4 ;  /* 0x000000040ba87825 */ /* 0x040fe200078e0204 */
[----:B------:R1:W-:Y:S03]  /*1ec0*/  STL.64 [R1+0x730], R214 ;  /* 0x000730d601007387 */ /* 0x0003e60000100a00 */
[----:B------:R-:W-:Y:S01]  /*1ed0*/  IMAD.WIDE R166, R11, 0x4, R6 ;  /* 0x000000040ba67825 */ /* 0x000fe200078e0206 */
[----:B------:R2:W-:Y:S01]  /*1ee0*/  LDGSTS.E [R10+0xe00], [R12.64], !P4 ;  /* 0x00e000000c0a7fae */ /* 0x0005e2000e121848 */
[----:B------:R-:W-:-:S02]  /*1ef0*/  ISETP.GE.U32.AND P4, PT, R0, 0x7fffffd7, PT ;  /* 0x7fffffd70000780c */ /* 0x000fc40003f86070 */
[----:B------:R-:W-:Y:S01]  /*1f00*/  IADD3 R0, R26, -0xe, RZ ;  /* 0xfffffff21a007810 */ /* 0x000fe20007ffe0ff */
[----:B------:R-:W-:Y:S01]  /*1f10*/  STL.64 [R1+0x30], R24 ;  /* 0x0000301801007387 */ /* 0x000fe20000100a00 */
[----:B------:R-:W-:-:S03]  /*1f20*/  IMAD.WIDE R164, R11, 0x4, R8 ;  /* 0x000000040ba47825 */ /* 0x000fc600078e0208 */
[----:B------:R2:W-:Y:S01]  /*1f30*/  STL.64 [R1+0x28], R22 ;  /* 0x0000281601007387 */ /* 0x0005e20000100a00 */
[----:B------:R-:W-:Y:S01]  /*1f40*/  IMAD.SHL.U32 R11, R16, 0x40, RZ ;  /* 0x00000040100b7824 */ /* 0x000fe200078e00ff */
[----:B-1----:R-:W-:Y:S02]  /*1f50*/  LOP3.LUT R214, R67, 0x1f, RZ, 0xc0, !PT ;  /* 0x0000001f43d67812 */ /* 0x002fe400078ec0ff */
[----:B------:R1:W-:Y:S04]  /*1f60*/  LDGSTS.E [R10+0x2800], [R232.64], !P6 ;  /* 0x02800000e80a7fae */ /* 0x0003e8000f121848 */
[----:B------:R-:W-:Y:S04]  /*1f70*/  STL.64 [R1+0x20], R14 ;  /* 0x0000200e01007387 */ /* 0x000fe80000100a00 */
[----:B------:R1:W-:Y:S01]  /*1f80*/  LDGSTS.E [R10+0x2a00], [R230.64], !P6 ;  /* 0x02a00000e60a7fae */ /* 0x0003e2000f121848 */
[----:B--2---:R-:W-:-:S03]  /*1f90*/  IADD3 R22, R26, -0x3, RZ ;  /* 0xfffffffd1a167810 */ /* 0x004fc60007ffe0ff */
[----:B------:R2:W-:Y:S04]  /*1fa0*/  STL.64 [R1+0x18], R12 ;  /* 0x0000180c01007387 */ /* 0x0005e80000100a00 */
[----:B------:R1:W-:Y:S04]  /*1fb0*/  LDGSTS.E [R10+0x2c00], [R180.64], !P6 ;  /* 0x02c00000b40a7fae */ /* 0x0003e8000f121848 */
[----:B------:R1:W-:Y:S01]  /*1fc0*/  LDGSTS.E [R10+0x2e00], [R178.64], !P6 ;  /* 0x02e00000b20a7fae */ /* 0x0003e2000f121848 */
[----:B------:R-:W-:Y:S01]  /*1fd0*/  ISETP.GE.U32.AND P6, PT, R0, 0x7fffffd3, PT ;  /* 0x7fffffd30000780c */ /* 0x000fe20003fc6070 */
[----:B------:R-:W-:Y:S01]  /*1fe0*/  IMAD.HI.U32 R0, R21, R19, R20 ;  /* 0x0000001315007227 */ /* 0x000fe200078e0014 */
[----:B------:R-:W-:Y:S01]  /*1ff0*/  SHF.R.U32.HI R19, RZ, 0xe, R18 ;  /* 0x0000000eff137819 */ /* 0x000fe20000011612 */
[----:B------:R1:W-:Y:S01]  /*2000*/  STL [R1+0x244], R11 ;  /* 0x0002440b01007387 */ /* 0x0003e20000100800 */
[----:B------:R-:W-:Y:S01]  /*2010*/  SHF.R.U32.HI R20, RZ, 0x5, R67 ;  /* 0x00000005ff147819 */ /* 0x000fe20000011643 */
[----:B--2---:R-:W-:-:S02]  /*2020*/  IMAD R12, R224, 0x9, RZ ;  /* 0x00000009e00c7824 */ /* 0x004fc400078e02ff */
[----:B------:R-:W-:Y:S02]  /*2030*/  IMAD.SHL.U32 R13, R224, 0x2, RZ ;  /* 0x00000002e00d7824 */ /* 0x000fe400078e00ff */
[----:B------:R-:W-:-:S04]  /*2040*/  IMAD.WIDE R170, R12, 0x4, R2 ;  /* 0x000000040caa7825 */ /* 0x000fc800078e0202 */
[C---:B------:R-:W-:Y:S01]  /*2050*/  IMAD.WIDE R176, R12.reuse, 0x4, R4 ;  /* 0x000000040cb07825 */ /* 0x040fe200078e0204 */
[----:B------:R2:W-:Y:S03]  /*2060*/  LDGSTS.E [R10+0x4800], [R170.64], !P4 ;  /* 0x04800000aa0a7fae */ /* 0x0005e6000e121848 */
[C---:B------:R-:W-:Y:S01]  /*2070*/  IMAD.WIDE R174, R12.reuse, 0x4, R6 ;  /* 0x000000040cae7825 */ /* 0x040fe200078e0206 */
[----:B------:R2:W-:Y:S03]  /*2080*/  LDGSTS.E [R10+0x4a00], [R176.64], !P4 ;  /* 0x04a00000b00a7fae */ /* 0x0005e6000e121848 */
[----:B------:R-:W-:Y:S01]  /*2090*/  IMAD.WIDE R172, R12, 0x4, R8 ;  /* 0x000000040cac7825 */ /* 0x000fe200078e0208 */
[----:B------:R2:W-:Y:S03]  /*20a0*/  LDGSTS.E [R10+0x4c00], [R174.64], !P4 ;  /* 0x04c00000ae0a7fae */ /* 0x0005e6000e121848 */
[----:B------:R-:W-:Y:S01]  /*20b0*/  IMAD R12, R224, 0x11, RZ ;  /* 0x00000011e00c7824 */ /* 0x000fe200078e02ff */
[----:B------:R2:W-:Y:S01]  /*20c0*/  LDGSTS.E [R10+0x4e00], [R172.64], !P4 ;  /* 0x04e00000ac0a7fae */ /* 0x0005e2000e121848 */
[----:B------:R-:W-:Y:S01]  /*20d0*/  LOP3.LUT P4, RZ, R19, 0x1, RZ, 0xc0, !PT ;  /* 0x0000000113ff7812 */ /* 0x000fe2000788c0ff */
[----:B------:R-:W-:Y:S01]  /*20e0*/  IMAD.WIDE R68, R13, 0x4, R2 ;  /* 0x000000040d447825 */ /* 0x000fe200078e0202 */
[----:B------:R-:W-:Y:S01]  /*20f0*/  SHF.R.U32.HI R19, RZ, 0xa, R18 ;  /* 0x0000000aff137819 */ /* 0x000fe20000011612 */
[----:B------:R2:W-:Y:S02]  /*2100*/  LDGSTS.E [R10+0x6800], [R162.64], !P6 ;  /* 0x06800000a20a7fae */ /* 0x0005e4000f121848 */
[----:B------:R-:W-:-:S02]  /*2110*/  IMAD.WIDE R154, R12, 0x4, R2 ;  /* 0x000000040c9a7825 */ /* 0x000fc400078e0202 */
[----:B------:R2:W-:Y:S02]  /*2120*/  LDGSTS.E [R10+0x6a00], [R168.64], !P6 ;  /* 0x06a00000a80a7fae */ /* 0x0005e4000f121848 */
[C---:B------:R-:W-:Y:S02]  /*2130*/  IMAD.WIDE R160, R12.reuse, 0x4, R4 ;  /* 0x000000040ca07825 */ /* 0x040fe400078e0204 */
[----:B------:R2:W-:Y:S02]  /*2140*/  LDGSTS.E [R10+0x6c00], [R166.64], !P6 ;  /* 0x06c00000a60a7fae */ /* 0x0005e4000f121848 */
[C---:B------:R-:W-:Y:S02]  /*2150*/  IMAD.WIDE R158, R12.reuse, 0x4, R6 ;  /* 0x000000040c9e7825 */ /* 0x040fe400078e0206 */
[----:B------:R2:W-:Y:S01]  /*2160*/  LDGSTS.E [R10+0x6e00], [R164.64], !P6 ;  /* 0x06e00000a40a7fae */ /* 0x0005e2000f121848 */
[----:B------:R-:W-:Y:S01]  /*2170*/  LOP3.LUT P6, RZ, R19, 0x1, RZ, 0xc0, !PT ;  /* 0x0000000113ff7812 */ /* 0x000fe200078cc0ff */
[----:B------:R-:W-:Y:S01]  /*2180*/  IMAD.WIDE R156, R12, 0x4, R8 ;  /* 0x000000040c9c7825 */ /* 0x000fe200078e0208 */
[----:B------:R-:W-:Y:S01]  /*2190*/  SGXT.U32 R19, R20, 0x2 ;  /* 0x000000021413781a */ /* 0x000fe20000000000 */
[----:B------:R2:W-:Y:S01]  /*21a0*/  LDGSTS.E [R10+0x8800], [R154.64], P4 ;  /* 0x088000009a0a7fae */ /* 0x0005e2000a121848 */
[----:B------:R-:W-:Y:S01]  /*21b0*/  SHF.R.U32.HI R20, RZ, 0x2, R18 ;  /* 0x00000002ff147819 */ /* 0x000fe20000011612 */
[C---:B------:R-:W-:Y:S01]  /*21c0*/  IMAD R12, R224.reuse, 0x6, RZ ;  /* 0x00000006e00c7824 */ /* 0x040fe200078e02ff */
[----:B------:R-:W-:Y:S01]  /*21d0*/  LOP3.LUT R16, R11, R19, RZ, 0xfc, !PT ;  /* 0x000000130b107212 */ /* 0x000fe200078efcff */
[----:B-1----:R-:W-:Y:S01]  /*21e0*/  IMAD R11, R224, 0x15, RZ ;  /* 0x00000015e00b7824 */ /* 0x002fe200078e02ff */
[----:B------:R2:W-:Y:S01]  /*21f0*/  LDGSTS.E [R10+0x8a00], [R160.64], P4 ;  /* 0x08a00000a00a7fae */ /* 0x0005e2000a121848 */
[----:B------:R-:W-:Y:S01]  /*2200*/  IMAD.WIDE R62, R13, 0x4, R4 ;  /* 0x000000040d3e7825 */ /* 0x000fe200078e0204 */
[----:B------:R-:W-:-:S02]  /*2210*/  IABS R32, R16 ;  /* 0x0000001000207213 */ /* 0x000fc40000000000 */
[----:B------:R2:W-:Y:S01]  /*2220*/  LDGSTS.E [R10+0x8c00], [R158.64], P4 ;  /* 0x08c000009e0a7fae */ /* 0x0005e2000a121848 */
[C---:B------:R-:W-:Y:S01]  /*2230*/  IMAD.WIDE R146, R11.reuse, 0x4, R2 ;  /* 0x000000040b927825 */ /* 0x040fe200078e0202 */
[----:B------:R-:W-:Y:S02]  /*2240*/  LOP3.LUT R19, R16, 0x4, RZ, 0xfc, !PT ;  /* 0x0000000410137812 */ /* 0x000fe400078efcff */
[----:B------:R2:W-:Y:S01]  /*2250*/  LDGSTS.E [R10+0x8e00], [R156.64], P4 ;  /* 0x08e000009c0a7fae */ /* 0x0005e2000a121848 */
[C---:B------:R-:W-:Y:S01]  /*2260*/  IMAD.WIDE R152, R11.reuse, 0x4, R4 ;  /* 0x000000040b987825 */ /* 0x040fe200078e0204 */
[----:B------:R-:W-:Y:S02]  /*2270*/  LOP3.LUT P4, RZ, R20, 0x1, RZ, 0xc0, !PT ;  /* 0x0000000114ff7812 */ /* 0x000fe4000788c0ff */
[----:B------:R-:W-:Y:S01]  /*2280*/  SHF.R.U32.HI R20, RZ, 0x6, R18 ;  /* 0x00000006ff147819 */ /* 0x000fe20000011612 */
[----:B------:R-:W-:Y:S01]  /*2290*/  IMAD.WIDE R150, R11, 0x4, R6 ;  /* 0x000000040b967825 */ /* 0x000fe200078e0206 */
[----:B------:R2:W-:Y:S01]  /*22a0*/  LDGSTS.E [R10+0xa800], [R146.64], P6 ;  /* 0x0a800000920a7fae */ /* 0x0005e2000b121848 */
[----:B------:R-:W-:-:S02]  /*22b0*/  IABS R31, R19 ;  /* 0x00000013001f7213 */ /* 0x000fc40000000000 */
[----:B------:R-:W-:Y:S01]  /*22c0*/  IMAD.WIDE R148, R11, 0x4, R8 ;  /* 0x000000040b947825 */ /* 0x000fe200078e0208 */
[----:B------:R2:W-:Y:S01]  /*22d0*/  LDGSTS.E [R10+0xaa00], [R152.64], P6 ;  /* 0x0aa00000980a7fae */ /* 0x0005e2000b121848 */
[----:B------:R-:W-:Y:S02]  /*22e0*/  LOP3.LUT R21, R16, 0x8, RZ, 0xfc, !PT ;  /* 0x0000000810157812 */ /* 0x000fe400078efcff */
[----:B------:R-:W-:Y:S01]  /*22f0*/  IMAD R11, R224, 0x19, RZ ;  /* 0x00000019e00b7824 */ /* 0x000fe200078e02ff */
[----:B------:R2:W-:Y:S01]  /*2300*/  LDGSTS.E [R10+0xac00], [R150.64], P6 ;  /* 0x0ac00000960a7fae */ /* 0x0005e2000b121848 */
[----:B-----5:R-:W-:Y:S01]  /*2310*/  IMAD.WIDE R14, R13, 0x4, R6 ;  /* 0x000000040d0e7825 */ /* 0x020fe200078e0206 */
[----:B------:R-:W-:Y:S02]  /*2320*/  IABS R30, R21 ;  /* 0x00000015001e7213 */ /* 0x000fe40000000000 */
[----:B------:R2:W-:Y:S01]  /*2330*/  LDGSTS.E [R10+0xae00], [R148.64], P6 ;  /* 0x0ae00000940a7fae */ /* 0x0005e2000b121848 */
[----:B------:R-:W-:Y:S01]  /*2340*/  LOP3.LUT P6, RZ, R20, 0x1, RZ, 0xc0, !PT ;  /* 0x0000000114ff7812 */ /* 0x000fe200078cc0ff */
[C---:B------:R-:W-:Y:S01]  /*2350*/  IMAD.WIDE R138, R11.reuse, 0x4, R2 ;  /* 0x000000040b8a7825 */ /* 0x040fe200078e0202 */
[C---:B------:R-:W-:Y:S01]  /*2360*/  LOP3.LUT R24, R16.reuse, 0xc, RZ, 0xfc, !PT ;  /* 0x0000000c10187812 */ /* 0x040fe200078efcff */
[----:B------:R-:W-:Y:S01]  /*2370*/  STL.64 [R1+0x10], R68 ;  /* 0x0000104401007387 */ /* 0x000fe20000100a00 */
[C---:B------:R-:W-:Y:S01]  /*2380*/  LOP3.LUT R65, R16.reuse, 0x10, RZ, 0xfc, !PT ;  /* 0x0000001010417812 */ /* 0x040fe200078efcff */
[C---:B------:R-:W-:Y:S01]  /*2390*/  IMAD.WIDE R144, R11.reuse, 0x4, R4 ;  /* 0x000000040b907825 */ /* 0x040fe200078e0204 */
[C---:B------:R-:W-:Y:S01]  /*23a0*/  LOP3.LUT R25, R16.reuse, 0x18, RZ, 0xfc, !PT ;  /* 0x0000001810197812 */ /* 0x040fe200078efcff */
[----:B------:R1:W-:Y:S01]  /*23b0*/  STL.64 [R1+0x8], R62 ;  /* 0x0000083e01007387 */ /* 0x0003e20000100a00 */
[----:B------:R-:W-:Y:S01]  /*23c0*/  IABS R61, R65 ;  /* 0x00000041003d7213 */ /* 0x000fe20000000000 */
[C---:B------:R-:W-:Y:S01]  /*23d0*/  IMAD.WIDE R142, R11.reuse, 0x4, R6 ;  /* 0x000000040b8e7825 */ /* 0x040fe200078e0206 */
[----:B------:R-:W-:Y:S01]  /*23e0*/  IABS R64, R25 ;  /* 0x0000001900407213 */ /* 0x000fe20000000000 */
[----:B------:R5:W-:Y:S01]  /*23f0*/  STL.64 [R1], R14 ;  /* 0x0000000e01007387 */ /* 0x000be20000100a00 */
[C---:B------:R-:W-:Y:S01]  /*2400*/  LOP3.LUT R60, R16.reuse, 0x28, RZ, 0xfc, !PT ;  /* 0x00000028103c7812 */ /* 0x040fe200078efcff */
[----:B------:R-:W-:Y:S01]  /*2410*/  IMAD.WIDE R140, R11, 0x4, R8 ;  /* 0x000000040b8c7825 */ /* 0x000fe200078e0208 */
[C---:B------:R-:W-:Y:S01]  /*2420*/  LOP3.LUT R44, R16.reuse, 0x30, RZ, 0xfc, !PT ;  /* 0x00000030102c7812 */ /* 0x040fe200078efcff */
[----:B------:R2:W-:Y:S01]  /*2430*/  LDGSTS.E [R10+0xc800], [R138.64], P6 ;  /* 0x0c8000008a0a7fae */ /* 0x0005e2000b121848 */
[----:B------:R-:W-:Y:S01]  /*2440*/  LOP3.LUT R39, R16, 0x34, RZ, 0xfc, !PT ;  /* 0x0000003410277812 */ /* 0x000fe200078efcff */
[----:B------:R-:W-:Y:S01]  /*2450*/  IMAD.HI.U32 R20, R0, R32, RZ ;  /* 0x0000002000147227 */ /* 0x000fe200078e00ff */
[----:B------:R-:W-:Y:S01]  /*2460*/  LOP3.LUT R43, R16, 0x38, RZ, 0xfc, !PT ;  /* 0x00000038102b7812 */ /* 0x000fe200078efcff */
[----:B------:R2:W-:Y:S01]  /*2470*/  LDGSTS.E [R10+0xca00], [R144.64], P6 ;  /* 0x0ca00000900a7fae */ /* 0x0005e2000b121848 */
[----:B------:R-:W-:Y:S01]  /*2480*/  IABS R29, R39 ;  /* 0x00000027001d7213 */ /* 0x000fe20000000000 */
[----:B------:R-:W-:Y:S01]  /*2490*/  IMAD R11, R224, 0x1d, RZ ;  /* 0x0000001de00b7824 */ /* 0x000fe200078e02ff */
[----:B------:R-:W-:Y:S01]  /*24a0*/  IABS R35, R43 ;  /* 0x0000002b00237213 */ /* 0x000fe20000000000 */
[----:B------:R-:W-:Y:S01]  /*24b0*/  IMAD.MOV R23, RZ, RZ, -R20 ;  /* 0x000000ffff177224 */ /* 0x000fe200078e0a14 */
[----:B------:R2:W-:Y:S01]  /*24c0*/  LDGSTS.E [R10+0xcc00], [R142.64], P6 ;  /* 0x0cc000008e0a7fae */ /* 0x0005e2000b121848 */
[----:B------:R-:W-:-:S03]  /*24d0*/  IMAD.WIDE R130, R11, 0x4, R2 ;  /* 0x000000040b827825 */ /* 0x000fc600078e0202 */
[----:B------:R2:W-:Y:S01]  /*24e0*/  LDGSTS.E [R10+0xce00], [R140.64], P6 ;  /* 0x0ce000008c0a7fae */ /* 0x0005e2000b121848 */
[C---:B------:R-:W-:Y:S01]  /*24f0*/  IMAD.WIDE R136, R11.reuse, 0x4, R4 ;  /* 0x000000040b887825 */ /* 0x040fe200078e0204 */
[----:B------:R-:W-:Y:S02]  /*2500*/  ISETP.GE.U32.AND P6, PT, R22, 0x7fffffde, PT ;  /* 0x7fffffde1600780c */ /* 0x000fe40003fc6070 */
[----:B------:R2:W-:Y:S01]  /*2510*/  LDGSTS.E [R10+0xe800], [R130.64], P4 ;  /* 0x0e800000820a7fae */ /* 0x0005e2000a121848 */
[C---:B------:R-:W-:Y:S01]  /*2520*/  IMAD.WIDE R134, R11.reuse, 0x4, R6 ;  /* 0x000000040b867825 */ /* 0x040fe200078e0206 */
[----:B------:R-:W-:Y:S02]  /*2530*/  SHF.R.U32.HI R22, RZ, 0x5, R18 ;  /* 0x00000005ff167819 */ /* 0x000fe40000011612 */
[----:B------:R2:W-:Y:S01]  /*2540*/  LDGSTS.E [R10+0xea00], [R136.64], P4 ;  /* 0x0ea00000880a7fae */ /* 0x0005e2000a121848 */
[----:B------:R-:W-:-:S03]  /*2550*/  IMAD.WIDE R132, R11, 0x4, R8 ;  /* 0x000000040b847825 */ /* 0x000fc600078e0208 */
[----:B------:R2:W-:Y:S01]  /*2560*/  LDGSTS.E [R10+0xec00], [R134.64], P4 ;  /* 0x0ec00000860a7fae */ /* 0x0005e2000a121848 */
[C---:B------:R-:W-:Y:S01]  /*2570*/  IMAD R32, R17.reuse, R23, R32 ;  /* 0x0000001711207224 */ /* 0x040fe200078e0220 */
[----:B------:R-:W-:Y:S01]  /*2580*/  IABS R23, R24 ;  /* 0x0000001800177213 */ /* 0x000fe20000000000 */
[----:B------:R-:W-:Y:S01]  /*2590*/  IMAD.HI.U32 R20, R0, R31, RZ ;  /* 0x0000001f00147227 */ /* 0x000fe200078e00ff */
[----:B------:R2:W-:Y:S02]  /*25a0*/  LDGSTS.E [R10+0xee00], [R132.64], P4 ;  /* 0x0ee00000840a7fae */ /* 0x0005e4000a121848 */
[----:B------:R-:W-:Y:S01]  /*25b0*/  ISETP.GT.U32.AND P4, PT, R17, R32, PT ;  /* 0x000000201100720c */ /* 0x000fe20003f84070 */
[----:B------:R-:W-:-:S04]  /*25c0*/  IMAD.WIDE R250, R13, 0x4, R8 ;  /* 0x000000040dfa7825 */ /* 0x000fc800078e0208 */
[----:B------:R-:W-:Y:S02]  /*25d0*/  IMAD.MOV R20, RZ, RZ, -R20 ;  /* 0x000000ffff147224 */ /* 0x000fe400078e0a14 */
[----:B------:R-:W-:Y:S01]  /*25e0*/  IMAD.WIDE R122, R12, 0x4, R2 ;  /* 0x000000040c7a7825 */ /* 0x000fe200078e0202 */
[----:B--2---:R-:W-:-:S03]  /*25f0*/  LOP3.LUT R10, R241, 0x40, RZ, 0x3c, !PT ;  /* 0x00000040f10a7812 */ /* 0x004fc600078e3cff */
[----:B------:R-:W-:-:S04]  /*2600*/  IMAD.WIDE R128, R12, 0x4, R4 ;  /* 0x000000040c807825 */ /* 0x000fc800078e0204 */
[----:B------:R-:W-:Y:S01]  /*2610*/  @!P4 IMAD.IADD R32, R32, 0x1, -R17 ;  /* 0x000000012020c824 */ /* 0x000fe200078e0a11 */
[----:B------:R2:W-:Y:S01]  /*2620*/  LDGSTS.E [R10+0x1000], [R68.64], !P6 ;  /* 0x01000000440a7fae */ /* 0x0005e2000f121848 */
[----:B------:R-:W-:Y:S01]  /*2630*/  IMAD.WIDE R126, R12, 0x4, R6 ;  /* 0x000000040c7e7825 */ /* 0x000fe200078e0206 */
[----:B------:R-:W-:Y:S02]  /*2640*/  ISETP.GE.AND P4, PT, R16, RZ, PT ;  /* 0x000000ff1000720c */ /* 0x000fe40003f86270 */
[----:B------:R1:W-:Y:S01]  /*2650*/  LDGSTS.E [R10+0x1200], [R62.64], !P6 ;  /* 0x012000003e0a7fae */ /* 0x0003e2000f121848 */
[----:B------:R-:W-:-:S03]  /*2660*/  IMAD.WIDE R124, R12, 0x4, R8 ;  /* 0x000000040c7c7825 */ /* 0x000fc600078e0208 */
[----:B------:R2:W-:Y:S01]  /*2670*/  LDGSTS.E [R10+0x1400], [R14.64], !P6 ;  /* 0x014000000e0a7fae */ /* 0x0005e2000f121848 */
[C---:B------:R-:W-:Y:S02]  /*2680*/  IMAD R31, R17.reuse, R20, R31 ;  /* 0x00000014111f7224 */ /* 0x040fe400078e021f */
[----:B------:R-:W-:Y:S01]  /*2690*/  IMAD.HI.U32 R20, R0, R30, RZ ;  /* 0x0000001e00147227 */ /* 0x000fe200078e00ff */
[----:B------:R2:W-:Y:S01]  /*26a0*/  LDGSTS.E [R10+0x1600], [R250.64], !P6 ;  /* 0x01600000fa0a7fae */ /* 0x0005e2000f121848 */
[C---:B------:R-:W-:Y:S02]  /*26b0*/  ISETP.GT.U32.AND P6, PT, R17.reuse, R32, PT ;  /* 0x000000201100720c */ /* 0x040fe40003fc4070 */
[----:B------:R-:W-:Y:S01]  /*26c0*/  IMAD.MOV R20, RZ, RZ, -R20 ;  /* 0x000000ffff147224 */ /* 0x000fe200078e0a14 */
[----:B------:R2:W-:Y:S01]  /*26d0*/  LDGSTS.E [R10+0x3000], [R122.64], !P0 ;  /* 0x030000007a0a7fae */ /* 0x0005e2000c121848 */
[----:B------:R-:W-:Y:S01]  /*26e0*/  IMAD R11, R224, 0xa, RZ ;  /* 0x0000000ae00b7824 */ /* 0x000fe200078e02ff */
[----:B-1----:R-:W-:Y:S01]  /*26f0*/  LOP3.LUT R63, R16, 0x14, RZ, 0xfc, !PT ;  /* 0x00000014103f7812 */ /* 0x002fe200078efcff */
[----:B------:R-:W-:Y:S01]  /*2700*/  IMAD R30, R17, R20, R30 ;  /* 0x00000014111e7224 */ /* 0x000fe200078e021e */
[----:B------:R2:W-:Y:S01]  /*2710*/  LDGSTS.E [R10+0x3200], [R128.64], !P0 ;  /* 0x03200000800a7fae */ /* 0x0005e2000c121848 */
[----:B------:R-:W-:Y:S01]  /*2720*/  IMAD.WIDE R114, R11, 0x4, R2 ;  /* 0x000000040b727825 */ /* 0x000fe200078e0202 */
[----:B------:R-:W-:-:S02]  /*2730*/  IABS R62, R63 ;  /* 0x0000003f003e7213 */ /* 0x000fc40000000000 */
[----:B------:R2:W-:Y:S01]  /*2740*/  LDGSTS.E [R10+0x3400], [R126.64], !P0 ;  /* 0x034000007e0a7fae */ /* 0x0005e2000c121848 */
[----:B------:R-:W-:-:S03]  /*2750*/  IMAD.WIDE R120, R11, 0x4, R4 ;  /* 0x000000040b787825 */ /* 0x000fc600078e0204 */
[----:B------:R2:W-:Y:S01]  /*2760*/  LDGSTS.E [R10+0x3600], [R124.64], !P0 ;  /* 0x036000007c0a7fae */ /* 0x0005e2000c121848 */
[C---:B------:R-:W-:Y:S01]  /*2770*/  ISETP.GT.U32.AND P0, PT, R17.reuse, R31, PT ;  /* 0x0000001f1100720c */ /* 0x040fe20003f04070 */
[----:B------:R-:W-:Y:S01]  /*2780*/  @!P6 IMAD.IADD R32, R32, 0x1, -R17 ;  /* 0x000000012020e824 */ /* 0x000fe200078e0a11 */
[----:B------:R-:W-:Y:S01]  /*2790*/  ISETP.GT.U32.AND P6, PT, R17, R30, PT ;  /* 0x0000001e1100720c */ /* 0x000fe20003fc4070 */
[C---:B------:R-:W-:Y:S01]  /*27a0*/  IMAD.WIDE R118, R11.reuse, 0x4, R6 ;  /* 0x000000040b767825 */ /* 0x040fe200078e0206 */
[----:B------:R2:W-:Y:S03]  /*27b0*/  LDGSTS.E [R10+0x5000], [R114.64], !P1 ;  /* 0x05000000720a7fae */ /* 0x0005e6000c921848 */
[----:B------:R-:W-:Y:S01]  /*27c0*/  IMAD.WIDE R116, R11, 0x4, R8 ;  /* 0x000000040b747825 */ /* 0x000fe200078e0208 */
[----:B------:R2:W-:Y:S03]  /*27d0*/  LDGSTS.E [R10+0x5200], [R120.64], !P1 ;  /* 0x05200000780a7fae */ /* 0x0005e6000c921848 */
[----:B------:R-:W-:Y:S01]  /*27e0*/  IMAD.HI.U32 R20, R0, R23, RZ ;  /* 0x0000001700147227 */ /* 0x000fe200078e00ff */
[----:B------:R2:W-:Y:S03]  /*27f0*/  LDGSTS.E [R10+0x5400], [R118.64], !P1 ;  /* 0x05400000760a7fae */ /* 0x0005e6000c921848 */
[--C-:B------:R-:W-:Y:S01]  /*2800*/  @!P0 IMAD.IADD R31, R31, 0x1, -R17.reuse ;  /* 0x000000011f1f8824 */ /* 0x100fe200078e0a11 */
[----:B------:R2:W-:Y:S01]  /*2810*/  LDGSTS.E [R10+0x5600], [R116.64], !P1 ;  /* 0x05600000740a7fae */ /* 0x0005e2000c921848 */
[----:B------:R-:W-:Y:S01]  /*2820*/  LOP3.LUT P1, RZ, R22, 0x1, RZ, 0xc0, !PT ;  /* 0x0000000116ff7812 */ /* 0x000fe2000782c0ff */
[----:B------:R-:W-:-:S02]  /*2830*/  @!P6 IMAD.IADD R30, R30, 0x1, -R17 ;  /* 0x000000011e1ee824 */ /* 0x000fc400078e0a11 */
[----:B------:R-:W-:Y:S01]  /*2840*/  ISETP.GT.U32.AND P0, PT, R17, R31, PT ;  /* 0x0000001f1100720c */ /* 0x000fe20003f04070 */
[----:B------:R-:W-:Y:S02]  /*2850*/  IMAD.MOV R22, RZ, RZ, -R20 ;  /* 0x000000ffff167224 */ /* 0x000fe400078e0a14 */
[----:B------:R-:W-:Y:S01]  /*2860*/  @!P4 IMAD.MOV R32, RZ, RZ, -R32 ;  /* 0x000000ffff20c224 */ /* 0x000fe200078e0a20 */
[----:B------:R-:W-:Y:S01]  /*2870*/  ISETP.GE.AND P4, PT, R19, RZ, PT ;  /* 0x000000ff1300720c */ /* 0x000fe20003f86270 */
[----:B------:R-:W-:Y:S01]  /*2880*/  IMAD.HI.U32 R20, R0, R61, RZ ;  /* 0x0000003d00147227 */ /* 0x000fe200078e00ff */
[----:B------:R-:W-:-:S03]  /*2890*/  ISETP.GT.U32.AND P6, PT, R17, R30, PT ;  /* 0x0000001e1100720c */ /* 0x000fc60003fc4070 */
[----:B------:R-:W-:Y:S02]  /*28a0*/  IMAD R19, R17, R22, R23 ;  /* 0x0000001611137224 */ /* 0x000fe400078e0217 */
[----:B------:R-:W-:Y:S02]  /*28b0*/  IMAD.MOV R20, RZ, RZ, -R20 ;  /* 0x000000ffff147224 */ /* 0x000fe400078e0a14 */
[----:B------:R-:W-:Y:S01]  /*28c0*/  @!P0 IMAD.IADD R31, R31, 0x1, -R17 ;  /* 0x000000011f1f8824 */ /* 0x000fe200078e0a11 */
[C---:B------:R-:W-:Y:S01]  /*28d0*/  ISETP.GT.U32.AND P0, PT, R17.reuse, R19, PT ;  /* 0x000000131100720c */ /* 0x040fe20003f04070 */
[C---:B------:R-:W-:Y:S01]  /*28e0*/  IMAD R20, R17.reuse, R20, R61 ;  /* 0x0000001411147224 */ /* 0x040fe200078e023d */
[----:B------:R-:W-:Y:S01]  /*28f0*/  SHF.R.U32.HI R61, RZ, 0xd, R18 ;  /* 0x0000000dff3d7819 */ /* 0x000fe20000011612 */
[----:B------:R-:W-:Y:S02]  /*2900*/  IMAD R12, R224, 0xe, RZ ;  /* 0x0000000ee00c7824 */ /* 0x000fe400078e02ff */
[----:B------:R-:W-:Y:S01]  /*2910*/  @!P4 IMAD.MOV R31, RZ, RZ, -R31 ;  /* 0x000000ffff1fc224 */ /* 0x000fe200078e0a1f */
[----:B------:R-:W-:Y:S01]  /*2920*/  ISETP.GT.U32.AND P4, PT, R17, R20, PT ;  /* 0x000000141100720c */ /* 0x000fe20003f84070 */
[----:B------:R-:W-:Y:S01]  /*2930*/  @!P6 IMAD.IADD R30, R30, 0x1, -R17 ;  /* 0x000000011e1ee824 */ /* 0x000fe200078e0a11 */
[----:B------:R-:W-:Y:S01]  /*2940*/  LOP3.LUT P6, RZ, R61, 0x1, RZ, 0xc0, !PT ;  /* 0x000000013dff7812 */ /* 0x000fe200078cc0ff */
[----:B------:R-:W-:Y:S01]  /*2950*/  IMAD.WIDE R106, R12, 0x4, R2 ;  /* 0x000000040c6a7825 */ /* 0x000fe200078e0202 */
[----:B------:R-:W-:-:S03]  /*2960*/  LOP3.LUT R61, R16, 0x20, RZ, 0xfc, !PT ;  /* 0x00000020103d7812 */ /* 0x000fc600078efcff */
[C---:B------:R-:W-:Y:S01]  /*2970*/  IMAD.WIDE R112, R12.reuse, 0x4, R4 ;  /* 0x000000040c707825 */ /* 0x040fe200078e0204 */
[----:B------:R2:W-:Y:S03]  /*2980*/  LDGSTS.E [R10+0x7000], [R106.64], !P2 ;  /* 0x070000006a0a7fae */ /* 0x0005e6000d121848 */
[C---:B------:R-:W-:Y:S01]  /*2990*/  IMAD.WIDE R110, R12.reuse, 0x4, R6 ;  /* 0x000000040c6e7825 */ /* 0x040fe200078e0206 */
[----:B------:R2:W-:Y:S03]  /*29a0*/  LDGSTS.E [R10+0x7200], [R112.64], !P2 ;  /* 0x07200000700a7fae */ /* 0x0005e6000d121848 */
[----:B------:R-:W-:Y:S01]  /*29b0*/  IMAD.WIDE R108, R12, 0x4, R8 ;  /* 0x000000040c6c7825 */ /* 0x000fe200078e0208 */
[----:B------:R2:W-:Y:S03]  /*29c0*/  LDGSTS.E [R10+0x7400], [R110.64], !P2 ;  /* 0x074000006e0a7fae */ /* 0x0005e6000d121848 */
[----:B------:R-:W-:Y:S01]  /*29d0*/  @!P0 IMAD.IADD R19, R19, 0x1, -R17 ;  /* 0x0000000113138824 */ /* 0x000fe200078e0a11 */
[----:B------:R-:W-:Y:S01]  /*29e0*/  ISETP.GE.AND P0, PT, R21, RZ, PT ;  /* 0x000000ff1500720c */ /* 0x000fe20003f06270 */
[----:B------:R-:W-:Y:S01]  /*29f0*/  IMAD R11, R224, 0x12, RZ ;  /* 0x00000012e00b7824 */ /* 0x000fe200078e02ff */
[----:B------:R2:W-:Y:S01]  /*2a00*/  LDGSTS.E [R10+0x7600], [R108.64], !P2 ;  /* 0x076000006c0a7fae */ /* 0x0005e2000d121848 */
[----:B------:R-:W-:Y:S01]  /*2a10*/  IMAD.HI.U32 R22, R0, R62, RZ ;  /* 0x0000003e00167227 */ /* 0x000fe200078e00ff */
[----:B------:R-:W-:-:S03]  /*2a20*/  ISETP.GT.U32.AND P2, PT, R17, R19, PT ;  /* 0x000000131100720c */ /* 0x000fc60003f44070 */
[----:B------:R-:W-:-:S04]  /*2a30*/  IMAD.WIDE R98, R11, 0x4, R2 ;  /* 0x000000040b627825 */ /* 0x000fc800078e0202 */
[C---:B------:R-:W-:Y:S01]  /*2a40*/  IMAD.WIDE R104, R11.reuse, 0x4, R4 ;  /* 0x000000040b687825 */ /* 0x040fe200078e0204 */
[----:B------:R2:W-:Y:S03]  /*2a50*/  LDGSTS.E [R10+0x9000], [R98.64], P6 ;  /* 0x09000000620a7fae */ /* 0x0005e6000b121848 */
[----:B------:R-:W-:Y:S01]  /*2a60*/  IMAD.HI.U32 R23, R0, R64, RZ ;  /* 0x0000004000177227 */ /* 0x000fe200078e00ff */
[----:B------:R2:W-:Y:S03]  /*2a70*/  LDGSTS.E [R10+0x9200], [R104.64], P6 ;  /* 0x09200000680a7fae */ /* 0x0005e6000b121848 */
[----:B------:R-:W-:-:S04]  /*2a80*/  IMAD.WIDE R102, R11, 0x4, R6 ;  /* 0x000000040b667825 */ /* 0x000fc800078e0206 */
[----:B------:R-:W-:Y:S01]  /*2a90*/  IMAD.WIDE R100, R11, 0x4, R8 ;  /* 0x000000040b647825 */ /* 0x000fe200078e0208 */
[----:B------:R2:W-:Y:S03]  /*2aa0*/  LDGSTS.E [R10+0x9400], [R102.64], P6 ;  /* 0x09400000660a7fae */ /* 0x0005e6000b121848 */
[----:B------:R-:W-:Y:S01]  /*2ab0*/  @!P4 IMAD.IADD R20, R20, 0x1, -R17 ;  /* 0x000000011414c824 */ /* 0x000fe200078e0a11 */
[----:B------:R2:W-:Y:S01]  /*2ac0*/  LDGSTS.E [R10+0x9600], [R100.64], P6 ;  /* 0x09600000640a7fae */ /* 0x0005e2000b121848 */
[----:B------:R-:W-:Y:S02]  /*2ad0*/  IMAD.MOV R22, RZ, RZ, -R22 ;  /* 0x000000ffff167224 */ /* 0x000fe400078e0a16 */
[----:B------:R-:W-:Y:S01]  /*2ae0*/  IMAD.MOV R23, RZ, RZ, -R23 ;  /* 0x000000ffff177224 */ /* 0x000fe200078e0a17 */
[C---:B------:R-:W-:Y:S01]  /*2af0*/  ISETP.GT.U32.AND P6, PT, R17.reuse, R20, PT ;  /* 0x000000141100720c */ /* 0x040fe20003fc4070 */
[C---:B------:R-:W-:Y:S01]  /*2b00*/  IMAD R21, R17.reuse, R22, R62 ;  /* 0x0000001611157224 */ /* 0x040fe200078e023e */
[----:B------:R-:W-:Y:S01]  /*2b10*/  LOP3.LUT R62, R16, 0x1c, RZ, 0xfc, !PT ;  /* 0x0000001c103e7812 */ /* 0x000fe200078efcff */
[----:B------:R-:W-:-:S02]  /*2b20*/  IMAD R22, R17, R23, R64 ;  /* 0x0000001711167224 */ /* 0x000fc400078e0240 */
[----:B------:R-:W-:Y:S01]  /*2b30*/  @!P0 IMAD.MOV R30, RZ, RZ, -R30 ;  /* 0x000000ffff1e8224 */ /* 0x000fe200078e0a1e */
[----:B------:R-:W-:Y:S01]  /*2b40*/  LOP3.LUT P0, RZ, R66, 0x1, RZ, 0xc0, !PT ;  /* 0x0000000142ff7812 */ /* 0x000fe2000780c0ff */
[----:B------:R-:W-:Y:S01]  /*2b50*/  @!P2 IMAD.IADD R19, R19, 0x1, -R17 ;  /* 0x000000011313a824 */ /* 0x000fe200078e0a11 */
[C---:B------:R-:W-:Y:S01]  /*2b60*/  ISETP.GT.U32.AND P2, PT, R17.reuse, R22, PT ;  /* 0x000000161100720c */ /* 0x040fe20003f44070 */
[C---:B------:R-:W-:Y:S01]  /*2b70*/  IMAD R12, R224.reuse, 0x16, RZ ;  /* 0x00000016e00c7824 */ /* 0x040fe200078e02ff */
[----:B------:R-:W-:Y:S01]  /*2b80*/  IABS R23, R62 ;  /* 0x0000003e00177213 */ /* 0x000fe20000000000 */
[----:B------:R-:W-:Y:S01]  /*2b90*/  IMAD R11, R224, 0x1a, RZ ;  /* 0x0000001ae00b7824 */ /* 0x000fe200078e02ff */
[----:B------:R-:W-:Y:S01]  /*2ba0*/  ISETP.GT.U32.AND P4, PT, R17, R21, PT ;  /* 0x000000151100720c */ /* 0x000fe20003f84070 */
[----:B------:R-:W-:Y:S01]  /*2bb0*/  IMAD.WIDE R90, R12, 0x4, R2 ;  /* 0x000000040c5a7825 */ /* 0x000fe200078e0202 */
[----:B------:R-:W-:-:S03]  /*2bc0*/  IABS R66, R61 ;  /* 0x0000003d00427213 */ /* 0x000fc60000000000 */
[----:B------:R-:W-:Y:S02]  /*2bd0*/  IMAD.WIDE R96, R12, 0x4, R4 ;  /* 0x000000040c607825 */ /* 0x000fe400078e0204 */
[----:B------:R2:W-:Y:S02]  /*2be0*/  LDGSTS.E [R10+0xb000], [R90.64], P0 ;  /* 0x0b0000005a0a7fae */ /* 0x0005e40008121848 */
[----:B------:R-:W-:Y:S01]  /*2bf0*/  @!P6 IMAD.IADD R20, R20, 0x1, -R17 ;  /* 0x000000011414e824 */ /* 0x000fe200078e0a11 */
[----:B------:R-:W-:Y:S01]  /*2c00*/  ISETP.GE.AND P6, PT, R24, RZ, PT ;  /* 0x000000ff1800720c */ /* 0x000fe20003fc6270 */
[C---:B------:R-:W-:Y:S01]  /*2c10*/  IMAD.WIDE R94, R12.reuse, 0x4, R6 ;  /* 0x000000040c5e7825 */ /* 0x040fe200078e0206 */
[----:B------:R2:W-:Y:S03]  /*2c20*/  LDGSTS.E [R10+0xb200], [R96.64], P0 ;  /* 0x0b200000600a7fae */ /* 0x0005e60008121848 */
[----:B------:R-:W-:Y:S01]  /*2c30*/  IMAD.WIDE R92, R12, 0x4, R8 ;  /* 0x000000040c5c7825 */ /* 0x000fe200078e0208 */
[----:B------:R2:W-:Y:S03]  /*2c40*/  LDGSTS.E [R10+0xb400], [R94.64], P0 ;  /* 0x0b4000005e0a7fae */ /* 0x0005e60008121848 */
[----:B------:R-:W-:Y:S01]  /*2c50*/  IMAD.HI.U32 R64, R0, R23, RZ ;  /* 0x0000001700407227 */ /* 0x000fe200078e00ff */
[----:B------:R2:W-:Y:S03]  /*2c60*/  LDGSTS.E [R10+0xb600], [R92.64], P0 ;  /* 0x0b6000005c0a7fae */ /* 0x0005e60008121848 */
[----:B------:R-:W-:-:S04]  /*2c70*/  IMAD.WIDE R82, R11, 0x4, R2 ;  /* 0x000000040b527825 */ /* 0x000fc800078e0202 */
[C---:B------:R-:W-:Y:S01]  /*2c80*/  IMAD.WIDE R88, R11.reuse, 0x4, R4 ;  /* 0x000000040b587825 */ /* 0x040fe200078e0204 */
[----:B------:R2:W-:Y:S03]  /*2c90*/  LDGSTS.E [R10+0xd000], [R82.64], P1 ;  /* 0x0d000000520a7fae */ /* 0x0005e60008921848 */
[C---:B------:R-:W-:Y:S01]  /*2ca0*/  IMAD.WIDE R86, R11.reuse, 0x4, R6 ;  /* 0x000000040b567825 */ /* 0x040fe200078e0206 */
[----:B------:R2:W-:Y:S03]  /*2cb0*/  LDGSTS.E [R10+0xd200], [R88.64], P1 ;  /* 0x0d200000580a7fae */ /* 0x0005e60008921848 */
[----:B------:R-:W-:Y:S01]  /*2cc0*/  IMAD.WIDE R84, R11, 0x4, R8 ;  /* 0x000000040b547825 */ /* 0x000fe200078e0208 */
[----:B------:R2:W-:Y:S03]  /*2cd0*/  LDGSTS.E [R10+0xd400], [R86.64], P1 ;  /* 0x0d400000560a7fae */ /* 0x0005e60008921848 */
[----:B------:R-:W-:Y:S01]  /*2ce0*/  IMAD.MOV R64, RZ, RZ, -R64 ;  /* 0x000000ffff407224 */ /* 0x000fe200078e0a40 */
[----:B------:R2:W-:Y:S01]  /*2cf0*/  LDGSTS.E [R10+0xd600], [R84.64], P1 ;  /* 0x0d600000540a7fae */ /* 0x0005e20008921848 */
[----:B------:R-:W-:-:S02]  /*2d00*/  @!P2 IMAD.IADD R22, R22, 0x1, -R17 ;  /* 0x000000011616a824 */ /* 0x000fc400078e0a11 */
[----:B------:R-:W-:Y:S02]  /*2d10*/  IMAD.MOV.U32 R24, RZ, RZ, R66 ;  /* 0x000000ffff187224 */ /* 0x000fe400078e0042 */
[C---:B------:R-:W-:Y:S01]  /*2d20*/  IMAD R23, R17.reuse, R64, R23 ;  /* 0x0000004011177224 */ /* 0x040fe200078e0217 */
[----:B------:R-:W-:Y:S01]  /*2d30*/  ISETP.GT.U32.AND P1, PT, R17, R22, PT ;  /* 0x000000161100720c */ /* 0x000fe20003f24070 */
[----:B------:R-:W-:-:S04]  /*2d40*/  IMAD.HI.U32 R64, R0, R24, RZ ;  /* 0x0000001800407227 */ /* 0x000fc800078e00ff */
[----:B------:R-:W-:Y:S01]  /*2d50*/  @!P4 IMAD.IADD R21, R21, 0x1, -R17 ;  /* 0x000000011515c824 */ /* 0x000fe200078e0a11 */
[----:B------:R-:W-:Y:S01]  /*2d60*/  ISETP.GE.AND P4, PT, R65, RZ, PT ;  /* 0x000000ff4100720c */ /* 0x000fe20003f86270 */
[----:B------:R-:W-:Y:S01]  /*2d70*/  @!P6 IMAD.MOV R19, RZ, RZ, -R19 ;  /* 0x000000ffff13e224 */ /* 0x000fe200078e0a13 */
[C---:B------:R-:W-:Y:S01]  /*2d80*/  ISETP.GT.U32.AND P6, PT, R17.reuse, R23, PT ;  /* 0x000000171100720c */ /* 0x040fe20003fc4070 */
[----:B------:R-:W-:Y:S01]  /*2d90*/  IMAD.MOV R64, RZ, RZ, -R64 ;  /* 0x000000ffff407224 */ /* 0x000fe200078e0a40 */
[C---:B------:R-:W-:Y:S01]  /*2da0*/  ISETP.GT.U32.AND P0, PT, R17.reuse, R21, PT ;  /* 0x000000151100720c */ /* 0x040fe20003f04070 */
[----:B------:R-:W-:Y:S01]  /*2db0*/  IMAD R11, R224, 0x1e, RZ ;  /* 0x0000001ee00b7824 */ /* 0x000fe200078e02ff */
[----:B------:R-:W-:Y:S01]  /*2dc0*/  SHF.R.U32.HI R65, RZ, 0x1, R18 ;  /* 0x00000001ff417819 */ /* 0x000fe20000011612 */
[----:B------:R-:W-:Y:S01]  /*2dd0*/  IMAD R24, R17, R64, R24 ;  /* 0x0000004011187224 */ /* 0x000fe200078e0218 */
[----:B------:R-:W-:Y:S01]  /*2de0*/  IADD3 R64, R26, -0x8, RZ ;  /* 0xfffffff81a407810 */ /* 0x000fe20007ffe0ff */
[----:B------:R-:W-:Y:S01]  /*2df0*/  @!P1 IMAD.IADD R22, R22, 0x1, -R17 ;  /* 0x0000000116169824 */ /* 0x000fe200078e0a11 */
[----:B------:R-:W-:Y:S01]  /*2e00*/  LOP3.LUT P2, RZ, R65, 0x1, RZ, 0xc0, !PT ;  /* 0x0000000141ff7812 */ /* 0x000fe2000784c0ff */
[----:B------:R-:W-:Y:S01]  /*2e10*/  IMAD.WIDE R74, R11, 0x4, R2 ;  /* 0x000000040b4a7825 */ /* 0x000fe200078e0202 */
[----:B------:R-:W-:-:S03]  /*2e20*/  ISETP.GT.U32.AND P1, PT, R17, R24, PT ;  /* 0x000000181100720c */ /* 0x000fc60003f24070 */
[--C-:B------:R-:W-:Y:S02]  /*2e30*/  @!P6 IMAD.IADD R23, R23, 0x1, -R17.reuse ;  /* 0x000000011717e824 */ /* 0x100fe400078e0a11 */
[----:B------:R-:W-:Y:S01]  /*2e40*/  @!P0 IMAD.IADD R21, R21, 0x1, -R17 ;  /* 0x0000000115158824 */ /* 0x000fe200078e0a11 */
[----:B------:R-:W-:Y:S01]  /*2e50*/  ISETP.GE.AND P0, PT, R25, RZ, PT ;  /* 0x000000ff1900720c */ /* 0x000fe20003f06270 */
[----:B------:R-:W-:Y:S01]  /*2e60*/  IMAD.WIDE R80, R11, 0x4, R4 ;  /* 0x000000040b507825 */ /* 0x000fe200078e0204 */
[----:B------:R-:W-:Y:S02]  /*2e70*/  ISETP.GT.U32.AND P6, PT, R17, R23, PT ;  /* 0x000000171100720c */ /* 0x000fe40003fc4070 */
[----:B------:R-:W-:Y:S01]  /*2e80*/  IADD3 R25, R26, -0xc, RZ ;  /* 0xfffffff41a197810 */ /* 0x000fe20007ffe0ff */
[C---:B------:R-:W-:Y:S01]  /*2e90*/  IMAD.WIDE R78, R11.reuse, 0x4, R6 ;  /* 0x000000040b4e7825 */ /* 0x040fe200078e0206 */
[----:B------:R2:W-:Y:S03]  /*2ea0*/  LDGSTS.E [R10+0xf000], [R74.64], P2 ;  /* 0x0f0000004a0a7fae */ /* 0x0005e60009121848 */
[----:B------:R-:W-:Y:S01]  /*2eb0*/  IMAD.WIDE R76, R11, 0x4, R8 ;  /* 0x000000040b4c7825 */ /* 0x000fe200078e0208 */
[----:B------:R2:W-:Y:S03]  /*2ec0*/  LDGSTS.E [R10+0xf200], [R80.64], P2 ;  /* 0x0f200000500a7fae */ /* 0x0005e60009121848 */
[----:B------:R-:W-:Y:S01]  /*2ed0*/  @!P4 IMAD.MOV R20, RZ, RZ, -R20 ;  /* 0x000000ffff14c224 */ /* 0x000fe200078e0a14 */
[----:B------:R-:W-:Y:S01]  /*2ee0*/  ISETP.GE.AND P4, PT, R63, RZ, PT ;  /* 0x000000ff3f00720c */ /* 0x000fe20003f86270 */
[--C-:B------:R-:W-:Y:S01]  /*2ef0*/  @!P1 IMAD.IADD R24, R24, 0x1, -R17.reuse ;  /* 0x0000000118189824 */ /* 0x100fe200078e0a11 */
[----:B------:R-:W-:Y:S01]  /*2f00*/  LOP3.LUT R63, R16, 0x24, RZ, 0xfc, !PT ;  /* 0x00000024103f7812 */ /* 0x000fe200078efcff */
[----:B------:R2:W-:Y:S01]  /*2f10*/  LDGSTS.E [R10+0xf400], [R78.64], P2 ;  /* 0x0f4000004e0a7fae */ /* 0x0005e20009121848 */
[----:B------:R-:W-:Y:S01]  /*2f20*/  @!P0 IMAD.MOV R22, RZ, RZ, -R22 ;  /* 0x000000ffff168224 */ /* 0x000fe200078e0a16 */
[----:B------:R-:W-:Y:S01]  /*2f30*/  ISETP.GE.AND P0, PT, R62, RZ, PT ;  /* 0x000000ff3e00720c */ /* 0x000fe20003f06270 */
[----:B------:R-:W-:Y:S01]  /*2f40*/  @!P6 IMAD.IADD R23, R23, 0x1, -R17 ;  /* 0x000000011717e824 */ /* 0x000fe200078e0a11 */
[----:B------:R2:W-:Y:S01]  /*2f50*/  LDGSTS.E [R10+0xf600], [R76.64], P2 ;  /* 0x0f6000004c0a7fae */ /* 0x0005e20009121848 */
[----:B------:R-:W-:Y:S01]  /*2f60*/  ISETP.GE.U32.AND P2, PT, R25, 0x7fffffd5, PT ;  /* 0x7fffffd51900780c */ /* 0x000fe20003f46070 */
[----:B------:R-:W-:Y:S01]  /*2f70*/  IMAD R11, R224, 0x3, RZ ;  /* 0x00000003e00b7824 */ /* 0x000fe200078e02ff */
[----:B------:R-:W-:-:S02]  /*2f80*/  IABS R25, R63 ;  /* 0x0000003f00197213 */ /* 0x000fc40000000000 */
[----:B------:R-:W-:Y:S01]  /*2f90*/  ISETP.GT.U32.AND P1, PT, R17, R24, PT ;  /* 0x000000181100720c */ /* 0x000fe20003f24070 */
[----:B------:R-:W-:Y:S01]  /*2fa0*/  @!P4 IMAD.MOV R21, RZ, RZ, -R21 ;  /* 0x000000ffff15c224 */ /* 0x000fe200078e0a15 */
[----:B------:R-:W-:Y:S01]  /*2fb0*/  ISETP.GE.AND P6, PT, R61, RZ, PT ;  /* 0x000000ff3d00720c */ /* 0x000fe20003fc6270 */
[----:B------:R-:W-:Y:S01]  /*2fc0*/  IMAD.HI.U32 R62, R0, R25, RZ ;  /* 0x00000019003e7227 */ /* 0x000fe200078e00ff */
[----:B------:R-:W-:Y:S02]  /*2fd0*/  LOP3.LUT R61, R67, 0x60, RZ, 0xc0, !PT ;  /* 0x00000060433d7812 */ /* 0x000fe400078ec0ff */
[----:B------:R-:W-:Y:S01]  /*2fe0*/  ISETP.GE.U32.AND P4, PT, R64, 0x7fffffd9, PT ;  /* 0x7fffffd94000780c */ /* 0x000fe20003f86070 */
[----:B------:R-:W-:Y:S01]  /*2ff0*/  IMAD.MOV R62, RZ, RZ, -R62 ;  /* 0x000000ffff3e7224 */ /* 0x000fe200078e0a3e */
[----:B------:R1:W3:Y:S01]  /*3000*/  R2UR UR7, R61 ;  /* 0x000000003d0773c2 */ /* 0x0002e200000e0000 */
[C---:B------:R-:W-:Y:S01]  /*3010*/  IADD3 R64, R26.reuse, -0x4, RZ ;  /* 0xfffffffc1a407810 */ /* 0x040fe20007ffe0ff */
[----:B------:R-:W-:Y:S01]  /*3020*/  @!P0 IMAD.MOV R23, RZ, RZ, -R23 ;  /* 0x000000ffff178224 */ /* 0x000fe200078e0a17 */
[----:B--2---:R-:W-:Y:S01]  /*3030*/  IADD3 R10, R26, -0x40, RZ ;  /* 0xffffffc01a0a7810 */ /* 0x004fe20007ffe0ff */
[C---:B------:R-:W-:Y:S01]  /*3040*/  IMAD R25, R17.reuse, R62, R25 ;  /* 0x0000003e11197224 */ /* 0x040fe200078e0219 */
[----:B------:R-:W-:Y:S01]  /*3050*/  IABS R26, R60 ;  /* 0x0000003c001a7213 */ /* 0x000fe20000000000 */
[----:B------:R-:W-:Y:S01]  /*3060*/  @!P1 IMAD.IADD R24, R24, 0x1, -R17 ;  /* 0x0000000118189824 */ /* 0x000fe200078e0a11 */
[----:B------:R-:W-:Y:S01]  /*3070*/  ISETP.GE.U32.AND P0, PT, R10, 0x7fffffa1, PT ;  /* 0x7fffffa10a00780c */ /* 0x000fe20003f06070 */
[----:B-1----:R-:W-:Y:S01]  /*3080*/  IMAD.MOV.U32 R61, RZ, RZ, 0x1f ;  /* 0x0000001fff3d7424 */ /* 0x002fe200078e00ff */
[----:B------:R-:W-:Y:S01]  /*3090*/  ISETP.GE.U32.AND P1, PT, R64, 0x7fffffdd, PT ;  /* 0x7fffffdd4000780c */ /* 0x000fe20003f26070 */
[----:B------:R-:W-:Y:S01]  /*30a0*/  @!P6 IMAD.MOV R24, RZ, RZ, -R24 ;  /* 0x000000ffff18e224 */ /* 0x000fe200078e0a18 */
[----:B------:R-:W-:Y:S01]  /*30b0*/  ISETP.GT.U32.AND P6, PT, R17, R25, PT ;  /* 0x000000191100720c */ /* 0x000fe20003fc4070 */
[----:B------:R-:W-:Y:S01]  /*30c0*/  IMAD.HI.U32 R58, R0, R26, RZ ;  /* 0x0000001a003a7227 */ /* 0x000fe200078e00ff */
[----:B------:R-:W-:-:S02]  /*30d0*/  IADD3 R10, R61, c[0x0][0x180], RZ ;  /* 0x000060003d0a7a10 */ /* 0x000fc40007ffe0ff */
[----:B------:R-:W-:Y:S01]  /*30e0*/  SEL R59, RZ, 0x1, P0 ;  /* 0x00000001ff3b7807 */ /* 0x000fe20000000000 */
[----:B------:R-:W-:Y:S02]  /*30f0*/  IMAD.MOV R58, RZ, RZ, -R58 ;  /* 0x000000ffff3a7224 */ /* 0x000fe400078e0a3a */
[----:B------:R-:W-:-:S04]  /*3100*/  IMAD.WIDE R248, R11, 0x4, R2 ;  /* 0x000000040bf87825 */ /* 0x000fc800078e0202 */
[----:B------:R-:W-:Y:S01]  /*3110*/  IMAD R26, R17, R58, R26 ;  /* 0x0000003a111a7224 */ /* 0x000fe200078e021a */
[----:B------:R1:W-:Y:S01]  /*3120*/  LDGSTS.E [R222+0x1800], [R248.64], !P1 ;  /* 0x01800000f8de7fae */ /* 0x0003e2000c921848 */
[----:B------:R-:W-:Y:S01]  /*3130*/  @!P6 IMAD.IADD R25, R25, 0x1, -R17 ;  /* 0x000000011919e824 */ /* 0x000fe200078e0a11 */
[----:B------:R-:W-:Y:S01]  /*3140*/  ISETP.GT.AND P6, PT, R10, 0x1f, PT ;  /* 0x0000001f0a00780c */ /* 0x000fe20003fc4270 */
[C---:B------:R-:W-:Y:S01]  /*3150*/  IMAD.WIDE R246, R11.reuse, 0x4, R4 ;  /* 0x000000040bf67825 */ /* 0x040fe200078e0204 */
[----:B------:R-:W-:Y:S01]  /*3160*/  LOP3.LUT R58, R16, 0x2c, RZ, 0xfc, !PT ;  /* 0x0000002c103a7812 */ /* 0x000fe200078efcff */
[----:B---3--:R-:W-:Y:S01]  /*3170*/  USHF.R.U32.HI UR5, URZ, 0x1, UR7 ;  /* 0x000000013f057899 */ /* 0x008fe20008011607 */
[----:B------:R-:W-:Y:S01]  /*3180*/  SEL R42, RZ, 0x4, !P6 ;  /* 0x00000004ff2a7807 */ /* 0x000fe20007000000 */
[C---:B------:R-:W-:Y:S01]  /*3190*/  IMAD.WIDE R244, R11.reuse, 0x4, R6 ;  /* 0x000000040bf47825 */ /* 0x040fe200078e0206 */
[----:B------:R-:W-:Y:S01]  /*31a0*/  ISETP.GE.AND P6, PT, R214, c[0x0][0x180], PT ;  /* 0x00006000d6007a0c */ /* 0x000fe20003fc6270 */
[----:B------:R1:W-:Y:S01]  /*31b0*/  LDGSTS.E [R222+0x1a00], [R246.64], !P1 ;  /* 0x01a00000f6de7fae */ /* 0x0003e2000c921848 */
[----:B------:R-:W-:Y:S01]  /*31c0*/  IABS R45, R58 ;  /* 0x0000003a002d7213 */ /* 0x000fe20000000000 */
[----:B------:R-:W-:Y:S01]  /*31d0*/  IMAD.WIDE R242, R11, 0x4, R8 ;  /* 0x000000040bf27825 */ /* 0x000fe200078e0208 */
[----:B------:R-:W-:Y:S01]  /*31e0*/  SEL R42, R42, RZ, !P6 ;  /* 0x000000ff2a2a7207 */ /* 0x000fe20007000000 */
[----:B------:R1:W-:Y:S01]  /*31f0*/  LDGSTS.E [R222+0x1c00], [R244.64], !P1 ;  /* 0x01c00000f4de7fae */ /* 0x0003e2000c921848 */
[----:B------:R-:W-:Y:S01]  /*3200*/  ISETP.GT.U32.AND P6, PT, R17, R26, PT ;  /* 0x0000001a1100720c */ /* 0x000fe20003fc4070 */
[----:B------:R-:W-:Y:S01]  /*3210*/  IMAD.HI.U32 R28, R0, R45, RZ ;  /* 0x0000002d001c7227 */ /* 0x000fe200078e00ff */
[----:B------:R-:W-:Y:S01]  /*3220*/  LOP3.LUT R240, R241, UR5, RZ, 0x3c, !PT ;  /* 0x00000005f1f07c12 */ /* 0x000fe2000f8e3cff */
[----:B------:R1:W-:Y:S01]  /*3230*/  LDGSTS.E [R222+0x1e00], [R242.64], !P1 ;  /* 0x01e00000f2de7fae */ /* 0x0003e2000c921848 */
[----:B------:R-:W-:Y:S01]  /*3240*/  ISETP.GT.U32.AND P1, PT, R17, R25, PT ;  /* 0x000000191100720c */ /* 0x000fe20003f24070 */
[----:B------:R-:W-:-:S02]  /*3250*/  IMAD.MOV R28, RZ, RZ, -R28 ;  /* 0x000000ffff1c7224 */ /* 0x000fc400078e0a1c */
[----:B------:R-:W-:Y:S02]  /*3260*/  IMAD R10, R224, 0x7, RZ ;  /* 0x00000007e00a7824 */ /* 0x000fe400078e02ff */
[----:B------:R-:W-:Y:S01]  /*3270*/  IMAD R27, R17, R28, R45 ;  /* 0x0000001c111b7224 */ /* 0x000fe200078e022d */
[----:B------:R-:W-:Y:S01]  /*3280*/  IABS R28, R44 ;  /* 0x0000002c001c7213 */ /* 0x000fe20000000000 */
[----:B------:R-:W-:-:S04]  /*3290*/  IMAD.WIDE R66, R10, 0x4, R2 ;  /* 0x000000040a427825 */ /* 0x000fc800078e0202 */
[--C-:B------:R-:W-:Y:S01]  /*32a0*/  @!P6 IMAD.IADD R26, R26, 0x1, -R17.reuse ;  /* 0x000000011a1ae824 */ /* 0x100fe200078e0a11 */
[----:B------:R1:W-:Y:S01]  /*32b0*/  LDGSTS.E [R222+0x3800], [R66.64], !P4 ;  /* 0x0380000042de7fae */ /* 0x0003e2000e121848 */
[----:B------:R-:W-:Y:S01]  /*32c0*/  @!P1 IMAD.IADD R25, R25, 0x1, -R17 ;  /* 0x0000000119199824 */ /* 0x000fe200078e0a11 */
[----:B------:R-:W-:Y:S01]  /*32d0*/  ISETP.GE.AND P1, PT, R63, RZ, PT ;  /* 0x000000ff3f00720c */ /* 0x000fe20003f26270 */
[----:B------:R-:W-:Y:S01]  /*32e0*/  IMAD.HI.U32 R34, R0, R28, RZ ;  /* 0x0000001c00227227 */ /* 0x000fe200078e00ff */
[----:B------:R-:W-:-:S03]  /*32f0*/  ISETP.GT.U32.AND P6, PT, R17, R26, PT ;  /* 0x0000001a1100720c */ /* 0x000fc60003fc4070 */
[----:B------:R-:W-:Y:S02]  /*3300*/  IMAD.MOV R34, RZ, RZ, -R34 ;  /* 0x000000ffff227224 */ /* 0x000fe400078e0a22 */
[----:B------:R-:W-:-:S04]  /*3310*/  IMAD.WIDE R72, R10, 0x4, R4 ;  /* 0x000000040a487825 */ /* 0x000fc800078e0204 */
[C---:B------:R-:W-:Y:S01]  /*3320*/  IMAD R28, R17.reuse, R34, R28 ;  /* 0x00000022111c7224 */ /* 0x040fe200078e021c */
[----:B------:R1:W-:Y:S01]  /*3330*/  LDGSTS.E [R222+0x3a00], [R72.64], !P4 ;  /* 0x03a0000048de7fae */ /* 0x0003e2000e121848 */
[----:B------:R-:W-:Y:S01]  /*3340*/  @!P1 IMAD.MOV R25, RZ, RZ, -R25 ;  /* 0x000000ffff199224 */ /* 0x000fe200078e0a19 */
[----:B------:R-:W-:Y:S01]  /*3350*/  ISETP.GT.U32.AND P1, PT, R17, R27, PT ;  /* 0x0000001b1100720c */ /* 0x000fe20003f24070 */
[----:B------:R-:W-:Y:S01]  /*3360*/  @!P6 IMAD.IADD R26, R26, 0x1, -R17 ;  /* 0x000000011a1ae824 */ /* 0x000fe200078e0a11 */
[----:B------:R-:W-:Y:S01]  /*3370*/  ISETP.GE.AND P6, PT, R60, RZ, PT ;  /* 0x000000ff3c00720c */ /* 0x000fe20003fc6270 */
[----:B------:R-:W-:-:S04]  /*3380*/  IMAD.HI.U32 R34, R0, R29, RZ ;  /* 0x0000001d00227227 */ /* 0x000fc800078e00ff */
[----:B------:R-:W-:-:S04]  /*3390*/  IMAD.WIDE R70, R10, 0x4, R6 ;  /* 0x000000040a467825 */ /* 0x000fc800078e0206 */
[----:B------:R-:W-:Y:S01]  /*33a0*/  IMAD.WIDE R68, R10, 0x4, R8 ;  /* 0x000000040a447825 */ /* 0x000fe200078e0208 */
[----:B------:R1:W-:Y:S03]  /*33b0*/  LDGSTS.E [R222+0x3c00], [R70.64], !P4 ;  /* 0x03c0000046de7fae */ /* 0x0003e6000e121848 */
[----:B------:R-:W-:Y:S01]  /*33c0*/  @!P1 IMAD.IADD R27, R27, 0x1, -R17 ;  /* 0x000000011b1b9824 */ /* 0x000fe200078e0a11 */
[----:B------:R1:W-:Y:S01]  /*33d0*/  LDGSTS.E [R222+0x3e00], [R68.64], !P4 ;  /* 0x03e0000044de7fae */ /* 0x0003e2000e121848 */
[----:B------:R-:W-:Y:S01]  /*33e0*/  @!P6 IMAD.MOV R26, RZ, RZ, -R26 ;  /* 0x000000ffff1ae224 */ /* 0x000fe200078e0a1a */
[C---:B------:R-:W-:Y:S01]  /*33f0*/  ISETP.GT.U32.AND P6, PT, R17.reuse, R28, PT ;  /* 0x0000001c1100720c */ /* 0x040fe20003fc4070 */
[----:B------:R-:W-:Y:S01]  /*3400*/  IMAD.MOV R34, RZ, RZ, -R34 ;  /* 0x000000ffff227224 */ /* 0x000fe200078e0a22 */
[C---:B------:R-:W-:Y:S01]  /*3410*/  ISETP.GT.U32.AND P1, PT, R17.reuse, R27, PT ;  /* 0x0000001b1100720c */ /* 0x040fe20003f24070 */
[----:B------:R-:W-:Y:S01]  /*3420*/  IMAD R10, R224, 0xb, RZ ;  /* 0x0000000be00a7824 */ /* 0x000fe200078e02ff */
[----:B------:R-:W-:Y:S01]  /*3430*/  ISETP.NE.U32.AND P4, PT, R42, RZ, PT ;  /* 0x000000ff2a00720c */ /* 0x000fe20003f85070 */
[----:B------:R-:W-:Y:S01]  /*3440*/  IMAD R29, R17, R34, R29 ;  /* 0x00000022111d7224 */ /* 0x000fe200078e021d */
[----:B------:R-:W-:Y:S01]  /*3450*/  LOP3.LUT R42, R16, 0x3c, RZ, 0xfc, !PT ;  /* 0x0000003c102a7812 */ /* 0x000fe200078efcff */
[----:B------:R-:W-:-:S02]  /*3460*/  IMAD.IADD R46, R59, 0x1, R46 ;  /* 0x000000013b2e7824 */ /* 0x000fc400078e022e */
[----:B------:R-:W-:Y:S01]  /*3470*/  IMAD.WIDE R64, R10, 0x4, R4 ;  /* 0x000000040a407825 */ /* 0x000fe200078e0204 */
[----:B------:R-:W-:Y:S02]  /*3480*/  IABS R34, R42 ;  /* 0x0000002a00227213 */ /* 0x000fe40000000000 */
[----:B------:R-:W-:Y:S01]  /*3490*/  LOP3.LUT R33, R46, 0x3, RZ, 0xc0, !PT ;  /* 0x000000032e217812 */ /* 0x000fe200078ec0ff */
[----:B------:R-:W-:Y:S01]  /*34a0*/  @!P6 IMAD.IADD R28, R28, 0x1, -R17 ;  /* 0x000000011c1ce824 */ /* 0x000fe200078e0a11 */
[----:B------:R-:W-:Y:S01]  /*34b0*/  ISETP.GE.AND P6, PT, R58, RZ, PT ;  /* 0x000000ff3a00720c */ /* 0x000fe20003fc6270 */
[----:B------:R-:W-:Y:S01]  /*34c0*/  IMAD.WIDE R58, R10, 0x4, R2 ;  /* 0x000000040a3a7825 */ /* 0x000fe200078e0202 */
[----:B------:R-:W-:-:S03]  /*34d0*/  IADD3 R33, R33, R50, R51 ;  /* 0x0000003221217210 */ /* 0x000fc60007ffe033 */
[----:B------:R-:W-:Y:S01]  /*34e0*/  @!P1 IMAD.IADD R27, R27, 0x1, -R17 ;  /* 0x000000011b1b9824 */ /* 0x000fe200078e0a11 */
[----:B------:R-:W-:Y:S01]  /*34f0*/  ISETP.GT.U32.AND P1, PT, R17, R29, PT ;  /* 0x0000001d1100720c */ /* 0x000fe20003f24070 */
[C---:B------:R-:W-:Y:S01]  /*3500*/  IMAD.WIDE R62, R10.reuse, 0x4, R6 ;  /* 0x000000040a3e7825 */ /* 0x040fe200078e0206 */
[----:B------:R1:W-:Y:S01]  /*3510*/  LDGSTS.E [R222+0x5800], [R58.64], !P2 ;  /* 0x058000003ade7fae */ /* 0x0003e2000d121848 */
[----:B------:R-:W-:Y:S02]  /*3520*/  LOP3.LUT R33, R33, 0xf, RZ, 0xc0, !PT ;  /* 0x0000000f21217812 */ /* 0x000fe400078ec0ff */
[----:B------:R-:W-:Y:S01]  /*3530*/  IMAD.WIDE R60, R10, 0x4, R8 ;  /* 0x000000040a3c7825 */ /* 0x000fe200078e0208 */
[----:B------:R1:W-:Y:S03]  /*3540*/  LDGSTS.E [R222+0x5a00], [R64.64], !P2 ;  /* 0x05a0000040de7fae */ /* 0x0003e6000d121848 */
[C---:B------:R-:W-:Y:S01]  /*3550*/  IMAD.HI.U32 R16, R0.reuse, R35, RZ ;  /* 0x0000002300107227 */ /* 0x040fe200078e00ff */
[----:B------:R1:W-:Y:S03]  /*3560*/  LDGSTS.E [R222+0x5c00], [R62.64], !P2 ;  /* 0x05c000003ede7fae */ /* 0x0003e6000d121848 */
[----:B------:R-:W-:Y:S01]  /*3570*/  IMAD.MOV R16, RZ, RZ, -R16 ;  /* 0x000000ffff107224 */ /* 0x000fe200078e0a10 */
[----:B------:R1:W-:Y:S01]  /*3580*/  LDGSTS.E [R222+0x5e00], [R60.64], !P2 ;  /* 0x05e000003cde7fae */ /* 0x0003e2000d121848 */
[----:B------:R-:W-:Y:S01]  /*3590*/  ISETP.GT.U32.AND P2, PT, R17, R28, PT ;  /* 0x0000001c1100720c */ /* 0x000fe20003f44070 */
[----:B------:R-:W-:-:S04]  /*35a0*/  IMAD.HI.U32 R0, R0, R34, RZ ;  /* 0x0000002200007227 */ /* 0x000fc800078e00ff */
[----:B------:R-:W-:Y:S02]  /*35b0*/  IMAD R16, R17, R16, R35 ;  /* 0x0000001011107224 */ /* 0x000fe400078e0223 */
[----:B------:R-:W-:Y:S02]  /*35c0*/  IMAD.MOV R0, RZ, RZ, -R0 ;  /* 0x000000ffff007224 */ /* 0x000fe400078e0a00 */
[----:B------:R-:W-:Y:S02]  /*35d0*/  @!P1 IMAD.IADD R29, R29, 0x1, -R17 ;  /* 0x000000011d1d9824 */ /* 0x000fe400078e0a11 */
[----:B------:R-:W-:Y:S01]  /*35e0*/  @!P6 IMAD.MOV R27, RZ, RZ, -R27 ;  /* 0x000000ffff1be224 */ /* 0x000fe200078e0a1b */
[C---:B------:R-:W-:Y:S01]  /*35f0*/  ISETP.GT.U32.AND P6, PT, R17.reuse, R16, PT ;  /* 0x000000101100720c */ /* 0x040fe20003fc4070 */
[C---:B------:R-:W-:Y:S01]  /*3600*/  IMAD R0, R17.reuse, R0, R34 ;  /* 0x0000000011007224 */ /* 0x040fe200078e0222 */
[----:B------:R-:W-:Y:S01]  /*3610*/  ISETP.GT.U32.AND P1, PT, R17, R29, PT ;  /* 0x0000001d1100720c */ /* 0x000fe20003f24070 */
[----:B------:R-:W-:-:S02]  /*3620*/  @!P2 IMAD.IADD R28, R28, 0x1, -R17 ;  /* 0x000000011c1ca824 */ /* 0x000fc400078e0a11 */
[----:B------:R-:W-:Y:S01]  /*3630*/  IMAD R10, R224, 0xf, RZ ;  /* 0x0000000fe00a7824 */ /* 0x000fe200078e02ff */
[----:B------:R-:W-:Y:S01]  /*3640*/  ISETP.GT.U32.AND P2, PT, R17, R0, PT ;  /* 0x000000001100720c */ /* 0x000fe20003f44070 */
[----:B------:R-:W-:Y:S01]  /*3650*/  IMAD R34, R48, 0x10, R33 ;  /* 0x0000001030227824 */ /* 0x000fe200078e0221 */
[----:B------:R-:W-:Y:S01]  /*3660*/  LOP3.LUT R33, R40, 0xff, RZ, 0xc0, !PT ;  /* 0x000000ff28217812 */ /* 0x000fe200078ec0ff */
[----:B------:R-:W-:-:S03]  /*3670*/  IMAD.WIDE R56, R10, 0x4, R2 ;  /* 0x000000040a387825 */ /* 0x000fc600078e0202 */
[----:B------:R-:W-:Y:S01]  /*3680*/  LOP3.LUT R34, R34, 0xff, RZ, 0xc0, !PT ;  /* 0x000000ff22227812 */ /* 0x000fe200078ec0ff */
[----:B------:R-:W-:Y:S01]  /*3690*/  @!P6 IMAD.IADD R16, R16, 0x1, -R17 ;  /* 0x000000011010e824 */ /* 0x000fe200078e0a11 */
[----:B------:R-:W-:Y:S01]  /*36a0*/  ISETP.GE.AND P6, PT, R39, RZ, PT ;  /* 0x000000ff2700720c */ /* 0x000fe20003fc6270 */
[----:B------:R-:W-:Y:S01]  /*36b0*/  IMAD.WIDE R48, R10, 0x4, R4 ;  /* 0x000000040a307825 */ /* 0x000fe200078e0204 */
[----:B------:R1:W-:Y:S03]  /*36c0*/  LDGSTS.E [R222+0x7800], [R56.64], !P3 ;  /* 0x0780000038de7fae */ /* 0x0003e6000d921848 */
[----:B------:R-:W-:Y:S01]  /*36d0*/  @!P1 IMAD.IADD R29, R29, 0x1, -R17 ;  /* 0x000000011d1d9824 */ /* 0x000fe200078e0a11 */
[----:B------:R-:W-:Y:S01]  /*36e0*/  ISETP.GE.AND P1, PT, R44, RZ, PT ;  /* 0x000000ff2c00720c */ /* 0x000fe20003f26270 */
[C---:B------:R-:W-:Y:S01]  /*36f0*/  IMAD.WIDE R54, R10.reuse, 0x4, R6 ;  /* 0x000000040a367825 */ /* 0x040fe200078e0206 */
[----:B------:R1:W-:Y:S03]  /*3700*/  LDGSTS.E [R222+0x7a00], [R48.64], !P3 ;  /* 0x07a0000030de7fae */ /* 0x0003e6000d921848 */
[----:B------:R-:W-:Y:S01]  /*3710*/  IMAD.WIDE R52, R10, 0x4, R8 ;  /* 0x000000040a347825 */ /* 0x000fe200078e0208 */
[----:B------:R1:W-:Y:S03]  /*3720*/  LDGSTS.E [R222+0x7c00], [R54.64], !P3 ;  /* 0x07c0000036de7fae */ /* 0x0003e6000d921848 */
[----:B------:R-:W-:Y:S01]  /*3730*/  @!P2 IMAD.IADD R0, R0, 0x1, -R17 ;  /* 0x000000010000a824 */ /* 0x000fe200078e0a11 */
[----:B------:R1:W-:Y:S01]  /*3740*/  LDGSTS.E [R222+0x7e00], [R52.64], !P3 ;  /* 0x07e0000034de7fae */ /* 0x0003e2000d921848 */
[----:B------:R-:W-:Y:S01]  /*3750*/  IMAD.SHL.U32 R35, R41, 0x100, RZ ;  /* 0x0000010029237824 */ /* 0x000fe200078e00ff */
[C---:B------:R-:W-:Y:S01]  /*3760*/  ISETP.GT.U32.AND P2, PT, R17.reuse, R16, PT ;  /* 0x000000101100720c */ /* 0x040fe20003f44070 */
[----:B------:R-:W-:Y:S01]  /*3770*/  @!P6 IMAD.MOV R29, RZ, RZ, -R29 ;  /* 0x000000ffff1de224 */ /* 0x000fe200078e0a1d */
[----:B------:R-:W-:Y:S01]  /*3780*/  ISETP.GT.U32.AND P3, PT, R17, R0, PT ;  /* 0x000000001100720c */ /* 0x000fe20003f64070 */
[----:B------:R-:W-:Y:S01]  /*3790*/  @!P1 IMAD.MOV R28, RZ, RZ, -R28 ;  /* 0x000000ffff1c9224 */ /* 0x000fe200078e0a1c */
[----:B------:R-:W-:-:S02]  /*37a0*/  LOP3.LUT R35, R35, 0xf00, RZ, 0xe2, !PT ;  /* 0x00000f0023237812 */ /* 0x000fc400078ee2ff */
[----:B------:R-:W-:Y:S02]  /*37b0*/  ISETP.GE.AND P6, PT, R42, RZ, PT ;  /* 0x000000ff2a00720c */ /* 0x000fe40003fc6270 */
[----:B------:R-:W-:Y:S01]  /*37c0*/  ISETP.GE.AND P1, PT, R43, RZ, PT ;  /* 0x000000ff2b00720c */ /* 0x000fe20003f26270 */
[----:B------:R-:W-:Y:S02]  /*37d0*/  IMAD R229, R229, 0x1000, R35 ;  /* 0x00001000e5e57824 */ /* 0x000fe400078e0223 */
[----:B------:R-:W-:Y:S02]  /*37e0*/  IMAD R35, R38, 0x1000, R36 ;  /* 0x0000100026237824 */ /* 0x000fe400078e0224 */
[----:B------:R-:W-:Y:S01]  /*37f0*/  IMAD.IADD R229, R229, 0x1, R33 ;  /* 0x00000001e5e57824 */ /* 0x000fe200078e0221 */
[--C-:B------:R-:W-:Y:S01]  /*3800*/  SHF.R.U32.HI R33, RZ, 0x4, R18.reuse ;  /* 0x00000004ff217819 */ /* 0x100fe20000011612 */
[--C-:B------:R-:W-:Y:S02]  /*3810*/  @!P2 IMAD.IADD R16, R16, 0x1, -R17.reuse ;  /* 0x000000011010a824 */ /* 0x100fe400078e0a11 */
[----:B------:R-:W-:Y:S01]  /*3820*/  @!P3 IMAD.IADD R0, R0, 0x1, -R17 ;  /* 0x000000010000b824 */ /* 0x000fe200078e0a11 */
[--C-:B------:R-:W-:Y:S01]  /*3830*/  SHF.R.U32.HI R17, RZ, 0x8, R18.reuse ;  /* 0x00000008ff117819 */ /* 0x100fe20000011612 */
[----:B------:R-:W-:Y:S01]  /*3840*/  IMAD R36, R214, c[0x0][0x18c], RZ ;  /* 0x00006300d6247a24 */ /* 0x000fe200078e02ff */
[----:B------:R-:W-:Y:S01]  /*3850*/  SHF.R.U32.HI R18, RZ, 0xc, R18 ;  /* 0x0000000cff127819 */ /* 0x000fe20000011612 */
[----:B------:R-:W-:Y:S01]  /*3860*/  @!P6 IMAD.MOV R0, RZ, RZ, -R0 ;  /* 0x000000ffff00e224 */ /* 0x000fe200078e0a00 */
[----:B------:R-:W-:Y:S01]  /*3870*/  LOP3.LUT P2, RZ, R33, 0x1, RZ, 0xc0, !PT ;  /* 0x0000000121ff7812 */ /* 0x000fe2000784c0ff */
[----:B------:R-:W-:Y:S01]  /*3880*/  @!P1 IMAD.MOV R16, RZ, RZ, -R16 ;  /* 0x000000ffff109224 */ /* 0x000fe200078e0a10 */
[----:B------:R-:W-:Y:S01]  /*3890*/  ISETP.NE.AND P3, PT, RZ, c[0x0][0x17c], PT ;  /* 0x00005f00ff007a0c */ /* 0x000fe20003f65270 */
[----:B------:R-:W-:Y:S01]  /*38a0*/  IMAD.SHL.U32 R252, R36, 0x4, RZ ;  /* 0x0000000424fc7824 */ /* 0x000fe200078e00ff */
[----:B------:R-:W-:Y:S01]  /*38b0*/  LOP3.LUT R33, RZ, c[0x0][0x17c], RZ, 0x33, !PT ;  /* 0x00005f00ff217a12 */ /* 0x000fe200078e33ff */
[----:B------:R-:W-:Y:S01]  /*38c0*/  IMAD.IADD R34, R35, 0x1, R34 ;  /* 0x0000000123227824 */ /* 0x000fe200078e0222 */
[----:B------:R-:W-:Y:S01]  /*38d0*/  LOP3.LUT P6, RZ, R18, 0x1, RZ, 0xc0, !PT ;  /* 0x0000000112ff7812 */ /* 0x000fe200078cc0ff */
[----:B------:R-:W-:Y:S01]  /*38e0*/  IMAD.U32 R214, RZ, RZ, UR4 ;  /* 0x00000004ffd67e24 */ /* 0x000fe2000f8e00ff */
[----:B------:R-:W-:-:S02]  /*38f0*/  SEL R32, R33, R32, !P3 ;  /* 0x0000002021207207 */ /* 0x000fc40005800000 */
[C---:B------:R-:W-:Y:S01]  /*3900*/  SEL R11, R33.reuse, R19, !P3 ;  /* 0x00000013210b7207 */ /* 0x040fe20005800000 */
[----:B------:R-:W-:Y:S01]  /*3910*/  IMAD R19, R224, 0x13, RZ ;  /* 0x00000013e0137824 */ /* 0x000fe200078e02ff */
[C---:B------:R-:W-:Y:S02]  /*3920*/  SEL R10, R33.reuse, R31, !P3 ;  /* 0x0000001f210a7207 */ /* 0x040fe40005800000 */
[----:B------:R-:W-:Y:S01]  /*3930*/  SEL R30, R33, R30, !P3 ;  /* 0x0000001e211e7207 */ /* 0x000fe20005800000 */
[----:B------:R-:W-:Y:S01]  /*3940*/  IMAD.WIDE R50, R19, 0x4, R2 ;  /* 0x0000000413327825 */ /* 0x000fe200078e0202 */
[C---:B------:R-:W-:Y:S02]  /*3950*/  SEL R20, R33.reuse, R20, !P3 ;  /* 0x0000001421147207 */ /* 0x040fe40005800000 */
[----:B------:R-:W-:Y:S01]  /*3960*/  SEL R234, R33, R21, !P3 ;  /* 0x0000001521ea7207 */ /* 0x000fe20005800000 */
[----:B------:R-:W-:Y:S01]  /*3970*/  IMAD.WIDE R46, R19, 0x4, R4 ;  /* 0x00000004132e7825 */ /* 0x000fe200078e0204 */
[C---:B------:R-:W-:Y:S01]  /*3980*/  SEL R22, R33.reuse, R22, !P3 ;  /* 0x0000001621167207 */ /* 0x040fe20005800000 */
[----:B------:R1:W-:Y:S01]  /*3990*/  LDGSTS.E [R222+0x9800], [R50.64], P6 ;  /* 0x0980000032de7fae */ /* 0x0003e2000b121848 */
[----:B------:R-:W-:Y:S01]  /*39a0*/  SEL R235, R33, R23, !P3 ;  /* 0x0000001721eb7207 */ /* 0x000fe20005800000 */
[----:B------:R-:W-:Y:S01]  /*39b0*/  IMAD.WIDE R38, R19, 0x4, R6 ;  /* 0x0000000413267825 */ /* 0x000fe200078e0206 */
[C---:B-----5:R-:W-:Y:S01]  /*39c0*/  SEL R14, R33.reuse, R24, !P3 ;  /* 0x00000018210e7207 */ /* 0x060fe20005800000 */
[----:B------:R1:W-:Y:S01]  /*39d0*/  LDGSTS.E [R222+0x9a00], [R46.64], P6 ;  /* 0x09a000002ede7fae */ /* 0x0003e2000b121848 */
[----:B------:R-:W-:Y:S01]  /*39e0*/  SEL R236, R33, R25, !P3 ;  /* 0x0000001921ec7207 */ /* 0x000fe20005800000 */
[----:B------:R-:W-:Y:S01]  /*39f0*/  IMAD.WIDE R44, R19, 0x4, R8 ;  /* 0x00000004132c7825 */ /* 0x000fe200078e0208 */
[C---:B------:R-:W-:Y:S01]  /*3a00*/  SEL R15, R33.reuse, R26, !P3 ;  /* 0x0000001a210f7207 */ /* 0x040fe20005800000 */
[----:B------:R1:W-:Y:S01]  /*3a10*/  LDGSTS.E [R222+0x9c00], [R38.64], P6 ;  /* 0x09c0000026de7fae */ /* 0x0003e2000b121848 */
[C---:B------:R-:W-:Y:S01]  /*3a20*/  SEL R237, R33.reuse, R27, !P3 ;  /* 0x0000001b21ed7207 */ /* 0x040fe20005800000 */
[----:B------:R-:W-:Y:S01]  /*3a30*/  IMAD R18, R30, c[0x0][0x190], RZ ;  /* 0x000064001e127a24 */ /* 0x000fe200078e02ff */
[C---:B------:R-:W-:Y:S01]  /*3a40*/  SEL R12, R33.reuse, R28, !P3 ;  /* 0x0000001c210c7207 */ /* 0x040fe20005800000 */
[C---:B------:R-:W-:Y:S01]  /*3a50*/  IMAD R24, R224.reuse, 0x17, RZ ;  /* 0x00000017e0187824 */ /* 0x040fe200078e02ff */
[C---:B------:R-:W-:Y:S01]  /*3a60*/  SEL R238, R33.reuse, R29, !P3 ;  /* 0x0000001d21ee7207 */ /* 0x040fe20005800000 */
[----:B------:R-:W-:Y:S01]  /*3a70*/  IMAD R23, R224, 0x1b, RZ ;  /* 0x0000001be0177824 */ /* 0x000fe200078e02ff */
[C---:B------:R-:W-:Y:S01]  /*3a80*/  SEL R13, R33.reuse, R16, !P3 ;  /* 0x00000010210d7207 */ /* 0x040fe20005800000 */
[----:B------:R-:W-:Y:S01]  /*3a90*/  IMAD R16, R32, c[0x0][0x190], RZ ;  /* 0x0000640020107a24 */ /* 0x000fe200078e02ff */
[----:B------:R-:W-:Y:S01]  /*3aa0*/  SEL R239, R33, R0, !P3 ;  /* 0x0000000021ef7207 */ /* 0x000fe20005800000 */
[----:B------:R-:W-:Y:S01]  /*3ab0*/  IMAD R21, R224, 0x1f, RZ ;  /* 0x0000001fe0157824 */ /* 0x000fe200078e02ff */
[----:B------:R-:W-:Y:S01]  /*3ac0*/  IADD3 R0, P3, R252, c[0x0][0x168], RZ ;  /* 0x00005a00fc007a10 */ /* 0x000fe20007f7e0ff */
[----:B------:R1:W-:Y:S01]  /*3ad0*/  LDGSTS.E [R222+0x9e00], [R44.64], P6 ;  /* 0x09e000002cde7fae */ /* 0x0003e2000b121848 */
[----:B------:R-:W-:Y:S01]  /*3ae0*/  LOP3.LUT P1, RZ, R17, 0x1, RZ, 0xc0, !PT ;  /* 0x0000000111ff7812 */ /* 0x000fe2000782c0ff */
[----:B------:R-:W-:Y:S01]  /*3af0*/  IMAD.U32 R17, RZ, RZ, UR4 ;  /* 0x00000004ff117e24 */ /* 0x000fe2000f8e00ff */
[----:B------:R-:W-:Y:S01]  /*3b00*/  LEA.HI.X.SX32 R228, R36, c[0x0][0x16c], 0x2, P3 ;  /* 0x00005b0024e47a11 */ /* 0x000fe200018f16ff */
[----:B------:R2:W-:Y:S01]  /*3b10*/  STL [R1+0x1a4], R16 ;  /* 0x0001a41001007387 */ /* 0x0005e20000100800 */
[-C--:B------:R-:W-:Y:S01]  /*3b20*/  LEA R226, P3, R16, R0.reuse, 0x2 ;  /* 0x0000000010e27211 */ /* 0x080fe200078610ff */
[----:B------:R-:W-:Y:S01]  /*3b30*/  IMAD R215, R20, c[0x0][0x190], RZ ;  /* 0x0000640014d77a24 */ /* 0x000fe200078e02ff */
[----:B------:R-:W-:Y:S01]  /*3b40*/  LEA R224, P6, R18, R0, 0x2 ;  /* 0x0000000012e07211 */ /* 0x000fe200078c10ff */
[----:B------:R-:W-:Y:S01]  /*3b50*/  IMAD.WIDE R42, R24, 0x4, R2 ;  /* 0x00000004182a7825 */ /* 0x000fe200078e0202 */
[-C--:B------:R-:W-:Y:S01]  /*3b60*/  LEA.HI.X.SX32 R227, R16, R228.reuse, 0x2, P3 ;  /* 0x000000e410e37211 */ /* 0x080fe200018f16ff */
[----:B------:R3:W-:Y:S01]  /*3b70*/  STL [R1+0x1a0], R18 ;  /* 0x0001a01201007387 */ /* 0x0007e20000100800 */
[----:B------:R-:W-:Y:S01]  /*3b80*/  LEA.HI.X.SX32 R225, R18, R228, 0x2, P6 ;  /* 0x000000e412e17211 */ /* 0x000fe200030f16ff */
[----:B------:R-:W-:Y:S01]  /*3b90*/  IMAD R223, R22, c[0x0][0x190], RZ ;  /* 0x0000640016df7a24 */ /* 0x000fe200078e02ff */
[----:B------:R-:W-:Y:S01]  /*3ba0*/  PRMT R229, R34, 0x5410, R229 ;  /* 0x0000541022e57816 */ /* 0x000fe200000000e5 */
[----:B------:R-:W-:Y:S01]  /*3bb0*/  IMAD.WIDE R40, R24, 0x4, R4 ;  /* 0x0000000418287825 */ /* 0x000fe200078e0204 */
[----:B------:R-:W-:Y:S01]  /*3bc0*/  STL [R1+0x19c], R215 ;  /* 0x00019cd701007387 */ /* 0x000fe20000100800 */
[----:B--2---:R-:W-:-:S02]  /*3bd0*/  LEA R16, P3, R215, R0, 0x2 ;  /* 0x00000000d7107211 */ /* 0x004fc400078610ff */
[C---:B------:R-:W-:Y:S01]  /*3be0*/  IMAD.WIDE R36, R24.reuse, 0x4, R6 ;  /* 0x0000000418247825 */ /* 0x040fe200078e0206 */
[----:B------:R1:W-:Y:S03]  /*3bf0*/  LDGSTS.E [R222+0xb800], [R42.64], P1 ;  /* 0x0b8000002ade7fae */ /* 0x0003e60008921848 */
[----:B---3--:R-:W-:Y:S01]  /*3c00*/  IMAD.WIDE R18, R17, 0x4, R226 ;  /* 0x0000000411127825 */ /* 0x008fe200078e02e2 */
[----:B------:R-:W-:Y:S03]  /*3c10*/  STL [R1+0x198], R223 ;  /* 0x000198df01007387 */ /* 0x000fe60000100800 */
[----:B------:R-:W-:Y:S01]  /*3c20*/  IMAD.WIDE R28, R24, 0x4, R8 ;  /* 0x00000004181c7825 */ /* 0x000fe200078e0208 */
[----:B------:R1:W-:Y:S03]  /*3c30*/  LDGSTS.E [R222+0xba00], [R40.64], P1 ;  /* 0x0ba0000028de7fae */ /* 0x0003e60008921848 */
[C---:B------:R-:W-:Y:S01]  /*3c40*/  IMAD.WIDE R34, R23.reuse, 0x4, R2 ;  /* 0x0000000417227825 */ /* 0x040fe200078e0202 */
[----:B------:R2:W-:Y:S03]  /*3c50*/  STL.64 [R1+0x98], R18 ;  /* 0x0000981201007387 */ /* 0x0005e60000100a00 */
[C---:B------:R-:W-:Y:S01]  /*3c60*/  IMAD.WIDE R32, R23.reuse, 0x4, R4 ;  /* 0x0000000417207825 */ /* 0x040fe200078e0204 */
[----:B------:R1:W-:Y:S03]  /*3c70*/  LDGSTS.E [R222+0xbc00], [R36.64], P1 ;  /* 0x0bc0000024de7fae */ /* 0x0003e60008921848 */
[C---:B------:R-:W-:Y:S01]  /*3c80*/  IMAD.WIDE R30, R23.reuse, 0x4, R6 ;  /* 0x00000004171e7825 */ /* 0x040fe200078e0206 */
[----:B------:R1:W-:Y:S03]  /*3c90*/  LDGSTS.E [R222+0xbe00], [R28.64], P1 ;  /* 0x0be000001cde7fae */ /* 0x0003e60008921848 */
[----:B------:R-:W-:Y:S01]  /*3ca0*/  IMAD.WIDE R26, R23, 0x4, R8 ;  /* 0x00000004171a7825 */ /* 0x000fe200078e0208 */
[----:B------:R1:W-:Y:S03]  /*3cb0*/  LDGSTS.E [R222+0xd800], [R34.64], P2 ;  /* 0x0d80000022de7fae */ /* 0x0003e60009121848 */
[C---:B--2---:R-:W-:Y:S01]  /*3cc0*/  IMAD.WIDE R18, R21.reuse, 0x4, R2 ;  /* 0x0000000415127825 */ /* 0x044fe200078e0202 */
[----:B------:R1:W-:Y:S03]  /*3cd0*/  LDGSTS.E [R222+0xda00], [R32.64], P2 ;  /* 0x0da0000020de7fae */ /* 0x0003e60009121848 */
[C---:B------:R-:W-:Y:S01]  /*3ce0*/  IMAD.WIDE R24, R21.reuse, 0x4, R4 ;  /* 0x0000000415187825 */ /* 0x040fe200078e0204 */
[----:B------:R1:W-:Y:S03]  /*3cf0*/  LDGSTS.E [R222+0xdc00], [R30.64], P2 ;  /* 0x0dc000001ede7fae */ /* 0x0003e60009121848 */
[C---:B------:R-:W-:Y:S01]  /*3d00*/  IMAD.WIDE R22, R21.reuse, 0x4, R6 ;  /* 0x0000000415167825 */ /* 0x040fe200078e0206 */
[----:B------:R1:W-:Y:S03]  /*3d10*/  LDGSTS.E [R222+0xde00], [R26.64], P2 ;  /* 0x0de000001ade7fae */ /* 0x0003e60009121848 */
[----:B------:R-:W-:Y:S01]  /*3d20*/  IMAD.WIDE R20, R21, 0x4, R8 ;  /* 0x0000000415147825 */ /* 0x000fe200078e0208 */
[----:B------:R1:W-:Y:S04]  /*3d30*/  LDGSTS.E [R222+0xf800], [R18.64], !P5 ;  /* 0x0f80000012de7fae */ /* 0x0003e8000e921848 */
[----:B------:R1:W-:Y:S01]  /*3d40*/  LDGSTS.E [R222+0xfa00], [R24.64], !P5 ;  /* 0x0fa0000018de7fae */ /* 0x0003e2000e921848 */
[----:B------:R-:W-:-:S03]  /*3d50*/  LEA.HI.X.SX32 R17, R215, R228, 0x2, P3 ;  /* 0x000000e4d7117211 */ /* 0x000fc600018f16ff */
[----:B------:R1:W-:Y:S01]  /*3d60*/  LDGSTS.E [R222+0xfc00], [R22.64], !P5 ;  /* 0x0fc0000016de7fae */ /* 0x0003e2000e921848 */
[----:B------:R-:W-:-:S03]  /*3d70*/  IMAD.WIDE R214, R214, 0x4, R224 ;  /* 0x00000004d6d67825 */ /* 0x000fc600078e02e0 */
[----:B------:R1:W-:Y:S04]  /*3d80*/  LDGSTS.E [R222+0xfe00], [R20.64], !P5 ;  /* 0x0fe0000014de7fae */ /* 0x0003e8000e921848 */
[----:B------:R-:W0:Y:S04]  /*3d90*/  LDGDEPBAR ;  /* 0x00000000000079af */ /* 0x000e280000000000 */
[----:B------:R2:W-:Y:S04]  /*3da0*/  LDGSTS.E [R240+0x20000], [R226.64], P4 ;  /* 0x20000000e2f07fae */ /* 0x0005e8000a121848 */
[----:B------:R3:W-:Y:S01]  /*3db0*/  LDGSTS.E [R240+0x20400], [R224.64], P4 ;  /* 0x20400000e0f07fae */ /* 0x0007e2000a121848 */
[----:B------:R-:W-:-:S03]  /*3dc0*/  IMAD R14, R14, c[0x0][0x190], RZ ;  /* 0x000064000e0e7a24 */ /* 0x000fc600078e02ff */
[----:B------:R5:W-:Y:S01]  /*3dd0*/  LDGSTS.E [R240+0x20800], [R16.64], P4 ;  /* 0x2080000010f07fae */ /* 0x000be2000a121848 */
[----:B--2---:R-:W-:-:S03]  /*3de0*/  LEA R226, P1, R223, R0, 0x2 ;  /* 0x00000000dfe27211 */ /* 0x004fc600078210ff */
[----:B-1----:R-:W2:Y:S01]  /*3df0*/  LDL.LU R222, [R1+0x738] ;  /* 0x0007380001de7983 */ /* 0x002ea20000300800 */
[----:B---3--:R-:W-:-:S03]  /*3e00*/  IMAD.U32 R224, RZ, RZ, UR4 ;  /* 0x00000004ffe07e24 */ /* 0x008fc6000f8e00ff */
[----:B------:R1:W-:Y:S01]  /*3e10*/  STL.64 [R1+0x90], R214 ;  /* 0x000090d601007387 */ /* 0x0003e20000100a00 */
[----:B------:R-:W-:Y:S01]  /*3e20*/  LEA.HI.X.SX32 R227, R223, R228, 0x2, P1 ;  /* 0x000000e4dfe37211 */ /* 0x000fe200008f16ff */
[----:B-----5:R-:W-:-:S04]  /*3e30*/  IMAD.WIDE R16, R224, 0x4, R16 ;  /* 0x00000004e0107825 */ /* 0x020fc800078e0210 */
[----:B------:R3:W-:Y:S01]  /*3e40*/  LDGSTS.E [R240+0x20c00], [R226.64], P4 ;  /* 0x20c00000e2f07fae */ /* 0x0007e2000a121848 */
[----:B------:R-:W-:-:S03]  /*3e50*/  IMAD.U32 R225, RZ, RZ, UR4 ;  /* 0x00000004ffe17e24 */ /* 0x000fc6000f8e00ff */
[----:B-1----:R-:W5:Y:S04]  /*3e60*/  LDL.LU.64 R214, [R1+0x730] ;  /* 0x0007300001d67983 */ /* 0x002f680000300a00 */
[----:B------:R-:W2:Y:S01]  /*3e70*/  LDL.LU R223, [R1+0x72c] ;  /* 0x00072c0001df7983 */ /* 0x000ea20000300800 */
[----:B------:R-:W-:-:S03]  /*3e80*/  IMAD.WIDE R224, R225, 0x4, R226 ;  /* 0x00000004e1e07825 */ /* 0x000fc600078e02e2 */
[----:B------:R-:W-:Y:S04]  /*3e90*/  STL [R1+0x194], R14 ;  /* 0x0001940e01007387 */ /* 0x000fe80000100800 */
[----:B------:R1:W-:Y:S01]  /*3ea0*/  STL.64 [R1+0x88], R16 ;  /* 0x0000881001007387 */ /* 0x0003e20000100a00 */
[----:B---3--:R-:W-:Y:S01]  /*3eb0*/  IMAD R226, R15, c[0x0][0x190], RZ ;  /* 0x000064000fe27a24 */ /* 0x008fe200078e02ff */
[----:B-1----:R-:W-:-:S04]  /*3ec0*/  LEA R16, P1, R14, R0, 0x2 ;  /* 0x000000000e107211 */ /* 0x002fc800078210ff */
[----:B------:R-:W-:Y:S02]  /*3ed0*/  LEA.HI.X.SX32 R17, R14, R228, 0x2, P1 ;  /* 0x000000e40e117211 */ /* 0x000fe400008f16ff */
[----:B------:R-:W3:Y:S04]  /*3ee0*/  LDL.LU R14, [R1+0x728] ;  /* 0x00072800010e7983 */ /* 0x000ee80000300800 */
[----:B------:R1:W-:Y:S04]  /*3ef0*/  STL.64 [R1+0x80], R224 ;  /* 0x000080e001007387 */ /* 0x0003e80000100a00 */
[----:B------:R4:W-:Y:S04]  /*3f00*/  LDGSTS.E [R240+0x21000], [R16.64], P4 ;  /* 0x2100000010f07fae */ /* 0x0009e8000a121848 */
[----:B------:R-:W3:Y:S01]  /*3f10*/  LDL.LU R15, [R1+0x724] ;  /* 0x00072400010f7983 */ /* 0x000ee20000300800 */
[----:B-1----:R-:W-:-:S03]  /*3f20*/  IMAD.U32 R224, RZ, RZ, UR4 ;  /* 0x00000004ffe07e24 */ /* 0x002fc6000f8e00ff */
[----:B------:R-:W-:Y:S01]  /*3f30*/  STL [R1+0x18c], R226 ;  /* 0x00018ce201007387 */ /* 0x000fe20000100800 */
[----:B------:R-:W-:Y:S01]  /*3f40*/  IMAD.WIDE R224, R224, 0x4, R16 ;  /* 0x00000004e0e07825 */ /* 0x000fe200078e0210 */
[----:B----4-:R-:W-:-:S04]  /*3f50*/  LEA R16, P1, R226, R0, 0x2 ;  /* 0x00000000e2107211 */ /* 0x010fc800078210ff */
[----:B------:R1:W-:Y:S01]  /*3f60*/  STL.64 [R1+0x78], R224 ;  /* 0x000078e001007387 */ /* 0x0003e20000100a00 */
[----:B------:R-:W-:-:S05]  /*3f70*/  LEA.HI.X.SX32 R17, R226, R228, 0x2, P1 ;  /* 0x000000e4e2117211 */ /* 0x000fca00008f16ff */
[----:B------:R4:W-:Y:S01]  /*3f80*/  LDGSTS.E [R240+0x21400], [R16.64], P4 ;  /* 0x2140000010f07fae */ /* 0x0009e2000a121848 */
[----:B-1----:R-:W-:Y:S02]  /*3f90*/  IMAD R225, R12, c[0x0][0x190], RZ ;  /* 0x000064000ce17a24 */ /* 0x002fe400078e02ff */
[----:B------:R-:W-:Y:S01]  /*3fa0*/  IMAD.U32 R224, RZ, RZ, UR4 ;  /* 0x00000004ffe07e24 */ /* 0x000fe2000f8e00ff */
[----:B------:R-:W2:Y:S03]  /*3fb0*/  LDL.LU R12, [R1+0x720] ;  /* 0x00072000010c7983 */ /* 0x000ea60000300800 */
[C---:B------:R-:W-:Y:S01]  /*3fc0*/  IMAD.WIDE R226, R224.reuse, 0x4, R16 ;  /* 0x00000004e0e27825 */ /* 0x040fe200078e0210 */
[C---:B----4-:R-:W-:Y:S01]  /*3fd0*/  LEA R16, P1, R225.reuse, R0, 0x2 ;  /* 0x00000000e1107211 */ /* 0x050fe200078210ff */
[----:B------:R1:W-:Y:S03]  /*3fe0*/  STL [R1+0x184], R225 ;  /* 0x000184e101007387 */ /* 0x0003e60000100800 */
[----:B------:R-:W-:Y:S01]  /*3ff0*/  LEA.HI.X.SX32 R17, R225, R228, 0x2, P1 ;  /* 0x000000e4e1117211 */ /* 0x000fe200008f16ff */
[----:B------:R4:W-:Y:S04]  /*4000*/  STL.64 [R1+0x70], R226 ;  /* 0x000070e201007387 */ /* 0x0009e80000100a00 */
[----:B------:R4:W-:Y:S01]  /*4010*/  LDGSTS.E [R240+0x21800], [R16.64], P4 ;  /* 0x2180000010f07fae */ /* 0x0009e2000a121848 */
[----:B-1----:R-:W-:-:S04]  /*4020*/  IMAD.WIDE R224, R224, 0x4, R16 ;  /* 0x00000004e0e07825 */ /* 0x002fc800078e0210 */
[----:B----4-:R-:W-:Y:S02]  /*4030*/  IMAD R226, R13, c[0x0][0x190], RZ ;  /* 0x000064000de27a24 */ /* 0x010fe400078e02ff */
[----:B------:R-:W4:Y:S03]  /*4040*/  LDL.LU R13, [R1+0x71c] ;  /* 0x00071c00010d7983 */ /* 0x000f260000300800 */
[C---:B------:R-:W-:Y:S01]  /*4050*/  LEA R16, P1, R226.reuse, R0, 0x2 ;  /* 0x00000000e2107211 */ /* 0x040fe200078210ff */
[----:B------:R-:W-:Y:S03]  /*4060*/  STL [R1+0xbc], R226 ;  /* 0x0000bce201007387 */ /* 0x000fe60000100800 */
[----:B------:R-:W-:Y:S01]  /*4070*/  LEA.HI.X.SX32 R17, R226, R228, 0x2, P1 ;  /* 0x000000e4e2117211 */ /* 0x000fe200008f16ff */
[----:B------:R1:W-:Y:S04]  /*4080*/  STL.64 [R1+0x68], R224 ;  /* 0x000068e001007387 */ /* 0x0003e80000100a00 */
[----:B------:R1:W-:Y:S02]  /*4090*/  LDGSTS.E [R240+0x21c00], [R16.64], P4 ;  /* 0x21c0000010f07fae */ /* 0x0003e4000a121848 */
[----:B-1----:R-:W-:-:S02]  /*40a0*/  IMAD R225, R10, c[0x0][0x190], RZ ;  /* 0x000064000ae17a24 */ /* 0x002fc400078e02ff */
[----:B------:R-:W-:Y:S01]  /*40b0*/  IMAD.U32 R224, RZ, RZ, UR4 ;  /* 0x00000004ffe07e24 */ /* 0x000fe2000f8e00ff */
[----:B------:R-:W4:Y:S03]  /*40c0*/  LDL.LU R10, [R1+0x718] ;  /* 0x00071800010a7983 */ /* 0x000f260000300800 */
[----:B------:R-:W-:Y:S01]  /*40d0*/  IMAD.WIDE R226, R224, 0x4, R16 ;  /* 0x00000004e0e27825 */ /* 0x000fe200078e0210 */
[C---:B------:R-:W-:Y:S01]  /*40e0*/  LEA R16, P1, R225.reuse, R0, 0x2 ;  /* 0x00000000e1107211 */ /* 0x040fe200078210ff */
[----:B------:R1:W-:Y:S01]  /*40f0*/  STL [R1+0x190], R225 ;  /* 0x000190e101007387 */ /* 0x0003e20000100800 */
[----:B------:R-:W-:Y:S02]  /*4100*/  LOP3.LUT R240, R240, 0x40, RZ, 0x3c, !PT ;  /* 0x00000040f0f07812 */ /* 0x000fe400078e3cff */
[----:B------:R-:W-:Y:S01]  /*4110*/  LEA.HI.X.SX32 R17, R225, R228, 0x2, P1 ;  /* 0x000000e4e1117211 */ /* 0x000fe200008f16ff */
[----:B------:R1:W-:Y:S04]  /*4120*/  STL.64 [R1+0x60], R226 ;  /* 0x000060e201007387 */ /* 0x0003e80000100a00 */
[----:B------:R1:W-:Y:S02]  /*4130*/  LDGSTS.E [R240+0x20200], [R16.64], P4 ;  /* 0x2020000010f07fae */ /* 0x0003e4000a121848 */
[----:B-1----:R-:W-:-:S04]  /*4140*/  IMAD.WIDE R224, R224, 0x4, R16 ;  /* 0x00000004e0e07825 */ /* 0x002fc800078e0210 */
[----:B------:R-:W-:Y:S02]  /*4150*/  IMAD R226, R11, c[0x0][0x190], RZ ;  /* 0x000064000be27a24 */ /* 0x000fe400078e02ff */
        /* <DEDUP_REMOVED lines=9> */
[C---:B------:R-:W-:Y:S01]  /*41f0*/  IMAD.WIDE R226, R224.reuse, 0x4, R16 ;  /* 0x00000004e0e27825 */ /* 0x040fe200078e0210 */
[C---:B------:R-:W-:Y:S01]  /*4200*/  LEA R16, P1, R225.reuse, R0, 0x2 ;  /* 0x00000000e1107211 */ /* 0x040fe200078210ff */
[----:B------:R1:W-:Y:S03]  /*4210*/  STL [R1+0x180], R225 ;  /* 0x000180e101007387 */ /* 0x0003e60000100800 */
        /* <DEDUP_REMOVED lines=24> */
[----:B------:R1:W-:Y:S03]  /*43a0*/  STL [R1+0xa8], R226 ;  /* 0x0000a8e201007387 */ /* 0x0003e60000100800 */
[----:B------:R-:W-:Y:S01]  /*43b0*/  LEA.HI.X.SX32 R17, R226, R228, 0x2, P1 ;  /* 0x000000e4e2117211 */ /* 0x000fe200008f16ff */
[----:B------:R1:W-:Y:S01]  /*43c0*/  STL.64 [R1+0x38], R224 ;  /* 0x000038e001007387 */ /* 0x0003e20000100a00 */
[----:B------:R-:W-:-:S03]  /*43d0*/  IMAD R239, R239, c[0x0][0x190], RZ ;  /* 0x00006400efef7a24 */ /* 0x000fc600078e02ff */
[----:B------:R1:W-:Y:S02]  /*43e0*/  LDGSTS.E [R240+0x21600], [R16.64], P4 ;  /* 0x2160000010f07fae */ /* 0x0003e4000a121848 */
[----:B-1----:R-:W-:Y:S02]  /*43f0*/  IMAD.U32 R226, RZ, RZ, UR4 ;  /* 0x00000004ffe27e24 */ /* 0x002fe4000f8e00ff */
[----:B------:R-:W-:Y:S02]  /*4400*/  IMAD R225, R238, c[0x0][0x190], RZ ;  /* 0x00006400eee17a24 */ /* 0x000fe400078e02ff */
[----:B------:R-:W-:Y:S01]  /*4410*/  IMAD.WIDE R226, R226, 0x4, R16 ;  /* 0x00000004e2e27825 */ /* 0x000fe200078e0210 */
[----:B------:R-:W4:Y:S02]  /*4420*/  LDL.LU R238, [R1+0x700] ;  /* 0x0007000001ee7983 */ /* 0x000f240000300800 */
[C---:B------:R-:W-:Y:S02]  /*4430*/  LEA R16, P1, R225.reuse, R0, 0x2 ;  /* 0x00000000e1107211 */ /* 0x040fe400078210ff */
[----:B------:R1:W-:Y:S02]  /*4440*/  STL [R1+0xa4], R225 ;  /* 0x0000a4e101007387 */ /* 0x0003e40000100800 */
[----:B------:R-:W-:-:S02]  /*4450*/  LEA.HI.X.SX32 R17, R225, R228, 0x2, P1 ;  /* 0x000000e4e1117211 */ /* 0x000fc400008f16ff */
[----:B------:R-:W-:Y:S01]  /*4460*/  LEA R224, P1, R239, R0, 0x2 ;  /* 0x00000000efe07211 */ /* 0x000fe200078210ff */
[----:B------:R1:W-:Y:S04]  /*4470*/  STL [R1+0xa0], R239 ;  /* 0x0000a0ef01007387 */ /* 0x0003e80000100800 */
[----:B------:R1:W-:Y:S02]  /*4480*/  LDGSTS.E [R240+0x21a00], [R16.64], P4 ;  /* 0x21a0000010f07fae */ /* 0x0003e4000a121848 */
[----:B-1----:R-:W-:-:S04]  /*4490*/  IMAD.U32 R225, RZ, RZ, UR4 ;  /* 0x00000004ffe17e24 */ /* 0x002fc8000f8e00ff */
[----:B------:R-:W-:Y:S01]  /*44a0*/  IMAD.WIDE R16, R225, 0x4, R16 ;  /* 0x00000004e1107825 */ /* 0x000fe200078e0210 */
[----:B------:R-:W-:Y:S02]  /*44b0*/  LEA.HI.X.SX32 R225, R239, R228, 0x2, P1 ;  /* 0x000000e4efe17211 */ /* 0x000fe400008f16ff */
[----:B------:R-:W4:Y:S01]  /*44c0*/  LDL.LU R239, [R1+0x6fc] ;  /* 0x0006fc0001ef7983 */ /* 0x000f220000300800 */
[----:B------:R-:W-:-:S03]  /*44d0*/  IMAD.U32 R0, RZ, RZ, UR4 ;  /* 0x00000004ff007e24 */ /* 0x000fc6000f8e00ff */
[----:B------:R1:W-:Y:S04]  /*44e0*/  LDGSTS.E [R240+0x21e00], [R224.64], P4 ;  /* 0x21e00000e0f07fae */ /* 0x0003e8000a121848 */
[----:B------:R-:W0:Y:S01]  /*44f0*/  LDGDEPBAR ;  /* 0x00000000000079af */ /* 0x000e220000000000 */
[----:B------:R-:W-:Y:S02]  /*4500*/  IMAD.MOV.U32 R228, RZ, RZ, c[0x0][0x188] ;  /* 0x00006200ffe47624 */ /* 0x000fe400078e00ff */
[----:B-1----:R-:W-:Y:S01]  /*4510*/  IMAD.WIDE R224, R0, 0x4, R224 ;  /* 0x0000000400e07825 */ /* 0x002fe200078e02e0 */
[----:B------:R-:W-:Y:S01]  /*4520*/  SHF.R.U64 R0, R229, 0x1f, RZ ;  /* 0x0000001fe5007819 */ /* 0x000fe200000012ff */
[----:B------:R-:W4:Y:S02]  /*4530*/  LDL.LU R240, [R1+0x6f8] ;  /* 0x0006f80001f07983 */ /* 0x000f240000300800 */
[----:B------:R-:W-:Y:S01]  /*4540*/  IMAD.SHL.U32 R228, R228, 0x20, RZ ;  /* 0x00000020e4e47824 */ /* 0x000fe200078e00ff */
[----:B------:R-:W-:-:S02]  /*4550*/  LOP3.LUT P1, RZ, R0, 0x1, RZ, 0xc0, !PT ;  /* 0x0000000100ff7812 */ /* 0x000fc4000782c0ff */
[----:B------:R-:W1:Y:S01]  /*4560*/  S2R R0, SR_TID.X ;  /* 0x0000000000007919 */ /* 0x000e620000002100 */
[----:B------:R-:W-:-:S03]  /*4570*/  IMAD.WIDE R2, R228, 0x4, R2 ;  /* 0x00000004e4027825 */ /* 0x000fc600078e0202 */
[----:B------:R-:W-:Y:S01]  /*4580*/  BAR.SYNC.DEFER_BLOCKING 0x0 ;  /* 0x0000000000007b1d */ /* 0x000fe20000010000 */
[----:B------:R-:W-:Y:S01]  /*4590*/  IMAD.WIDE R4, R228, 0x4, R4 ;  /* 0x00000004e4047825 */ /* 0x000fe200078e0204 */
[----:B-1----:R-:W-:-:S05]  /*45a0*/  LOP3.LUT R0, R0, 0x7f, RZ, 0xc0, !PT ;  /* 0x0000007f00007812 */ /* 0x002fca00078ec0ff */
[----:B------:R-:W-:Y:S01]  /*45b0*/  @!PT LDS RZ, [RZ] ;  /* 0x00000000fffff984 */ /* 0x000fe20000000800 */
[----:B------:R-:W-:Y:S01]  /*45c0*/  @!PT LDS RZ, [RZ] ;  /* 0x00000000fffff984 */ /* 0x000fe20000000800 */
[----:B------:R-:W-:Y:S01]  /*45d0*/  @!PT LDS RZ, [RZ] ;  /* 0x00000000fffff984 */ /* 0x000fe20000000800 */
[----:B------:R1:W-:Y:S04]  /*45e0*/  LDGSTS.E [R241+0x10000], [R2.64], P1 ;  /* 0x1000000002f17fae */ /* 0x0003e80008921848 */
[----:B-1----:R-:W4:Y:S01]  /*45f0*/  LDL.LU R241, [R1+0x6f4] ;  /* 0x0006f40001f17983 */ /* 0x002f220000300800 */
[----:B------:R-:W-:Y:S01]  /*4600*/  IMAD.SHL.U32 R2, R0, 0x4, RZ ;  /* 0x0000000400027824 */ /* 0x000fe200078e00ff */
[C---:B------:R-:W-:Y:S01]  /*4610*/  SHF.R.U64 R0, R229.reuse, 0x1b, RZ ;  /* 0x0000001be5007819 */ /* 0x040fe200000012ff */
[----:B------:R-:W-:Y:S01]  /*4620*/  IMAD.WIDE R6, R228, 0x4, R6 ;  /* 0x00000004e4067825 */ /* 0x000fe200078e0206 */
[----:B------:R-:W1:Y:S02]  /*4630*/  S2R R3, SR_TID.X ;  /* 0x0000000000037919 */ /* 0x000e640000002100 */
[----:B------:R-:W-:Y:S01]  /*4640*/  LOP3.LUT P3, RZ, R0, 0x1, RZ, 0xc0, !PT ;  /* 0x0000000100ff7812 */ /* 0x000fe2000786c0ff */
[----:B------:R-:W-:Y:S01]  /*4650*/  IMAD.WIDE R8, R228, 0x4, R8 ;  /* 0x00000004e4087825 */ /* 0x000fe200078e0208 */
[----:B------:R5:W-:Y:S01]  /*4660*/  LDGSTS.E [R2+0x10200], [R4.64], P1 ;  /* 0x1020000004027fae */ /* 0x000be20008921848 */
[----:B------:R-:W-:-:S02]  /*4670*/  SHF.R.U64 R0, R229, 0x17, RZ ;  /* 0x00000017e5007819 */ /* 0x000fc400000012ff */
[----:B---3--:R-:W-:Y:S01]  /*4680*/  IMAD.WIDE R14, R228, 0x4, R14 ;  /* 0x00000004e40e7825 */ /* 0x008fe200078e020e */
[----:B------:R3:W-:Y:S01]  /*4690*/  LDGSTS.E [R2+0x10400], [R6.64], P1 ;  /* 0x1040000006027fae */ /* 0x0007e20008921848 */
[----:B------:R-:W-:-:S03]  /*46a0*/  LOP3.LUT P2, RZ, R0, 0x1, RZ, 0xc0, !PT ;  /* 0x0000000100ff7812 */ /* 0x000fc6000784c0ff */
[----:B------:R3:W-:Y:S01]  /*46b0*/  LDGSTS.E [R2+0x10600], [R8.64], P1 ;  /* 0x1060000008027fae */ /* 0x0007e20008921848 */
[----:B-----5:R-:W-:-:S05]  /*46c0*/  IMAD.MOV.U32 R4, RZ, RZ, c[0x0][0x180] ;  /* 0x00006000ff047624 */ /* 0x020fca00078e00ff */
[----:B------:R-:W-:Y:S01]  /*46d0*/  IADD3 R4, R4, -0x20, RZ ;  /* 0xffffffe004047810 */ /* 0x000fe20007ffe0ff */
[----:B--2---:R-:W-:-:S04]  /*46e0*/  IMAD.WIDE R222, R228, 0x4, R222 ;  /* 0x00000004e4de7825 */ /* 0x004fc800078e02de */
[----:B------:R-:W-:-:S04]  /*46f0*/  IMAD.WIDE R214, R228, 0x4, R214 ;  /* 0x00000004e4d67825 */ /* 0x000fc800078e02d6 */
[----:B------:R-:W-:-:S04]  /*4700*/  IMAD.WIDE R220, R228, 0x4, R220 ;  /* 0x00000004e4dc7825 */ /* 0x000fc800078e02dc */
[----:B------:R-:W-:-:S04]  /*4710*/  IMAD.WIDE R218, R228, 0x4, R218 ;  /* 0x00000004e4da7825 */ /* 0x000fc800078e02da */
[----:B----4-:R-:W-:-:S04]  /*4720*/  IMAD.WIDE R12, R228, 0x4, R12 ;  /* 0x00000004e40c7825 */ /* 0x010fc800078e020c */
[----:B------:R-:W-:-:S04]  /*4730*/  IMAD.WIDE R10, R228, 0x4, R10 ;  /* 0x00000004e40a7825 */ /* 0x000fc800078e020a */
[----:B------:R-:W-:-:S04]  /*4740*/  IMAD.WIDE R234, R228, 0x4, R234 ;  /* 0x00000004e4ea7825 */ /* 0x000fc800078e02ea */
[----:B------:R-:W-:-:S04]  /*4750*/  IMAD.WIDE R236, R228, 0x4, R236 ;  /* 0x00000004e4ec7825 */ /* 0x000fc800078e02ec */
[----:B------:R-:W-:-:S04]  /*4760*/  IMAD.WIDE R238, R228, 0x4, R238 ;  /* 0x00000004e4ee7825 */ /* 0x000fc800078e02ee */
[----:B------:R-:W-:-:S05]  /*4770*/  IMAD.WIDE R240, R228, 0x4, R240 ;  /* 0x00000004e4f07825 */ /* 0x000fca00078e02f0 */
[----:B------:R1:W-:Y:S02]  /*4780*/  LDGSTS.E [R2+0x12000], [R240.64], P3 ;  /* 0x12000000f0027fae */ /* 0x0003e40009921848 */
[----:B-1----:R-:W-:Y:S02]  /*4790*/  LOP3.LUT R240, R3, 0x7f, RZ, 0xc0, !PT ;  /* 0x0000007f03f07812 */ /* 0x002fe400078ec0ff */
[----:B---3--:R-:W1:Y:S03]  /*47a0*/  S2R R2, SR_TID.X ;  /* 0x0000000000027919 */ /* 0x008e660000002100 */
[----:B------:R-:W-:-:S05]  /*47b0*/  IMAD.SHL.U32 R241, R240, 0x4, RZ ;  /* 0x00000004f0f17824 */ /* 0x000fca00078e00ff */
[----:B------:R2:W-:Y:S04]  /*47c0*/  LDGSTS.E [R241+0x12200], [R238.64], P3 ;  /* 0x12200000eef17fae */ /* 0x0005e80009921848 */
[----:B------:R3:W-:Y:S04]  /*47d0*/  LDGSTS.E [R241+0x12400], [R236.64], P3 ;  /* 0x12400000ecf17fae */ /* 0x0007e80009921848 */
[----:B------:R4:W-:Y:S04]  /*47e0*/  LDGSTS.E [R241+0x12600], [R234.64], P3 ;  /* 0x12600000eaf17fae */ /* 0x0009e80009921848 */
[----:B------:R5:W-:Y:S01]  /*47f0*/  LDGSTS.E [R241+0x14000], [R10.64], P2 ;  /* 0x140000000af17fae */ /* 0x000be20009121848 */
[----:B-1----:R-:W-:-:S03]  /*4800*/  LOP3.LUT R5, R2, 0x1f, RZ, 0xc0, !PT ;  /* 0x0000001f02057812 */ /* 0x002fc600078ec0ff */
[----:B---3--:R-:W3:Y:S01]  /*4810*/  LDL.LU.64 R236, [R1+0x30] ;  /* 0x0000300001ec7983 */ /* 0x008ee20000300a00 */
[----:B------:R-:W-:Y:S01]  /*4820*/  IMAD.MOV.U32 R2, RZ, RZ, 0x1f ;  /* 0x0000001fff027424 */ /* 0x000fe200078e00ff */
[----:B------:R-:W-:Y:S02]  /*4830*/  ISETP.GE.AND P3, PT, R5, R4, PT ;  /* 0x000000040500720c */ /* 0x000fe40003f66270 */
[----:B------:R1:W-:Y:S02]  /*4840*/  LDGSTS.E [R241+0x14200], [R12.64], P2 ;  /* 0x142000000cf17fae */ /* 0x0003e40009121848 */
[----:B------:R-:W-:Y:S02]  /*4850*/  IADD3 R2, R2, c[0x0][0x180], RZ ;  /* 0x0000600002027a10 */ /* 0x000fe40007ffe0ff */
[----:B------:R-:W3:Y:S02]  /*4860*/  LDL.LU.64 R4, [R1+0x28] ;  /* 0x0000280001047983 */ /* 0x000ee40000300a00 */
[----:B------:R-:W-:-:S02]  /*4870*/  ISETP.GT.AND P1, PT, R2, 0x3f, PT ;  /* 0x0000003f0200780c */ /* 0x000fc40003f24270 */
[----:B------:R-:W3:Y:S04]  /*4880*/  LDL.LU.64 R6, [R1+0x20] ;  /* 0x0000200001067983 */ /* 0x000ee80000300a00 */
[----:B------:R-:W3:Y:S01]  /*4890*/  LDL.LU.64 R8, [R1+0x18] ;  /* 0x0000180001087983 */ /* 0x000ee20000300a00 */
[C---:B------:R-:W-:Y:S02]  /*48a0*/  SHF.R.U64 R2, R229.reuse, 0xf, RZ ;  /* 0x0000000fe5027819 */ /* 0x040fe400000012ff */
[----:B------:R-:W-:Y:S01]  /*48b0*/  SEL R0, RZ, 0x4, P3 ;  /* 0x00000004ff007807 */ /* 0x000fe20001800000 */
[----:B-----5:R-:W5:Y:S01]  /*48c0*/  LDL.LU.64 R10, [R1+0x10] ;  /* 0x00001000010a7983 */ /* 0x020f620000300a00 */
[----:B------:R-:W-:Y:S02]  /*48d0*/  LOP3.LUT P5, RZ, R2, 0x1, RZ, 0xc0, !PT ;  /* 0x0000000102ff7812 */ /* 0x000fe400078ac0ff */
[----:B------:R-:W-:Y:S01]  /*48e0*/  SHF.R.U64 R2, R229, 0x7, RZ ;  /* 0x00000007e5027819 */ /* 0x000fe200000012ff */
[----:B----4-:R-:W4:Y:S01]  /*48f0*/  LDL.LU.64 R234, [R1+0x8] ;  /* 0x0000080001ea7983 */ /* 0x010f220000300a00 */
[----:B--2---:R-:W-:-:S02]  /*4900*/  LOP3.LUT R239, R3, 0x7f, RZ, 0xc0, !PT ;  /* 0x0000007f03ef7812 */ /* 0x004fc400078ec0ff */
[----:B------:R-:W-:Y:S01]  /*4910*/  LOP3.LUT P3, RZ, R2, 0x1, RZ, 0xc0, !PT ;  /* 0x0000000102ff7812 */ /* 0x000fe2000786c0ff */
[----:B------:R2:W-:Y:S01]  /*4920*/  LDGSTS.E [R241+0x14400], [R14.64], P2 ;  /* 0x144000000ef17fae */ /* 0x0005e20009121848 */
[----:B------:R-:W-:Y:S01]  /*4930*/  SEL R0, R0, RZ, P1 ;  /* 0x000000ff00007207 */ /* 0x000fe20000800000 */
[----:B------:R-:W-:Y:S02]  /*4940*/  IMAD.WIDE R216, R228, 0x4, R216 ;  /* 0x00000004e4d87825 */ /* 0x000fe400078e02d8 */
[----:B------:R1:W-:Y:S01]  /*4950*/  LDGSTS.E [R241+0x14600], [R222.64], P2 ;  /* 0x14600000def17fae */ /* 0x0003e20009121848 */
[----:B------:R-:W-:Y:S02]  /*4960*/  ISETP.NE.U32.AND P1, PT, R0, RZ, PT ;  /* 0x000000ff0000720c */ /* 0x000fe40003f25070 */
[----:B------:R-:W-:-:S04]  /*4970*/  SHF.R.U64 R0, R229, 0x13, RZ ;  /* 0x00000013e5007819 */ /* 0x000fc800000012ff */
[----:B------:R-:W-:Y:S02]  /*4980*/  LOP3.LUT P6, RZ, R0, 0x1, RZ, 0xc0, !PT ;  /* 0x0000000100ff7812 */ /* 0x000fe400078cc0ff */
[----:B------:R-:W-:-:S04]  /*4990*/  SHF.R.U64 R0, R229, 0xb, RZ ;  /* 0x0000000be5007819 */ /* 0x000fc800000012ff */
[----:B------:R-:W-:Y:S02]  /*49a0*/  LOP3.LUT P4, RZ, R0, 0x1, RZ, 0xc0, !PT ;  /* 0x0000000100ff7812 */ /* 0x000fe4000788c0ff */
[----:B------:R-:W-:Y:S01]  /*49b0*/  SHF.R.U64 R0, R229, 0x3, RZ ;  /* 0x00000003e5007819 */ /* 0x000fe200000012ff */
[----:B------:R-:W-:-:S03]  /*49c0*/  IMAD.WIDE R206, R228, 0x4, R206 ;  /* 0x00000004e4ce7825 */ /* 0x000fc600078e02ce */
[----:B------:R-:W-:Y:S01]  /*49d0*/  LOP3.LUT P2, RZ, R0, 0x1, RZ, 0xc0, !PT ;  /* 0x0000000100ff7812 */ /* 0x000fe2000784c0ff */
[----:B------:R1:W-:Y:S01]  /*49e0*/  LDGSTS.E [R241+0x16000], [R214.64], P6 ;  /* 0x16000000d6f17fae */ /* 0x0003e2000b121848 */
[----:B------:R-:W-:Y:S01]  /*49f0*/  SHF.R.U64 R0, R229, 0x1e, RZ ;  /* 0x0000001ee5007819 */ /* 0x000fe200000012ff */
[C---:B------:R-:W-:Y:S02]  /*4a00*/  IMAD.WIDE R212, R228.reuse, 0x4, R212 ;  /* 0x00000004e4d47825 */ /* 0x040fe400078e02d4 */
[----:B------:R1:W-:Y:S02]  /*4a10*/  LDGSTS.E [R241+0x16200], [R220.64], P6 ;  /* 0x16200000dcf17fae */ /* 0x0003e4000b121848 */
[C---:B------:R-:W-:Y:S02]  /*4a20*/  IMAD.WIDE R210, R228.reuse, 0x4, R210 ;  /* 0x00000004e4d27825 */ /* 0x040fe400078e02d2 */
[----:B------:R1:W-:Y:S02]  /*4a30*/  LDGSTS.E [R241+0x16400], [R218.64], P6 ;  /* 0x16400000daf17fae */ /* 0x0003e4000b121848 */
[----:B------:R-:W-:-:S02]  /*4a40*/  IMAD.WIDE R208, R228, 0x4, R208 ;  /* 0x00000004e4d07825 */ /* 0x000fc400078e02d0 */
[----:B------:R1:W-:Y:S02]  /*4a50*/  LDGSTS.E [R241+0x16600], [R216.64], P6 ;  /* 0x16600000d8f17fae */ /* 0x0003e4000b121848 */
[----:B---3--:R-:W-:Y:S01]  /*4a60*/  IMAD.WIDE R2, R228, 0x4, R236 ;  /* 0x00000004e4027825 */ /* 0x008fe200078e02ec */
[----:B------:R-:W-:Y:S01]  /*4a70*/  LOP3.LUT P6, RZ, R0, 0x1, RZ, 0xc0, !PT ;  /* 0x0000000100ff7812 */ /* 0x000fe200078cc0ff */
[----:B------:R-:W3:Y:S01]  /*4a80*/  LDL.LU.64 R236, [R1] ;  /* 0x0000000001ec7983 */ /* 0x000ee20000300a00 */
[----:B------:R-:W-:Y:S01]  /*4a90*/  SHF.R.U64 R0, R229, 0x1a, RZ ;  /* 0x0000001ae5007819 */ /* 0x000fe200000012ff */
[C---:B------:R-:W-:Y:S02]  /*4aa0*/  IMAD.WIDE R198, R228.reuse, 0x4, R198 ;  /* 0x00000004e4c67825 */ /* 0x040fe400078e02c6 */
[----:B------:R1:W-:Y:S02]  /*4ab0*/  LDGSTS.E [R241+0x18000], [R206.64], P5 ;  /* 0x18000000cef17fae */ /* 0x0003e4000a921848 */
[----:B------:R-:W-:-:S02]  /*4ac0*/  IMAD.WIDE R204, R228, 0x4, R204 ;  /* 0x00000004e4cc7825 */ /* 0x000fc400078e02cc */
[----:B------:R1:W-:Y:S02]  /*4ad0*/  LDGSTS.E [R241+0x18200], [R212.64], P5 ;  /* 0x18200000d4f17fae */ /* 0x0003e4000a921848 */
[C---:B------:R-:W-:Y:S02]  /*4ae0*/  IMAD.WIDE R202, R228.reuse, 0x4, R202 ;  /* 0x00000004e4ca7825 */ /* 0x040fe400078e02ca */
[----:B------:R1:W-:Y:S02]  /*4af0*/  LDGSTS.E [R241+0x18400], [R210.64], P5 ;  /* 0x18400000d2f17fae */ /* 0x0003e4000a921848 */
[----:B------:R-:W-:Y:S02]  /*4b00*/  IMAD.WIDE R200, R228, 0x4, R200 ;  /* 0x00000004e4c87825 */ /* 0x000fe400078e02c8 */
[----:B------:R1:W-:Y:S01]  /*4b10*/  LDGSTS.E [R241+0x18600], [R208.64], P5 ;  /* 0x18600000d0f17fae */ /* 0x0003e2000a921848 */
[----:B------:R-:W-:Y:S01]  /*4b20*/  LOP3.LUT P5, RZ, R0, 0x1, RZ, 0xc0, !PT ;  /* 0x0000000100ff7812 */ /* 0x000fe200078ac0ff */
[C---:B------:R-:W-:Y:S01]  /*4b30*/  IMAD.WIDE R190, R228.reuse, 0x4, R190 ;  /* 0x00000004e4be7825 */ /* 0x040fe200078e02be */
[----:B------:R-:W-:Y:S01]  /*4b40*/  SHF.R.U64 R0, R229, 0x16, RZ ;  /* 0x00000016e5007819 */ /* 0x000fe200000012ff */
        /* <DEDUP_REMOVED lines=8> */
[----:B------:R-:W-:Y:S01]  /*4bd0*/  IMAD.WIDE R182, R228, 0x4, R182 ;  /* 0x00000004e4b67825 */ /* 0x000fe200078e02b6 */
[----:B------:R-:W-:Y:S01]  /*4be0*/  SHF.R.U64 R0, R229, 0x12, RZ ;  /* 0x00000012e5007819 */ /* 0x000fe200000012ff */
[----:B------:R1:W-:Y:S02]  /*4bf0*/  LDGSTS.E [R241+0x1c000], [R190.64], P3 ;  /* 0x1c000000bef17fae */ /* 0x0003e40009921848 */
[----:B------:R-:W-:-:S02]  /*4c00*/  IMAD.SHL.U32 R239, R239, 0x4, RZ ;  /* 0x00000004efef7824 */ /* 0x000fc400078e00ff */
[----:B------:R1:W-:Y:S01]  /*4c10*/  LDGSTS.E [R241+0x1c200], [R196.64], P3 ;  /* 0x1c200000c4f17fae */ /* 0x0003e20009921848 */
[----:B------:R-:W-:-:S03]  /*4c20*/  IMAD.WIDE R188, R228, 0x4, R188 ;  /* 0x00000004e4bc7825 */ /* 0x000fc600078e02bc */
[----:B------:R1:W-:Y:S01]  /*4c30*/  LDGSTS.E [R241+0x1c400], [R194.64], P3 ;  /* 0x1c400000c2f17fae */ /* 0x0003e20009921848 */
[C---:B------:R-:W-:Y:S01]  /*4c40*/  IMAD.WIDE R186, R228.reuse, 0x4, R186 ;  /* 0x00000004e4ba7825 */ /* 0x040fe200078e02ba */
[----:B------:R-:W-:Y:S02]  /*4c50*/  LOP3.LUT R238, R239, 0x20, RZ, 0x3c, !PT ;  /* 0x00000020efee7812 */ /* 0x000fe400078e3cff */
[----:B------:R1:W-:Y:S01]  /*4c60*/  LDGSTS.E [R241+0x1c600], [R192.64], P3 ;  /* 0x1c600000c0f17fae */ /* 0x0003e20009921848 */
[----:B------:R-:W-:Y:S01]  /*4c70*/  IMAD.WIDE R184, R228, 0x4, R184 ;  /* 0x00000004e4b87825 */ /* 0x000fe200078e02b8 */
[----:B------:R-:W-:Y:S02]  /*4c80*/  LOP3.LUT P3, RZ, R0, 0x1, RZ, 0xc0, !PT ;  /* 0x0000000100ff7812 */ /* 0x000fe4000786c0ff */
[----:B------:R1:W-:Y:S01]  /*4c90*/  LDGSTS.E [R241+0x1e000], [R182.64], P2 ;  /* 0x1e000000b6f17fae */ /* 0x0003e20009121848 */
[----:B------:R-:W-:Y:S01]  /*4ca0*/  SHF.R.U64 R0, R229, 0xe, RZ ;  /* 0x0000000ee5007819 */ /* 0x000fe200000012ff */
        /* <DEDUP_REMOVED lines=11> */
[----:B------:R-:W1:Y:S02]  /*4d60*/  S2R R239, SR_TID.X ;  /* 0x0000000000ef7919 */ /* 0x000e640000002100 */
[C---:B------:R-:W-:Y:S02]  /*4d70*/  IMAD.WIDE R180, R228.reuse, 0x4, R180 ;  /* 0x00000004e4b47825 */ /* 0x040fe400078e02b4 */
[----:B------:R4:W-:Y:S02]  /*4d80*/  LDGSTS.E [R238+0x10a00], [R4.64], P6 ;  /* 0x10a0000004ee7fae */ /* 0x0009e4000b121848 */
[C---:B------:R-:W-:Y:S02]  /*4d90*/  IMAD.WIDE R178, R228.reuse, 0x4, R178 ;  /* 0x00000004e4b27825 */ /* 0x040fe400078e02b2 */
[----:B------:R3:W-:Y:S02]  /*4da0*/  LDGSTS.E [R238+0x10c00], [R6.64], P6 ;  /* 0x10c0000006ee7fae */ /* 0x0007e4000b121848 */
[----:B------:R-:W-:-:S02]  /*4db0*/  IMAD.WIDE R170, R228, 0x4, R170 ;  /* 0x00000004e4aa7825 */ /* 0x000fc400078e02aa */
[----:B------:R1:W-:Y:S01]  /*4dc0*/  LDGSTS.E [R238+0x10e00], [R8.64], P6 ;  /* 0x10e0000008ee7fae */ /* 0x0003e2000b121848 */
[----:B------:R-:W-:Y:S01]  /*4dd0*/  LOP3.LUT P6, RZ, R0, 0x1, RZ, 0xc0, !PT ;  /* 0x0000000100ff7812 */ /* 0x000fe200078cc0ff */
[C---:B------:R-:W-:Y:S01]  /*4de0*/  IMAD.WIDE R176, R228.reuse, 0x4, R176 ;  /* 0x00000004e4b07825 */ /* 0x040fe200078e02b0 */
[----:B------:R-:W-:Y:S01]  /*4df0*/  SHF.R.U64 R0, R229, 0x6, RZ ;  /* 0x00000006e5007819 */ /* 0x000fe200000012ff */
[----:B------:R1:W-:Y:S02]  /*4e00*/  LDGSTS.E [R238+0x12800], [R232.64], P5 ;  /* 0x12800000e8ee7fae */ /* 0x0003e4000a921848 */
[C---:B------:R-:W-:Y:S02]  /*4e10*/  IMAD.WIDE R174, R228.reuse, 0x4, R174 ;  /* 0x00000004e4ae7825 */ /* 0x040fe400078e02ae */
[----:B------:R1:W-:Y:S02]  /*4e20*/  LDGSTS.E [R238+0x12a00], [R230.64], P5 ;  /* 0x12a00000e6ee7fae */ /* 0x0003e4000a921848 */
[----:B------:R-:W-:-:S02]  /*4e30*/  IMAD.WIDE R172, R228, 0x4, R172 ;  /* 0x00000004e4ac7825 */ /* 0x000fc400078e02ac */
        /* <DEDUP_REMOVED lines=28> */
[----:B------:R2:W-:Y:S01]  /*5000*/  LDGSTS.E [R238+0x18a00], [R160.64], P2 ;  /* 0x18a00000a0ee7fae */ /* 0x0005e20009121848 */
[----:B-1----:R-:W-:Y:S01]  /*5010*/  LOP3.LUT R239, R239, 0x7f, RZ, 0xc0, !PT ;  /* 0x0000007fefef7812 */ /* 0x002fe200078ec0ff */
        /* <DEDUP_REMOVED lines=10> */
[----:B------:R-:W-:Y:S02]  /*50c0*/  IMAD.WIDE R140, R228, 0x4, R140 ;  /* 0x00000004e48c7825 */ /* 0x000fe400078e028c */
[----:B------:R1:W-:Y:S02]  /*50d0*/  LDGSTS.E [R238+0x1ac00], [R150.64], P6 ;  /* 0x1ac0000096ee7fae */ /* 0x0003e4000b121848 */
[----:B------:R-:W-:Y:S02]  /*50e0*/  IMAD.SHL.U32 R239, R239, 0x4, RZ ;  /* 0x00000004efef7824 */ /* 0x000fe400078e00ff */
        /* <DEDUP_REMOVED lines=8> */
[----:B------:R1:W-:Y:S01]  /*5170*/  LDGSTS.E [R238+0x1cc00], [R142.64], P5 ;  /* 0x1cc000008eee7fae */ /* 0x0003e2000a921848 */
[----:B------:R-:W-:Y:S01]  /*5180*/  LOP3.LUT R239, R239, 0x40, RZ, 0x3c, !PT ;  /* 0x00000040efef7812 */ /* 0x000fe200078e3cff */
[----:B------:R-:W-:Y:S02]  /*5190*/  IMAD.WIDE R132, R228, 0x4, R132 ;  /* 0x00000004e4847825 */ /* 0x000fe400078e0284 */
[----:B------:R1:W-:Y:S01]  /*51a0*/  LDGSTS.E [R238+0x1ce00], [R140.64], P5 ;  /* 0x1ce000008cee7fae */ /* 0x0003e2000a921848 */
[----:B------:R-:W-:Y:S01]  /*51b0*/  LOP3.LUT P5, RZ, R0, 0x1, RZ, 0xc0, !PT ;  /* 0x0000000100ff7812 */ /* 0x000fe200078ac0ff */
[C---:B-----5:R-:W-:Y:S01]  /*51c0*/  IMAD.WIDE R2, R228.reuse, 0x4, R10 ;  /* 0x00000004e4027825 */ /* 0x060fe200078e020a */
[----:B------:R-:W-:Y:S01]  /*51d0*/  SHF.R.U64 R0, R229, 0xd, RZ ;  /* 0x0000000de5007819 */ /* 0x000fe200000012ff */
[----:B------:R1:W-:Y:S02]  /*51e0*/  LDGSTS.E [R238+0x1e800], [R130.64], P4 ;  /* 0x1e80000082ee7fae */ /* 0x0003e4000a121848 */
[----:B----4-:R-:W-:-:S02]  /*51f0*/  IMAD.WIDE R4, R228, 0x4, R234 ;  /* 0x00000004e4047825 */ /* 0x010fc400078e02ea */
        /* <DEDUP_REMOVED lines=12> */
[----:B------:R-:W4:Y:S02]  /*52c0*/  LDL.LU.64 R212, [R1+0x98] ;  /* 0x0000980001d47983 */ /* 0x000f240000300a00 */
[C---:B------:R-:W-:Y:S02]  /*52d0*/  IMAD.WIDE R114, R228.reuse, 0x4, R114 ;  /* 0x00000004e4727825 */ /* 0x040fe400078e0272 */
[----:B------:R-:W5:Y:S02]  /*52e0*/  LDL.LU.64 R206, [R1+0x90] ;  /* 0x0000900001ce7983 */ /* 0x000f640000300a00 */
[----:B------:R-:W-:-:S02]  /*52f0*/  IMAD.WIDE R120, R228, 0x4, R120 ;  /* 0x00000004e4787825 */ /* 0x000fc400078e0278 */
[----:B------:R-:W4:Y:S02]  /*5300*/  LDL.LU.64 R216, [R1+0x88] ;  /* 0x0000880001d87983 */ /* 0x000f240000300a00 */
[C---:B------:R-:W-:Y:S02]  /*5310*/  IMAD.WIDE R118, R228.reuse, 0x4, R118 ;  /* 0x00000004e4767825 */ /* 0x040fe400078e0276 */
[----:B------:R-:W4:Y:S02]  /*5320*/  LDL.LU.64 R218, [R1+0x80] ;  /* 0x0000800001da7983 */ /* 0x000f240000300a00 */
[C---:B------:R-:W-:Y:S02]  /*5330*/  IMAD.WIDE R116, R228.reuse, 0x4, R116 ;  /* 0x00000004e4747825 */ /* 0x040fe400078e0274 */
[----:B------:R-:W4:Y:S02]  /*5340*/  LDL.LU.64 R220, [R1+0x78] ;  /* 0x0000780001dc7983 */ /* 0x000f240000300a00 */
[----:B------:R-:W-:-:S02]  /*5350*/  IMAD.WIDE R106, R228, 0x4, R106 ;  /* 0x00000004e46a7825 */ /* 0x000fc400078e026a */
[----:B------:R-:W4:Y:S02]  /*5360*/  LDL.LU.64 R214, [R1+0x70] ;  /* 0x0000700001d67983 */ /* 0x000f240000300a00 */
[C---:B------:R-:W-:Y:S02]  /*5370*/  IMAD.WIDE R112, R228.reuse, 0x4, R112 ;  /* 0x00000004e4707825 */ /* 0x040fe400078e0270 */
[----:B------:R-:W4:Y:S02]  /*5380*/  LDL.LU.64 R222, [R1+0x68] ;  /* 0x0000680001de7983 */ /* 0x000f240000300a00 */
[C---:B------:R-:W-:Y:S02]  /*5390*/  IMAD.WIDE R110, R228.reuse, 0x4, R110 ;  /* 0x00000004e46e7825 */ /* 0x040fe400078e026e */
[----:B--2---:R-:W2:Y:S02]  /*53a0*/  LDL.LU.64 R14, [R1+0x60] ;  /* 0x00006000010e7983 */ /* 0x004ea40000300a00 */
[----:B------:R-:W-:-:S02]  /*53b0*/  IMAD.WIDE R108, R228, 0x4, R108 ;  /* 0x00000004e46c7825 */ /* 0x000fc400078e026c */
[----:B------:R-:W2:Y:S02]  /*53c0*/  LDL.LU.64 R12, [R1+0x58] ;  /* 0x00005800010c7983 */ /* 0x000ea40000300a00 */
[C---:B------:R-:W-:Y:S02]  /*53d0*/  IMAD.WIDE R98, R228.reuse, 0x4, R98 ;  /* 0x00000004e4627825 */ /* 0x040fe400078e0262 */
[----:B------:R-:W2:Y:S02]  /*53e0*/  LDL.LU.64 R10, [R1+0x50] ;  /* 0x00005000010a7983 */ /* 0x000ea40000300a00 */
[C---:B------:R-:W-:Y:S02]  /*53f0*/  IMAD.WIDE R104, R228.reuse, 0x4, R104 ;  /* 0x00000004e4687825 */ /* 0x040fe400078e0268 */
[----:B------:R-:W2:Y:S02]  /*5400*/  LDL.LU.64 R234, [R1+0x48] ;  /* 0x0000480001ea7983 */ /* 0x000ea40000300a00 */
[----:B------:R-:W-:-:S04]  /*5410*/  IMAD.WIDE R102, R228, 0x4, R102 ;  /* 0x00000004e4667825 */ /* 0x000fc800078e0266 */
[----:B------:R-:W-:-:S04]  /*5420*/  IMAD.WIDE R100, R228, 0x4, R100 ;  /* 0x00000004e4647825 */ /* 0x000fc800078e0264 */
[----:B------:R-:W-:-:S04]  /*5430*/  IMAD.WIDE R90, R228, 0x4, R90 ;  /* 0x00000004e45a7825 */ /* 0x000fc800078e025a */
[----:B------:R-:W-:-:S04]  /*5440*/  IMAD.WIDE R96, R228, 0x4, R96 ;  /* 0x00000004e4607825 */ /* 0x000fc800078e0260 */
[----:B------:R-:W-:-:S04]  /*5450*/  IMAD.WIDE R94, R228, 0x4, R94 ;  /* 0x00000004e45e7825 */ /* 0x000fc800078e025e */
[----:B------:R-:W-:-:S04]  /*5460*/  IMAD.WIDE R92, R228, 0x4, R92 ;  /* 0x00000004e45c7825 */ /* 0x000fc800078e025c */
[----:B------:R-:W-:-:S04]  /*5470*/  IMAD.WIDE R82, R228, 0x4, R82 ;  /* 0x00000004e4527825 */ /* 0x000fc800078e0252 */
[----:B---3--:R-:W-:Y:S02]  /*5480*/  IMAD.WIDE R6, R228, 0x4, R236 ;  /* 0x00000004e4067825 */ /* 0x008fe400078e02ec */
[----:B------:R-:W3:Y:S04]  /*5490*/  LDL.LU.64 R236, [R1+0x40] ;  /* 0x0000400001ec7983 */ /* 0x000ee80000300a00 */
[----:B------:R1:W-:Y:S04]  /*54a0*/  LDGSTS.E [R239+0x11400], [R6.64], P3 ;  /* 0x1140000006ef7fae */ /* 0x0003e80009921848 */
[----:B------:R1:W-:Y:S01]  /*54b0*/  LDGSTS.E [R239+0x11600], [R250.64], P3 ;  /* 0x11600000faef7fae */ /* 0x0003e20009921848 */
[----:B------:R-:W-:-:S03]  /*54c0*/  LOP3.LUT P3, RZ, R0, 0x1, RZ, 0xc0, !PT ;  /* 0x0000000100ff7812 */ /* 0x000fc6000786c0ff */
[----:B------:R1:W-:Y:S01]  /*54d0*/  LDGSTS.E [R239+0x13000], [R122.64], P2 ;  /* 0x130000007aef7fae */ /* 0x0003e20009121848 */
[----:B------:R-:W-:-:S03]  /*54e0*/  SHF.R.U64 R0, R229, 0x5, RZ ;  /* 0x00000005e5007819 */ /* 0x000fc600000012ff */
[----:B------:R1:W-:Y:S04]  /*54f0*/  LDGSTS.E [R239+0x13200], [R128.64], P2 ;  /* 0x1320000080ef7fae */ /* 0x0003e80009121848 */
        /* <DEDUP_REMOVED lines=9> */
[----:B------:R1:W-:Y:S04]  /*5590*/  LDGSTS.E [R239+0x17000], [R106.64], P5 ;  /* 0x170000006aef7fae */ /* 0x0003e8000a921848 */
[----:B------:R1:W-:Y:S04]  /*55a0*/  LDGSTS.E [R239+0x17200], [R112.64], P5 ;  /* 0x1720000070ef7fae */ /* 0x0003e8000a921848 */
[----:B------:R1:W-:Y:S04]  /*55b0*/  LDGSTS.E [R239+0x17400], [R110.64], P5 ;  /* 0x174000006eef7fae */ /* 0x0003e8000a921848 */
[----:B------:R1:W-:Y:S04]  /*55c0*/  LDGSTS.E [R239+0x17600], [R108.64], P5 ;  /* 0x176000006cef7fae */ /* 0x0003e8000a921848 */
[----:B------:R1:W-:Y:S01]  /*55d0*/  LDGSTS.E [R239+0x19000], [R98.64], P4 ;  /* 0x1900000062ef7fae */ /* 0x0003e2000a121848 */
[----:B------:R-:W-:-:S03]  /*55e0*/  IMAD.WIDE R88, R228, 0x4, R88 ;  /* 0x00000004e4587825 */ /* 0x000fc600078e0258 */
        /* <DEDUP_REMOVED lines=12> */
[----:B------:R1:W-:Y:S04]  /*56b0*/  LDGSTS.E [R239+0x1b600], [R92.64], P3 ;  /* 0x1b6000005cef7fae */ /* 0x0003e80009921848 */
        /* <DEDUP_REMOVED lines=8> */
[----:B-1----:R-:W2:Y:S01]  /*5740*/  LDL.LU.64 R238, [R1+0x38] ;  /* 0x0000380001ee7983 */ /* 0x002ea20000300a00 */
[----:B------:R-:W-:-:S03]  /*5750*/  SHF.R.U64 R0, R229, 0x1c, RZ ;  /* 0x0000001ce5007819 */ /* 0x000fc600000012ff */
[----:B------:R1:W-:Y:S04]  /*5760*/  STL [R1+0xd0], RZ ;  /* 0x0000d0ff01007387 */ /* 0x0003e80000100800 */
[----:B------:R1:W-:Y:S01]  /*5770*/  STL [R1+0xd4], RZ ;  /* 0x0000d4ff01007387 */ /* 0x0003e20000100800 */
[----:B------:R-:W-:-:S03]  /*5780*/  LOP3.LUT P5, RZ, R0, 0x1, RZ, 0xc0, !PT ;  /* 0x0000000100ff7812 */ /* 0x000fc600078ac0ff */
[----:B------:R1:W-:Y:S01]  /*5790*/  STL [R1+0xd8], RZ ;  /* 0x0000d8ff01007387 */ /* 0x0003e20000100800 */
[----:B------:R-:W-:-:S03]  /*57a0*/  SHF.R.U64 R0, R229, 0x18, RZ ;  /* 0x00000018e5007819 */ /* 0x000fc600000012ff */
[----:B------:R1:W-:Y:S04]  /*57b0*/  STL [R1+0xdc], RZ ;  /* 0x0000dcff01007387 */ /* 0x0003e80000100800 */
[----:B------:R1:W-:Y:S04]  /*57c0*/  STL [R1+0xc0], RZ ;  /* 0x0000c0ff01007387 */ /* 0x0003e80000100800 */
[----:B------:R1:W-:Y:S04]  /*57d0*/  STL [R1+0xc4], RZ ;  /* 0x0000c4ff01007387 */ /* 0x0003e80000100800 */
[----:B------:R1:W-:Y:S01]  /*57e0*/  STL [R1+0xc8], RZ ;  /* 0x0000c8ff01007387 */ /* 0x0003e20000100800 */
[----:B------:R-:W-:-:S03]  /*57f0*/  LOP3.LUT P4, RZ, R0, 0x1, RZ, 0xc0, !PT ;  /* 0x0000000100ff7812 */ /* 0x000fc6000788c0ff */
[----:B------:R1:W-:Y:S01]  /*5800*/  STL [R1+0xcc], RZ ;  /* 0x0000ccff01007387 */ /* 0x0003e20000100800 */
[----:B------:R-:W-:-:S03]  /*5810*/  SHF.R.U64 R0, R229, 0x14, RZ ;  /* 0x00000014e5007819 */ /* 0x000fc600000012ff */
[----:B------:R1:W-:Y:S04]  /*5820*/  STL [R1+0x1f0], RZ ;  /* 0x0001f0ff01007387 */ /* 0x0003e80000100800 */
[----:B------:R1:W-:Y:S01]  /*5830*/  STL [R1+0x1f4], RZ ;  /* 0x0001f4ff01007387 */ /* 0x0003e20000100800 */
[----:B------:R-:W-:-:S03]  /*5840*/  IMAD.SHL.U32 R240, R240, 0x4, RZ ;  /* 0x00000004f0f07824 */ /* 0x000fc600078e00ff */
[----:B------:R1:W-:Y:S04]  /*5850*/  STL [R1+0x1f8], RZ ;  /* 0x0001f8ff01007387 */ /* 0x0003e80000100800 */
[----:B------:R1:W-:Y:S01]  /*5860*/  STL [R1+0x1fc], RZ ;  /* 0x0001fcff01007387 */ /* 0x0003e20000100800 */
[----:B------:R-:W-:-:S03]  /*5870*/  LOP3.LUT P3, RZ, R0, 0x1, RZ, 0xc0, !PT ;  /* 0x0000000100ff7812 */ /* 0x000fc6000786c0ff */
[----:B------:R1:W-:Y:S01]  /*5880*/  STL [R1+0x1e0], RZ ;  /* 0x0001e0ff01007387 */ /* 0x0003e20000100800 */
[----:B------:R-:W-:-:S03]  /*5890*/  SHF.R.U64 R0, R229, 0x10, RZ ;  /* 0x00000010e5007819 */ /* 0x000fc600000012ff */
[----:B------:R1:W-:Y:S04]  /*58a0*/  STL [R1+0x1e4], RZ ;  /* 0x0001e4ff01007387 */ /* 0x0003e80000100800 */
[----:B------:R1:W-:Y:S01]  /*58b0*/  STL [R1+0x1e8], RZ ;  /* 0x0001e8ff01007387 */ /* 0x0003e20000100800 */
[----:B------:R-:W-:-:S03]  /*58c0*/  IMAD.WIDE R248, R228, 0x4, R248 ;  /* 0x00000004e4f87825 */ /* 0x000fc600078e02f8 */
[----:B------:R1:W-:Y:S01]  /*58d0*/  STL [R1+0x1ec], RZ ;  /* 0x0001ecff01007387 */ /* 0x0003e20000100800 */
[----:B------:R-:W-:-:S03]  /*58e0*/  LOP3.LUT R211, R240, 0x60, RZ, 0x3c, !PT ;  /* 0x00000060f0d37812 */ /* 0x000fc600078e3cff */
[----:B------:R1:W-:Y:S01]  /*58f0*/  STL [R1+0x1d0], RZ ;  /* 0x0001d0ff01007387 */ /* 0x0003e20000100800 */
[----:B------:R-:W-:-:S03]  /*5900*/  IMAD.WIDE R246, R228, 0x4, R246 ;  /* 0x00000004e4f67825 */ /* 0x000fc600078e02f6 */
[----:B------:R1:W-:Y:S01]  /*5910*/  STL [R1+0x1d4], RZ ;  /* 0x0001d4ff01007387 */ /* 0x0003e20000100800 */
[----:B------:R-:W-:Y:S01]  /*5920*/  LOP3.LUT P2, RZ, R0, 0x1, RZ, 0xc0, !PT ;  /* 0x0000000100ff7812 */ /* 0x000fe2000784c0ff */
[C---:B------:R-:W-:Y:S02]  /*5930*/  IMAD.WIDE R244, R228.reuse, 0x4, R244 ;  /* 0x00000004e4f47825 */ /* 0x040fe400078e02f4 */
[----:B------:R1:W-:Y:S01]  /*5940*/  STL [R1+0x1d8], RZ ;  /* 0x0001d8ff01007387 */ /* 0x0003e20000100800 */
[----:B------:R-:W-:Y:S01]  /*5950*/  SHF.R.U64 R0, R229, 0xc, RZ ;  /* 0x0000000ce5007819 */ /* 0x000fe200000012ff */
[C---:B------:R-:W-:Y:S02]  /*5960*/  IMAD.WIDE R242, R228.reuse, 0x4, R242 ;  /* 0x00000004e4f27825 */ /* 0x040fe400078e02f2 */
[----:B------:R1:W-:Y:S02]  /*5970*/  STL [R1+0x1dc], RZ ;  /* 0x0001dcff01007387 */ /* 0x0003e40000100800 */
[----:B------:R-:W-:-:S02]  /*5980*/  IMAD.WIDE R66, R228, 0x4, R66 ;  /* 0x00000004e4427825 */ /* 0x000fc400078e0242 */
[----:B------:R1:W-:Y:S02]  /*5990*/  STL [R1+0x1c0], RZ ;  /* 0x0001c0ff01007387 */ /* 0x0003e40000100800 */
[----:B------:R-:W-:Y:S02]  /*59a0*/  IMAD.WIDE R72, R228, 0x4, R72 ;  /* 0x00000004e4487825 */ /* 0x000fe400078e0248 */
[----:B------:R1:W-:Y:S01]  /*59b0*/  STL [R1+0x1c4], RZ ;  /* 0x0001c4ff01007387 */ /* 0x0003e20000100800 */
[----:B------:R-:W-:Y:S01]  /*59c0*/  LOP3.LUT P6, RZ, R0, 0x1, RZ, 0xc0, !PT ;  /* 0x0000000100ff7812 */ /* 0x000fe200078cc0ff */
[C---:B------:R-:W-:Y:S02]  /*59d0*/  IMAD.WIDE R70, R228.reuse, 0x4, R70 ;  /* 0x00000004e4467825 */ /* 0x040fe400078e0246 */
[----:B------:R1:W-:Y:S01]  /*59e0*/  STL [R1+0x1c8], RZ ;  /* 0x0001c8ff01007387 */ /* 0x0003e20000100800 */
[----:B------:R-:W-:Y:S01]  /*59f0*/  SHF.R.U64 R0, R229, 0x8, RZ ;  /* 0x00000008e5007819 */ /* 0x000fe200000012ff */
[----:B------:R-:W-:-:S02]  /*5a00*/  IMAD.WIDE R68, R228, 0x4, R68 ;  /* 0x00000004e4447825 */ /* 0x000fc400078e0244 */
[----:B------:R1:W-:Y:S04]  /*5a10*/  LDGSTS.E [R211+0x11800], [R248.64], P5 ;  /* 0x11800000f8d37fae */ /* 0x0003e8000a921848 */
[----:B------:R1:W-:Y:S01]  /*5a20*/  STL [R1+0x1cc], RZ ;  /* 0x0001ccff01007387 */ /* 0x0003e20000100800 */
[----:B------:R-:W-:-:S03]  /*5a30*/  IMAD.WIDE R58, R228, 0x4, R58 ;  /* 0x00000004e43a7825 */ /* 0x000fc600078e023a */
[----:B------:R1:W-:Y:S01]  /*5a40*/  LDGSTS.E [R211+0x11a00], [R246.64], P5 ;  /* 0x11a00000f6d37fae */ /* 0x0003e2000a921848 */
[----:B------:R-:W-:-:S03]  /*5a50*/  IMAD.WIDE R64, R228, 0x4, R64 ;  /* 0x00000004e4407825 */ /* 0x000fc600078e0240 */
[----:B------:R1:W-:Y:S01]  /*5a60*/  STL [R1+0x1b0], RZ ;  /* 0x0001b0ff01007387 */ /* 0x0003e20000100800 */
[----:B------:R-:W-:-:S03]  /*5a70*/  IMAD.WIDE R62, R228, 0x4, R62 ;  /* 0x00000004e43e7825 */ /* 0x000fc600078e023e */
[----:B------:R1:W-:Y:S04]  /*5a80*/  LDGSTS.E [R211+0x11c00], [R244.64], P5 ;  /* 0x11c00000f4d37fae */ /* 0x0003e8000a921848 */
[----:B------:R1:W-:Y:S01]  /*5a90*/  STL [R1+0x1b4], RZ ;  /* 0x0001b4ff01007387 */ /* 0x0003e20000100800 */
[----:B------:R-:W-:-:S03]  /*5aa0*/  IMAD.WIDE R60, R228, 0x4, R60 ;  /* 0x00000004e43c7825 */ /* 0x000fc600078e023c */
[----:B------:R1:W-:Y:S04]  /*5ab0*/  LDGSTS.E [R211+0x11e00], [R242.64], P5 ;  /* 0x11e00000f2d37fae */ /* 0x0003e8000a921848 */
[----:B------:R1:W-:Y:S01]  /*5ac0*/  STL [R1+0x1b8], RZ ;  /* 0x0001b8ff01007387 */ /* 0x0003e20000100800 */
[----:B------:R-:W-:-:S03]  /*5ad0*/  LOP3.LUT P5, RZ, R0, 0x1, RZ, 0xc0, !PT ;  /* 0x0000000100ff7812 */ /* 0x000fc600078ac0ff */
[----:B------:R1:W-:Y:S01]  /*5ae0*/  LDGSTS.E [R211+0x13800], [R66.64], P4 ;  /* 0x1380000042d37fae */ /* 0x0003e2000a121848 */
[----:B------:R-:W-:-:S03]  /*5af0*/  SHF.R.U64 R229, R229, 0x4, RZ ;  /* 0x00000004e5e57819 */ /* 0x000fc600000012ff */
        /* <DEDUP_REMOVED lines=46> */
[----:B------:R1:W-:Y:S01]  /*5de0*/  LDGSTS.E [R211+0x19e00], [R44.64], P6 ;  /* 0x19e000002cd37fae */ /* 0x0003e2000b121848 */
[----:B------:R-:W-:-:S03]  /*5df0*/  USHF.R.U32.HI UR6, URZ, 0x1, UR7 ;  /* 0x000000013f067899 */ /* 0x000fc60008011607 */
        /* <DEDUP_REMOVED lines=12> */
[----:B------:R1:W-:Y:S04]  /*5ec0*/  STL [R1+0x138], RZ ;  /* 0x000138ff01007387 */ /* 0x0003e80000100800 */
[----:B------:R1:W-:Y:S04]  /*5ed0*/  LDGSTS.E [R211+0x1d800], [R34.64], P4 ;  /* 0x1d80000022d37fae */ /* 0x0003e8000a121848 */
[----:B------:R1:W-:Y:S01]  /*5ee0*/  STL [R1+0x13c], RZ ;  /* 0x00013cff01007387 */ /* 0x0003e20000100800 */
[----:B------:R-:W-:-:S03]  /*5ef0*/  LOP3.LUT R240, R241, UR6, RZ, 0x3c, !PT ;  /* 0x00000006f1f07c12 */ /* 0x000fc6000f8e3cff */
[----:B------:R1:W-:Y:S04]  /*5f00*/  LDGSTS.E [R211+0x1da00], [R32.64], P4 ;  /* 0x1da0000020d37fae */ /* 0x0003e8000a121848 */
[----:B------:R1:W-:Y:S04]  /*5f10*/  STL [R1+0x120], RZ ;  /* 0x000120ff01007387 */ /* 0x0003e80000100800 */
[----:B------:R1:W-:Y:S04]  /*5f20*/  LDGSTS.E [R211+0x1dc00], [R30.64], P4 ;  /* 0x1dc000001ed37fae */ /* 0x0003e8000a121848 */
[----:B------:R1:W-:Y:S04]  /*5f30*/  STL [R1+0x124], RZ ;  /* 0x000124ff01007387 */ /* 0x0003e80000100800 */
[----:B------:R1:W-:Y:S04]  /*5f40*/  LDGSTS.E [R211+0x1de00], [R26.64], P4 ;  /* 0x1de000001ad37fae */ /* 0x0003e8000a121848 */
[----:B------:R1:W-:Y:S04]  /*5f50*/  STL [R1+0x128], RZ ;  /* 0x000128ff01007387 */ /* 0x0003e80000100800 */
[----:B------:R1:W-:Y:S04]  /*5f60*/  LDGSTS.E [R211+0x1f800], [R18.64], !P0 ;  /* 0x1f80000012d37fae */ /* 0x0003e8000c121848 */
[----:B------:R1:W-:Y:S04]  /*5f70*/  STL [R1+0x12c], RZ ;  /* 0x00012cff01007387 */ /* 0x0003e80000100800 */
[----:B------:R1:W-:Y:S04]  /*5f80*/  LDGSTS.E [R211+0x1fa00], [R24.64], !P0 ;  /* 0x1fa0000018d37fae */ /* 0x0003e8000c121848 */
[----:B------:R1:W-:Y:S04]  /*5f90*/  STL [R1+0x110], RZ ;  /* 0x000110ff01007387 */ /* 0x0003e80000100800 */
[----:B------:R1:W-:Y:S04]  /*5fa0*/  LDGSTS.E [R211+0x1fc00], [R22.64], !P0 ;  /* 0x1fc0000016d37fae */ /* 0x0003e8000c121848 */
[----:B------:R1:W-:Y:S04]  /*5fb0*/  STL [R1+0x114], RZ ;  /* 0x000114ff01007387 */ /* 0x0003e80000100800 */
[----:B------:R1:W-:Y:S04]  /*5fc0*/  LDGSTS.E [R211+0x1fe00], [R20.64], !P0 ;  /* 0x1fe0000014d37fae */ /* 0x0003e8000c121848 */
[----:B------:R1:W-:Y:S04]  /*5fd0*/  STL [R1+0x118], RZ ;  /* 0x000118ff01007387 */ /* 0x0003e80000100800 */
[----:B------:R-:W0:Y:S04]  /*5fe0*/  LDGDEPBAR ;  /* 0x00000000000079af */ /* 0x000e280000000000 */
[----:B------:R1:W-:Y:S04]  /*5ff0*/  STL [R1+0x11c], RZ ;  /* 0x00011cff01007387 */ /* 0x0003e80000100800 */
[----:B----4-:R4:W-:Y:S04]  /*6000*/  LDGSTS.E [R240+0x22000], [R212.64], P1 ;  /* 0x22000000d4f07fae */ /* 0x0109e80008921848 */
[----:B------:R1:W-:Y:S04]  /*6010*/  STL [R1+0x100], RZ ;  /* 0x000100ff01007387 */ /* 0x0003e80000100800 */
[----:B-----5:R4:W-:Y:S04]  /*6020*/  LDGSTS.E [R240+0x22400], [R206.64], P1 ;  /* 0x22400000cef07fae */ /* 0x0209e80008921848 */
[----:B------:R1:W-:Y:S04]  /*6030*/  STL [R1+0x104], RZ ;  /* 0x000104ff01007387 */ /* 0x0003e80000100800 */
[----:B------:R4:W-:Y:S04]  /*6040*/  LDGSTS.E [R240+0x22800], [R216.64], P1 ;  /* 0x22800000d8f07fae */ /* 0x0009e80008921848 */
        /* <DEDUP_REMOVED lines=9> */
[----:B------:R1:W-:Y:S01]  /*60e0*/  STL [R1+0xfc], RZ ;  /* 0x0000fcff01007387 */ /* 0x0003e20000100800 */
[----:B-----5:R-:W-:-:S03]  /*60f0*/  IMAD.MOV.U32 R222, RZ, RZ, 0x1f ;  /* 0x0000001fffde7424 */ /* 0x020fc600078e00ff */
[----:B------:R1:W-:Y:S01]  /*6100*/  STL [R1+0xe0], RZ ;  /* 0x0000e0ff01007387 */ /* 0x0003e20000100800 */
[----:B------:R-:W-:-:S03]  /*6110*/  LOP3.LUT R241, R241, UR5, RZ, 0x3c, !PT ;  /* 0x00000005f1f17c12 */ /* 0x000fc6000f8e3cff */
[----:B------:R1:W-:Y:S01]  /*6120*/  STL [R1+0xe4], RZ ;  /* 0x0000e4ff01007387 */ /* 0x0003e20000100800 */
[----:B------:R-:W-:-:S03]  /*6130*/  IADD3 R222, R222, c[0x0][0x180], RZ ;  /* 0x00006000dede7a10 */ /* 0x000fc60007ffe0ff */
[----:B------:R1:W-:Y:S04]  /*6140*/  STL [R1+0xe8], RZ ;  /* 0x0000e8ff01007387 */ /* 0x0003e80000100800 */
[----:B------:R1:W-:Y:S01]  /*6150*/  STL [R1+0xec], RZ ;  /* 0x0000ecff01007387 */ /* 0x0003e20000100800 */
[----:B------:R-:W-:Y:S02]  /*6160*/  LOP3.LUT R241, R241, 0x40, RZ, 0x3c, !PT ;  /* 0x00000040f1f17812 */ /* 0x000fe400078e3cff */
[----:B------:R-:W-:Y:S01]  /*6170*/  ISETP.GE.AND P0, PT, R222, 0x20, PT ;  /* 0x00000020de00780c */ /* 0x000fe20003f06270 */
[----:B--2---:R2:W-:Y:S04]  /*6180*/  LDGSTS.E [R240+0x23c00], [R14.64], P1 ;  /* 0x23c000000ef07fae */ /* 0x0045e80008921848 */
[----:B------:R5:W-:Y:S04]  /*6190*/  LDGSTS.E [R241+0x22200], [R12.64], P1 ;  /* 0x222000000cf17fae */ /* 0x000be80008921848 */
[----:B------:R4:W-:Y:S04]  /*61a0*/  LDGSTS.E [R241+0x22600], [R10.64], P1 ;  /* 0x226000000af17fae */ /* 0x0009e80008921848 */
[----:B------:R4:W-:Y:S04]  /*61b0*/  LDGSTS.E [R241+0x22a00], [R234.64], P1 ;  /* 0x22a00000eaf17fae */ /* 0x0009e80008921848 */
[----:B---3--:R3:W-:Y:S04]  /*61c0*/  LDGSTS.E [R241+0x22e00], [R236.64], P1 ;  /* 0x22e00000ecf17fae */ /* 0x0087e80008921848 */
[----:B------:R1:W-:Y:S04]  /*61d0*/  LDGSTS.E [R241+0x23200], [R238.64], P1 ;  /* 0x23200000eef17fae */ /* 0x0003e80008921848 */
[----:B------:R4:W-:Y:S04]  /*61e0*/  LDGSTS.E [R241+0x23600], [R226.64], P1 ;  /* 0x23600000e2f17fae */ /* 0x0009e80008921848 */
[----:B------:R1:W-:Y:S04]  /*61f0*/  LDGSTS.E [R241+0x23a00], [R16.64], P1 ;  /* 0x23a0000010f17fae */ /* 0x0003e80008921848 */
[----:B------:R4:W-:Y:S01]  /*6200*/  LDGSTS.E [R241+0x23e00], [R224.64], P1 ;  /* 0x23e00000e0f17fae */ /* 0x0009e20008921848 */
[----:B------:R-:W-:-:S03]  /*6210*/  CS2R R172, SRZ ;  /* 0x0000000000ac7805 */ /* 0x000fc6000001ff00 */
[----:B------:R-:W0:Y:S01]  /*6220*/  LDGDEPBAR ;  /* 0x00000000000079af */ /* 0x000e220000000000 */
[----:B------:R-:W-:Y:S01]  /*6230*/  CS2R R174, SRZ ;  /* 0x0000000000ae7805 */ /* 0x000fe2000001ff00 */
[----:B------:R-:W-:Y:S01]  /*6240*/  CS2R R100, SRZ ;  /* 0x0000000000647805 */ /* 0x000fe2000001ff00 */
[----:B------:R-:W-:Y:S01]  /*6250*/  CS2R R102, SRZ ;  /* 0x0000000000667805 */ /* 0x000fe2000001ff00 */
[----:B-1----:R-:W-:Y:S01]  /*6260*/  CS2R R72, SRZ ;  /* 0x0000000000487805 */ /* 0x002fe2000001ff00 */
[----:B------:R-:W-:Y:S01]  /*6270*/  CS2R R74, SRZ ;  /* 0x00000000004a7805 */ /* 0x000fe2000001ff00 */
        /* <DEDUP_REMOVED lines=8> */
[----:B-----5:R-:W-:Y:S01]  /*6300*/  CS2R R12, SRZ ;  /* 0x00000000000c7805 */ /* 0x020fe2000001ff00 */
[----:B--2---:R-:W-:Y:S01]  /*6310*/  CS2R R14, SRZ ;  /* 0x00000000000e7805 */ /* 0x004fe2000001ff00 */
        /* <DEDUP_REMOVED lines=28> */
[----:B---3--:R-:W-:Y:S01]  /*64e0*/  CS2R R236, SRZ ;  /* 0x0000000000ec7805 */ /* 0x008fe2000001ff00 */
        /* <DEDUP_REMOVED lines=27> */
[----:B----4-:R-:W-:Y:S01]  /*66a0*/  CS2R R240, SRZ ;  /* 0x0000000000f07805 */ /* 0x010fe2000001ff00 */
        /* <DEDUP_REMOVED lines=21> */
[----:B------:R-:W-:Y:S05]  /*6800*/  @!P0 BRA `(.L_x_0) ;  /* 0x0000c85000008947 */ /* 0x000fea0003800000 */
[----:B------:R-:W2:Y:S04]  /*6810*/  LDL.LU R210, [R1+0x1a8] ;  /* 0x0001a80001d27983 */ /* 0x000ea80000300800 */
[----:B------:R-:W3:Y:S04]  /*6820*/  LDL.LU R220, [R1+0x1ac] ;  /* 0x0001ac0001dc7983 */ /* 0x000ee80000300800 */
[----:B------:R-:W4:Y:S04]  /*6830*/  LDL.LU R221, [R1+0x200] ;  /* 0x0002000001dd7983 */ /* 0x000f280000300800 */
[----:B------:R-:W5:Y:S01]  /*6840*/  LDL.LU R223, [R1+0x204] ;  /* 0x0002040001df7983 */ /* 0x000f620000300800 */
[----:B------:R-:W-:-:S02]  /*6850*/  IMAD.MOV.U32 R211, RZ, RZ, c[0x0][0x188] ;  /* 0x00006200ffd37624 */ /* 0x000fc400078e00ff */
[----:B------:R-:W-:Y:S01]  /*6860*/  IMAD.U32 R5, RZ, RZ, UR7 ;  /* 0x00000007ff057e24 */ /* 0x000fe2000f8e00ff */
[----:B------:R-:W-:Y:S01]  /*6870*/  SHF.R.S32.HI R84, RZ, 0x1f, R222 ;  /* 0x0000001fff547819 */ /* 0x000fe200000114de */
[----:B------:R-:W-:Y:S01]  /*6880*/  USHF.R.S32.HI UR6, URZ, 0x1f, UR4 ;  /* 0x0000001f3f067899 */ /* 0x000fe20008011404 */
[----:B------:R-:W-:Y:S02]  /*6890*/  SHF.R.S32.HI R189, RZ, 0x1f, R211 ;  /* 0x0000001fffbd7819 */ /* 0x000fe400000114d3 */
[----:B--2---:R-:W-:-:S04]  /*68a0*/  SHF.R.S32.HI R0, RZ, 0x1f, R210 ;  /* 0x0000001fff007819 */ /* 0x004fc800000114d2 */
[----:B------:R-:W-:Y:S02]  /*68b0*/  SHF.L.U64.HI R200, R210, 0x2, R0 ;  /* 0x00000002d2c87819 */ /* 0x000fe40000010200 */
[----:B---3--:R-:W-:Y:S02]  /*68c0*/  SHF.R.S32.HI R2, RZ, 0x1f, R220 ;  /* 0x0000001fff027819 */ /* 0x008fe400000114dc */
[----:B----4-:R-:W-:Y:S01]  /*68d0*/  SHF.R.S32.HI R3, RZ, 0x1f, R221 ;  /* 0x0000001fff037819 */ /* 0x010fe200000114dd */
[----:B------:R-:W-:Y:S01]  /*68e0*/  STL [R1+0x2e8], R200 ;  /* 0x0002e8c801007387 */ /* 0x000fe20000100800 */
[----:B------:R-:W-:Y:S02]  /*68f0*/  SHF.L.U64.HI R201, R220, 0x2, R2 ;  /* 0x00000002dcc97819 */ /* 0x000fe40000010202 */
[----:B-----5:R-:W-:Y:S02]  /*6900*/  SHF.R.S32.HI R0, RZ, 0x1f, R223 ;  /* 0x0000001fff007819 */ /* 0x020fe400000114df */
[----:B------:R-:W-:-:S02]  /*6910*/  SHF.L.U64.HI R202, R221, 0x2, R3 ;  /* 0x00000002ddca7819 */ /* 0x000fc40000010203 */
[----:B------:R-:W-:Y:S01]  /*6920*/  SHF.L.U64.HI R203, R223, 0x2, R0 ;  /* 0x00000002dfcb7819 */ /* 0x000fe20000010200 */
[----:B------:R-:W1:Y:S04]  /*6930*/  S2R R221, SR_TID.X ;  /* 0x0000000000dd7919 */ /* 0x000e680000002100 */
[----:B------:R-:W2:Y:S04]  /*6940*/  LDL.LU R223, [R1+0xa0] ;  /* 0x0000a00001df7983 */ /* 0x000ea80000300800 */
[----:B------:R-:W3:Y:S04]  /*6950*/  LDL.LU R192, [R1+0xbc] ;  /* 0x0000bc0001c07983 */ /* 0x000ee80000300800 */
[----:B------:R-:W4:Y:S04]  /*6960*/  LDL.LU R193, [R1+0xa4] ;  /* 0x0000a40001c17983 */ /* 0x000f280000300800 */
[----:B------:R-:W5:Y:S01]  /*6970*/  LDL.LU R194, [R1+0x184] ;  /* 0x0001840001c27983 */ /* 0x000f620000300800 */
[----:B-1----:R-:W-:-:S05]  /*6980*/  LOP3.LUT R221, R221, 0x1f, RZ, 0xc0, !PT ;  /* 0x0000001fdddd7812 */ /* 0x002fca00078ec0ff */
[----:B------:R-:W-:Y:S02]  /*6990*/  IMAD R220, R221, c[0x0][0x18c], RZ ;  /* 0x00006300dddc7a24 */ /* 0x000fe400078e02ff */
[----:B------:R-:W1:Y:S03]  /*69a0*/  S2R R221, SR_TID.X ;  /* 0x0000000000dd7919 */ /* 0x000e660000002100 */
[----:B------:R-:W-:Y:S01]  /*69b0*/  SHF.R.S32.HI R3, RZ, 0x1f, R220 ;  /* 0x0000001fff037819 */ /* 0x000fe200000114dc */
[----:B------:R-:W-:Y:S03]  /*69c0*/  STL [R1+0x2ec], R201 ;  /* 0x0002ecc901007387 */ /* 0x000fe60000100800 */
[----:B------:R-:W-:Y:S01]  /*69d0*/  SHF.L.U64.HI R3, R220, 0x2, R3 ;  /* 0x00000002dc037819 */ /* 0x000fe20000010203 */
[----:B------:R-:W-:Y:S04]  /*69e0*/  STL [R1+0x2f0], R202 ;  /* 0x0002f0ca01007387 */ /* 0x000fe80000100800 */
[----:B------:R-:W-:Y:S04]  /*69f0*/  STL [R1+0x2f4], R203 ;  /* 0x0002f4cb01007387 */ /* 0x000fe80000100800 */
[----:B------:R-:W5:Y:S04]  /*6a00*/  LDL.LU R195, [R1+0xa8] ;  /* 0x0000a80001c37983 */ /* 0x000f680000300800 */
[----:B------:R-:W5:Y:S01]  /*6a10*/  LDL.LU R196, [R1+0x18c] ;  /* 0x00018c0001c47983 */ /* 0x000f620000300800 */
[----:B-1----:R-:W-:-:S03]  /*6a20*/  LOP3.LUT R2, R221, 0x1c, RZ, 0xc0, !PT ;  /* 0x0000001cdd027812 */ /* 0x002fc600078ec0ff */
[----:B------:R-:W5:Y:S01]  /*6a30*/  LDL.LU R197, [R1+0xb4] ;  /* 0x0000b40001c57983 */ /* 0x000f620000300800 */
[----:B------:R-:W-:Y:S01]  /*6a40*/  LOP3.LUT R0, R221, 0x3, RZ, 0xc0, !PT ;  /* 0x00000003dd007812 */ /* 0x000fe200078ec0ff */
[----:B------:R-:W-:Y:S02]  /*6a50*/  IMAD R3, R5, 0x2, R2 ;  /* 0x0000000205037824 */ /* 0x000fe400078e0202 */
[----:B------:R-:W5:Y:S02]  /*6a60*/  LDL.LU R190, [R1+0x194] ;  /* 0x0001940001be7983 */ /* 0x000f640000300800 */
[----:B------:R-:W-:Y:S01]  /*6a70*/  IMAD R0, R0, 0x820, RZ ;  /* 0x0000082000007824 */ /* 0x000fe200078e02ff */
[C---:B------:R-:W-:Y:S01]  /*6a80*/  LOP3.LUT R4, R221.reuse, 0x7, RZ, 0xc0, !PT ;  /* 0x00000007dd047812 */ /* 0x040fe200078ec0ff */
[----:B------:R-:W5:Y:S03]  /*6a90*/  LDL.LU R191, [R1+0xb8] ;  /* 0x0000b80001bf7983 */ /* 0x000f660000300800 */
[----:B------:R-:W-:Y:S01]  /*6aa0*/  LOP3.LUT R199, R0, R3, RZ, 0x3c, !PT ;  /* 0x0000000300c77212 */ /* 0x000fe200078e3cff */
[----:B------:R-:W-:Y:S01]  /*6ab0*/  IMAD.SHL.U32 R2, R221, 0x2, RZ ;  /* 0x00000002dd027824 */ /* 0x000fe200078e00ff */
[----:B------:R-:W5:Y:S01]  /*6ac0*/  LDL.LU R208, [R1+0x198] ;  /* 0x0001980001d07983 */ /* 0x000f620000300800 */
[----:B------:R-:W-:-:S03]  /*6ad0*/  USHF.L.U32 UR5, UR4, 0x3, URZ ;  /* 0x0000000304057899 */ /* 0x000fc6000800063f */
[----:B------:R-:W5:Y:S01]  /*6ae0*/  LDL.LU R209, [R1+0x180] ;  /* 0x0001800001d17983 */ /* 0x000f620000300800 */
[----:B------:R-:W-:-:S03]  /*6af0*/  LEA.HI R84, R84, R222, RZ, 0x5 ;  /* 0x000000de54547211 */ /* 0x000fc600078f28ff */
[----:B------:R-:W5:Y:S01]  /*6b00*/  LDL.LU R221, [R1+0x19c] ;  /* 0x00019c0001dd7983 */ /* 0x000f620000300800 */
[----:B------:R-:W-:-:S03]  /*6b10*/  USHF.L.U64.HI UR10, UR4, 0x3, UR6 ;  /* 0x00000003040a7899 */ /* 0x000fc60008010206 */
[----:B------:R-:W-:Y:S04]  /*6b20*/  STL [R1+0x2f8], R199 ;  /* 0x0002f8c701007387 */ /* 0x000fe80000100800 */
[----:B------:R-:W5:Y:S04]  /*6b30*/  LDL.LU R210, [R1+0x188] ;  /* 0x0001880001d27983 */ /* 0x000f680000300800 */
[----:B------:R-:W5:Y:S04]  /*6b40*/  LDL.LU R222, [R1+0x1a0] ;  /* 0x0001a00001de7983 */ /* 0x000f680000300800 */
[----:B------:R-:W5:Y:S01]  /*6b50*/  LDL.LU R220, [R1+0x190] ;  /* 0x0001900001dc7983 */ /* 0x000f620000300800 */
[----:B--2---:R-:W-:-:S02]  /*6b60*/  SHF.R.S32.HI R159, RZ, 0x1f, R223 ;  /* 0x0000001fff9f7819 */ /* 0x004fc400000114df */
[----:B------:R-:W-:-:S04]  /*6b70*/  LEA R85, P0, R223, UR5, 0x2 ;  /* 0x00000005df557c11 */ /* 0x000fc8000f8010ff */
[----:B------:R-:W-:Y:S02]  /*6b80*/  LEA.HI.X R159, R223, UR10, R159, 0x2, P0 ;  /* 0x0000000adf9f7c11 */ /* 0x000fe400080f149f */
[----:B------:R-:W2:Y:S01]  /*6b90*/  LDL.LU R223, [R1+0x1a4] ;  /* 0x0001a40001df7983 */ /* 0x000ea20000300800 */
[----:B----4-:R-:W-:Y:S02]  /*6ba0*/  SHF.R.S32.HI R163, RZ, 0x1f, R193 ;  /* 0x0000001fffa37819 */ /* 0x010fe400000114c1 */
[C---:B------:R-:W-:Y:S02]  /*6bb0*/  LEA R87, P2, R193.reuse, UR5, 0x2 ;  /* 0x00000005c1577c11 */ /* 0x040fe4000f8410ff */
[----:B---3--:R-:W-:Y:S02]  /*6bc0*/  SHF.R.S32.HI R161, RZ, 0x1f, R192 ;  /* 0x0000001fffa17819 */ /* 0x008fe400000114c0 */
[----:B------:R-:W-:Y:S02]  /*6bd0*/  LEA.HI.X R163, R193, UR10, R163, 0x2, P2 ;  /* 0x0000000ac1a37c11 */ /* 0x000fe400090f14a3 */
[----:B------:R-:W-:-:S02]  /*6be0*/  LEA R86, P1, R192, UR5, 0x2 ;  /* 0x00000005c0567c11 */ /* 0x000fc4000f8210ff */
[----:B-----5:R-:W-:Y:S02]  /*6bf0*/  SHF.R.S32.HI R165, RZ, 0x1f, R194 ;  /* 0x0000001fffa57819 */ /* 0x020fe400000114c2 */
[----:B------:R-:W-:Y:S02]  /*6c00*/  LEA R156, P3, R194, UR5, 0x2 ;  /* 0x00000005c29c7c11 */ /* 0x000fe4000f8610ff */
[----:B------:R-:W-:Y:S02]  /*6c10*/  LEA.HI.X R161, R192, UR10, R161, 0x2, P1 ;  /* 0x0000000ac0a17c11 */ /* 0x000fe400088f14a1 */
[----:B------:R-:W-:Y:S02]  /*6c20*/  LEA.HI.X R165, R194, UR10, R165, 0x2, P3 ;  /* 0x0000000ac2a57c11 */ /* 0x000fe400098f14a5 */
[----:B------:R-:W-:Y:S02]  /*6c30*/  SHF.R.S32.HI R169, RZ, 0x1f, R196 ;  /* 0x0000001fffa97819 */ /* 0x000fe400000114c4 */
[----:B------:R-:W-:-:S02]  /*6c40*/  SHF.R.S32.HI R171, RZ, 0x1f, R197 ;  /* 0x0000001fffab7819 */ /* 0x000fc400000114c5 */
[C---:B------:R-:W-:Y:S02]  /*6c50*/  LEA R160, P2, R197.reuse, UR5, 0x2 ;  /* 0x00000005c5a07c11 */ /* 0x040fe4000f8410ff */
[----:B------:R-:W-:Y:S02]  /*6c60*/  LEA R158, P1, R196, UR5, 0x2 ;  /* 0x00000005c49e7c11 */ /* 0x000fe4000f8210ff */
[----:B------:R-:W-:Y:S02]  /*6c70*/  LEA.HI.X R171, R197, UR10, R171, 0x2, P2 ;  /* 0x0000000ac5ab7c11 */ /* 0x000fe400090f14ab */
[----:B------:R-:W-:Y:S02]  /*6c80*/  SHF.R.S32.HI R177, RZ, 0x1f, R190 ;  /* 0x0000001fffb17819 */ /* 0x000fe400000114be */
[----:B------:R-:W-:Y:S02]  /*6c90*/  LEA R162, P3, R190, UR5, 0x2 ;  /* 0x00000005bea27c11 */ /* 0x000fe4000f8610ff */
[----:B------:R-:W-:-:S02]  /*6ca0*/  LEA.HI.X R169, R196, UR10, R169, 0x2, P1 ;  /* 0x0000000ac4a97c11 */ /* 0x000fc400088f14a9 */
[----:B------:R-:W-:Y:S02]  /*6cb0*/  SHF.R.S32.HI R183, RZ, 0x1f, R209 ;  /* 0x0000001fffb77819 */ /* 0x000fe400000114d1 */
[C---:B------:R-:W-:Y:S02]  /*6cc0*/  LEA R168, P2, R209.reuse, UR5, 0x2 ;  /* 0x00000005d1a87c11 */ /* 0x040fe4000f8410ff */
[----:B------:R-:W-:Y:S02]  /*6cd0*/  LEA.HI.X R177, R190, UR10, R177, 0x2, P3 ;  /* 0x0000000abeb17c11 */ /* 0x000fe400098f14b1 */
[----:B------:R-:W-:Y:S02]  /*6ce0*/  LEA.HI.X R183, R209, UR10, R183, 0x2, P2 ;  /* 0x0000000ad1b77c11 */ /* 0x000fe400090f14b7 */
[----:B------:R-:W-:Y:S02]  /*6cf0*/  SHF.R.S32.HI R181, RZ, 0x1f, R208 ;  /* 0x0000001fffb57819 */ /* 0x000fe400000114d0 */
[----:B------:R-:W-:-:S02]  /*6d00*/  LEA R166, P1, R208, UR5, 0x2 ;  /* 0x00000005d0a67c11 */ /* 0x000fc4000f8210ff */
[----:B------:R-:W-:Y:S02]  /*6d10*/  SHF.R.S32.HI R184, RZ, 0x1f, R221 ;  /* 0x0000001fffb87819 */ /* 0x000fe400000114dd */
[C---:B------:R-:W-:Y:S02]  /*6d20*/  LEA R170, P3, R221.reuse, UR5, 0x2 ;  /* 0x00000005ddaa7c11 */ /* 0x040fe4000f8610ff */
[----:B------:R-:W-:Y:S02]  /*6d30*/  LEA.HI.X R181, R208, UR10, R181, 0x2, P1 ;  /* 0x0000000ad0b57c11 */ /* 0x000fe400088f14b5 */
[----:B------:R-:W-:Y:S02]  /*6d40*/  SHF.R.S32.HI R187, RZ, 0x1f, R220 ;  /* 0x0000001fffbb7819 */ /* 0x000fe400000114dc */
[----:B------:R-:W-:Y:S02]  /*6d50*/  LEA R180, P2, R220, UR5, 0x2 ;  /* 0x00000005dcb47c11 */ /* 0x000fe4000f8410ff */
[----:B------:R-:W-:-:S02]  /*6d60*/  LEA.HI.X R184, R221, UR10, R184, 0x2, P3 ;  /* 0x0000000addb87c11 */ /* 0x000fc400098f14b8 */
[----:B------:R-:W-:Y:S01]  /*6d70*/  LEA.HI.X R187, R220, UR10, R187, 0x2, P2 ;  /* 0x0000000adcbb7c11 */ /* 0x000fe200090f14bb */
[----:B------:R-:W-:Y:S01]  /*6d80*/  IMAD.MOV.U32 R220, RZ, RZ, c[0x0][0x180] ;  /* 0x00006000ffdc7624 */ /* 0x000fe200078e00ff */
[----:B------:R-:W-:Y:S01]  /*6d90*/  SHF.R.S32.HI R186, RZ, 0x1f, R222 ;  /* 0x0000001fffba7819 */ /* 0x000fe200000114de */
[----:B------:R-:W-:Y:S01]  /*6da0*/  IMAD.MOV.U32 R221, RZ, RZ, c[0x0][0x188] ;  /* 0x00006200ffdd7624 */ /* 0x000fe200078e00ff */
[----:B------:R-:W-:Y:S02]  /*6db0*/  LEA R178, P1, R222, UR5, 0x2 ;  /* 0x00000005deb27c11 */ /* 0x000fe4000f8210ff */
[----:B------:R-:W-:Y:S02]  /*6dc0*/  IADD3 R220, R220, -0x40, RZ ;  /* 0xffffffc0dcdc7810 */ /* 0x000fe40007ffe0ff */
[----:B------:R-:W-:Y:S01]  /*6dd0*/  LEA.HI.X R186, R222, UR10, R186, 0x2, P1 ;  /* 0x0000000adeba7c11 */ /* 0x000fe200088f14ba */
[----:B------:R-:W-:Y:S02]  /*6de0*/  IMAD R222, R221, 0x1f, RZ ;  /* 0x0000001fddde7824 */ /* 0x000fe400078e02ff */
[----:B------:R-:W-:-:S02]  /*6df0*/  IMAD.MOV.U32 R0, RZ, RZ, R220 ;  /* 0x000000ffff007224 */ /* 0x000fc400078e00dc */
[----:B------:R-:W-:Y:S01]  /*6e00*/  IMAD.MOV.U32 R220, RZ, RZ, c[0x0][0x188] ;  /* 0x00006200ffdc7624 */ /* 0x000fe200078e00ff */
[----:B------:R-:W-:Y:S01]  /*6e10*/  SHF.R.S32.HI R28, RZ, 0x1f, R222 ;  /* 0x0000001fff1c7819 */ /* 0x000fe200000114de */
[----:B------:R-:W-:-:S03]  /*6e20*/  IMAD.SHL.U32 R29, R222, 0x4, RZ ;  /* 0x00000004de1d7824 */ /* 0x000fc600078e00ff */
[----:B------:R-:W-:Y:S01]  /*6e30*/  SHF.L.U64.HI R28, R222, 0x2, R28 ;  /* 0x00000002de1c7819 */ /* 0x000fe2000001021c */
[----:B------:R-:W-:-:S05]  /*6e40*/  IMAD R222, R220, 0x1c, RZ ;  /* 0x0000001cdcde7824 */ /* 0x000fca00078e02ff */
[----:B------:R-:W-:Y:S01]  /*6e50*/  SHF.R.S32.HI R38, RZ, 0x1f, R222 ;  /* 0x0000001fff267819 */ /* 0x000fe200000114de */
[----:B------:R-:W-:-:S03]  /*6e60*/  IMAD.SHL.U32 R39, R222, 0x4, RZ ;  /* 0x00000004de277824 */ /* 0x000fc600078e00ff */
[----:B------:R-:W-:Y:S02]  /*6e70*/  SHF.L.U64.HI R38, R222, 0x2, R38 ;  /* 0x00000002de267819 */ /* 0x000fe40000010226 */
[----:B--2---:R-:W-:Y:S02]  /*6e80*/  SHF.R.S32.HI R188, RZ, 0x1f, R223 ;  /* 0x0000001fffbc7819 */ /* 0x004fe400000114df */
[----:B------:R-:W-:-:S04]  /*6e90*/  LEA R182, P3, R223, UR5, 0x2 ;  /* 0x00000005dfb67c11 */ /* 0x000fc8000f8610ff */
[----:B------:R-:W-:Y:S01]  /*6ea0*/  LEA.HI.X R188, R223, UR10, R188, 0x2, P3 ;  /* 0x0000000adfbc7c11 */ /* 0x000fe200098f14bc */
[C---:B------:R-:W-:Y:S02]  /*6eb0*/  IMAD R223, R221.reuse, 0x1e, RZ ;  /* 0x0000001edddf7824 */ /* 0x040fe400078e02ff */
[----:B------:R-:W-:-:S03]  /*6ec0*/  IMAD R221, R221, 0x1d, RZ ;  /* 0x0000001ddddd7824 */ /* 0x000fc600078e02ff */
[----:B------:R-:W-:Y:S01]  /*6ed0*/  SHF.R.S32.HI R30, RZ, 0x1f, R223 ;  /* 0x0000001fff1e7819 */ /* 0x000fe200000114df */
[C---:B------:R-:W-:Y:S01]  /*6ee0*/  IMAD.SHL.U32 R31, R223.reuse, 0x4, RZ ;  /* 0x00000004df1f7824 */ /* 0x040fe200078e00ff */
[----:B------:R-:W-:Y:S02]  /*6ef0*/  SHF.R.S32.HI R36, RZ, 0x1f, R221 ;  /* 0x0000001fff247819 */ /* 0x000fe400000114dd */
[----:B------:R-:W-:Y:S01]  /*6f00*/  SHF.L.U64.HI R30, R223, 0x2, R30 ;  /* 0x00000002df1e7819 */ /* 0x000fe2000001021e */
[C---:B------:R-:W-:Y:S01]  /*6f10*/  IMAD R223, R220.reuse, 0x1b, RZ ;  /* 0x0000001bdcdf7824 */ /* 0x040fe200078e02ff */
[C---:B------:R-:W-:Y:S01]  /*6f20*/  SHF.L.U64.HI R36, R221.reuse, 0x2, R36 ;  /* 0x00000002dd247819 */ /* 0x040fe20000010224 */
[----:B------:R-:W-:Y:S02]  /*6f30*/  IMAD.SHL.U32 R37, R221, 0x4, RZ ;  /* 0x00000004dd257824 */ /* 0x000fe400078e00ff */
[----:B------:R-:W-:Y:S01]  /*6f40*/  IMAD.MOV.U32 R221, RZ, RZ, c[0x0][0x188] ;  /* 0x00006200ffdd7624 */ /* 0x000fe200078e00ff */
[----:B------:R-:W-:Y:S01]  /*6f50*/  SHF.R.S32.HI R44, RZ, 0x1f, R223 ;  /* 0x0000001fff2c7819 */ /* 0x000fe200000114df */
[----:B------:R-:W-:-:S02]  /*6f60*/  IMAD R220, R220, 0x1a, RZ ;  /* 0x0000001adcdc7824 */ /* 0x000fc400078e02ff */
[----:B------:R-:W-:Y:S01]  /*6f70*/  IMAD R222, R221, 0x19, RZ ;  /* 0x00000019ddde7824 */ /* 0x000fe200078e02ff */
[C---:B------:R-:W-:Y:S01]  /*6f80*/  SHF.L.U64.HI R44, R223.reuse, 0x2, R44 ;  /* 0x00000002df2c7819 */ /* 0x040fe2000001022c */
[----:B------:R-:W-:Y:S01]  /*6f90*/  IMAD.SHL.U32 R45, R223, 0x4, RZ ;  /* 0x00000004df2d7824 */ /* 0x000fe200078e00ff */
[----:B------:R-:W-:Y:S01]  /*6fa0*/  SHF.R.S32.HI R46, RZ, 0x1f, R220 ;  /* 0x0000001fff2e7819 */ /* 0x000fe200000114dc */
[C---:B------:R-:W-:Y:S01]  /*6fb0*/  IMAD R223, R221.reuse, 0x18, RZ ;  /* 0x00000018dddf7824 */ /* 0x040fe200078e02ff */
[----:B------:R-:W-:Y:S01]  /*6fc0*/  SHF.R.S32.HI R48, RZ, 0x1f, R222 ;  /* 0x0000001fff307819 */ /* 0x000fe200000114de */
[C---:B------:R-:W-:Y:S01]  /*6fd0*/  IMAD.SHL.U32 R47, R220.reuse, 0x4, RZ ;  /* 0x00000004dc2f7824 */ /* 0x040fe200078e00ff */
[----:B------:R-:W-:Y:S01]  /*6fe0*/  SHF.L.U64.HI R46, R220, 0x2, R46 ;  /* 0x00000002dc2e7819 */ /* 0x000fe2000001022e */
[----:B------:R-:W-:Y:S01]  /*6ff0*/  IMAD.MOV.U32 R220, RZ, RZ, c[0x0][0x188] ;  /* 0x00006200ffdc7624 */ /* 0x000fe200078e00ff */
[----:B------:R-:W-:Y:S01]  /*7000*/  SHF.R.S32.HI R50, RZ, 0x1f, R223 ;  /* 0x0000001fff327819 */ /* 0x000fe200000114df */
[----:B------:R-:W-:Y:S01]  /*7010*/  IMAD R221, R221, 0x17, RZ ;  /* 0x00000017dddd7824 */ /* 0x000fe200078e02ff */
[C---:B------:R-:W-:Y:S01]  /*7020*/  SHF.L.U64.HI R48, R222.reuse, 0x2, R48 ;  /* 0x00000002de307819 */ /* 0x040fe20000010230 */
[----:B------:R-:W-:Y:S01]  /*7030*/  IMAD.SHL.U32 R49, R222, 0x4, RZ ;  /* 0x00000004de317824 */ /* 0x000fe200078e00ff */
[C---:B------:R-:W-:Y:S01]  /*7040*/  SHF.L.U64.HI R50, R223.reuse, 0x2, R50 ;  /* 0x00000002df327819 */ /* 0x040fe20000010232 */
[----:B------:R-:W-:Y:S01]  /*7050*/  IMAD R222, R220, 0x16, RZ ;  /* 0x00000016dcde7824 */ /* 0x000fe200078e02ff */
[----:B------:R-:W-:Y:S01]  /*7060*/  SHF.R.S32.HI R52, RZ, 0x1f, R221 ;  /* 0x0000001fff347819 */ /* 0x000fe200000114dd */
[----:B------:R-:W-:-:S02]  /*7070*/  IMAD.SHL.U32 R51, R223, 0x4, RZ ;  /* 0x00000004df337824 */ /* 0x000fc400078e00ff */
        /* <DEDUP_REMOVED lines=9> */
[----:B------:R-:W-:Y:S01]  /*7110*/  SHF.L.U64.HI R56, R223, 0x2, R56 ;  /* 0x00000002df387819 */ /* 0x000fe20000010238 */
        /* <DEDUP_REMOVED lines=13> */
[----:B------:R-:W-:Y:S01]  /*71f0*/  IMAD.SHL.U32 R222, R220, 0x10, RZ ;  /* 0x00000010dcde7824 */ /* 0x000fe200078e00ff */
[----:B------:R-:W-:Y:S01]  /*7200*/  SHF.R.S32.HI R42, RZ, 0x1f, R221 ;  /* 0x0000001fff2a7819 */ /* 0x000fe200000114dd */
[----:B------:R-:W-:-:S02]  /*7210*/  IMAD.SHL.U32 R62, R223, 0x4, RZ ;  /* 0x00000004df3e7824 */ /* 0x000fc400078e00ff */
[C---:B------:R-:W-:Y:S01]  /*7220*/  IMAD R223, R220.reuse, 0xf, RZ ;  /* 0x0000000fdcdf7824 */ /* 0x040fe200078e02ff */
[----:B------:R-:W-:Y:S01]  /*7230*/  SHF.R.S32.HI R41, RZ, 0x1f, R222 ;  /* 0x0000001fff297819 */ /* 0x000fe200000114de */
[----:B------:R-:W-:Y:S01]  /*7240*/  IMAD R220, R220, 0xe, RZ ;  /* 0x0000000edcdc7824 */ /* 0x000fe200078e02ff */
[C---:B------:R-:W-:Y:S01]  /*7250*/  SHF.L.U64.HI R42, R221.reuse, 0x2, R42 ;  /* 0x00000002dd2a7819 */ /* 0x040fe2000001022a */
[----:B------:R-:W-:Y:S01]  /*7260*/  IMAD.SHL.U32 R63, R221, 0x4, RZ ;  /* 0x00000004dd3f7824 */ /* 0x000fe200078e00ff */
[----:B------:R-:W-:Y:S01]  /*7270*/  SHF.R.S32.HI R40, RZ, 0x1f, R223 ;  /* 0x0000001fff287819 */ /* 0x000fe200000114df */
[----:B------:R-:W-:Y:S01]  /*7280*/  IMAD.MOV.U32 R221, RZ, RZ, c[0x0][0x188] ;  /* 0x00006200ffdd7624 */ /* 0x000fe200078e00ff */
[C---:B------:R-:W-:Y:S01]  /*7290*/  SHF.L.U64.HI R41, R222.reuse, 0x2, R41 ;  /* 0x00000002de297819 */ /* 0x040fe20000010229 */
[----:B------:R-:W-:Y:S01]  /*72a0*/  IMAD.SHL.U32 R64, R222, 0x4, RZ ;  /* 0x00000004de407824 */ /* 0x000fe200078e00ff */
[----:B------:R-:W-:Y:S01]  /*72b0*/  SHF.R.S32.HI R27, RZ, 0x1f, R220 ;  /* 0x0000001fff1b7819 */ /* 0x000fe200000114dc */
[----:B------:R-:W-:Y:S01]  /*72c0*/  IMAD R222, R221, 0xd, RZ ;  /* 0x0000000dddde7824 */ /* 0x000fe200078e02ff */
[C---:B------:R-:W-:Y:S01]  /*72d0*/  SHF.L.U64.HI R40, R223.reuse, 0x2, R40 ;  /* 0x00000002df287819 */ /* 0x040fe20000010228 */
[----:B------:R-:W-:-:S02]  /*72e0*/  IMAD.SHL.U32 R65, R223, 0x4, RZ ;  /* 0x00000004df417824 */ /* 0x000fc400078e00ff */
[C---:B------:R-:W-:Y:S01]  /*72f0*/  IMAD R223, R221.reuse, 0xc, RZ ;  /* 0x0000000cdddf7824 */ /* 0x040fe200078e02ff */
[C---:B------:R-:W-:Y:S01]  /*7300*/  SHF.L.U64.HI R27, R220.reuse, 0x2, R27 ;  /* 0x00000002dc1b7819 */ /* 0x040fe2000001021b */
[----:B------:R-:W-:Y:S01]  /*7310*/  IMAD.SHL.U32 R66, R220, 0x4, RZ ;  /* 0x00000004dc427824 */ /* 0x000fe200078e00ff */
[----:B------:R-:W-:Y:S01]  /*7320*/  SHF.R.S32.HI R26, RZ, 0x1f, R222 ;  /* 0x0000001fff1a7819 */ /* 0x000fe200000114de */
[----:B------:R-:W-:Y:S01]  /*7330*/  IMAD R209, R221, 0xb, RZ ;  /* 0x0000000bddd17824 */ /* 0x000fe200078e02ff */
[----:B------:R-:W2:Y:S01]  /*7340*/  LDL R220, [R1+0x2d8] ;  /* 0x0002d80001dc7983 */ /* 0x000ea20000100800 */
[----:B------:R-:W-:-:S03]  /*7350*/  SHF.R.S32.HI R25, RZ, 0x1f, R223 ;  /* 0x0000001fff197819 */ /* 0x000fc600000114df */
[----:B------:R-:W3:Y:S01]  /*7360*/  LDL R221, [R1+0x2dc] ;  /* 0x0002dc0001dd7983 */ /* 0x000ee20000100800 */
[C---:B------:R-:W-:Y:S01]  /*7370*/  SHF.L.U64.HI R26, R222.reuse, 0x2, R26 ;  /* 0x00000002de1a7819 */ /* 0x040fe2000001021a */
[----:B------:R-:W-:Y:S01]  /*7380*/  IMAD.SHL.U32 R67, R222, 0x4, RZ ;  /* 0x00000004de437824 */ /* 0x000fe200078e00ff */
[C---:B------:R-:W-:Y:S01]  /*7390*/  SHF.L.U64.HI R25, R223.reuse, 0x2, R25 ;  /* 0x00000002df197819 */ /* 0x040fe20000010219 */
[----:B------:R-:W-:Y:S01]  /*73a0*/  IMAD.SHL.U32 R68, R223, 0x4, RZ ;  /* 0x00000004df447824 */ /* 0x000fe200078e00ff */
[----:B------:R-:W4:Y:S04]  /*73b0*/  LDL R222, [R1+0x2e0] ;  /* 0x0002e00001de7983 */ /* 0x000f280000100800 */
[----:B------:R-:W5:Y:S01]  /*73c0*/  LDL R223, [R1+0x2e4] ;  /* 0x0002e40001df7983 */ /* 0x000f620000100800 */
[----:B------:R-:W-:-:S02]  /*73d0*/  SHF.R.S32.HI R167, RZ, 0x1f, R195 ;  /* 0x0000001fffa77819 */ /* 0x000fc400000114c3 */
[C---:B------:R-:W-:Y:S02]  /*73e0*/  LEA R157, P0, R195.reuse, UR5, 0x2 ;  /* 0x00000005c39d7c11 */ /* 0x040fe4000f8010ff */
[----:B------:R-:W-:Y:S02]  /*73f0*/  SHF.R.S32.HI R179, RZ, 0x1f, R191 ;  /* 0x0000001fffb37819 */ /* 0x000fe400000114bf */
[----:B------:R-:W-:Y:S02]  /*7400*/  LEA.HI.X R167, R195, UR10, R167, 0x2, P0 ;  /* 0x0000000ac3a77c11 */ /* 0x000fe400080f14a7 */
[C---:B------:R-:W-:Y:S01]  /*7410*/  LEA R164, P0, R191.reuse, UR5, 0x2 ;  /* 0x00000005bfa47c11 */ /* 0x040fe2000f8010ff */
[----:B------:R-:W-:Y:S01]  /*7420*/  IMAD.MOV.U32 R208, RZ, RZ, c[0x0][0x188] ;  /* 0x00006200ffd07624 */ /* 0x000fe200078e00ff */
[----:B------:R-:W-:Y:S02]  /*7430*/  SHF.R.S32.HI R185, RZ, 0x1f, R210 ;  /* 0x0000001fffb97819 */ /* 0x000fe400000114d2 */
[----:B------:R-:W-:-:S02]  /*7440*/  LEA.HI.X R179, R191, UR10, R179, 0x2, P0 ;  /* 0x0000000abfb37c11 */ /* 0x000fc400080f14b3 */
[C---:B------:R-:W-:Y:S02]  /*7450*/  LEA R176, P0, R210.reuse, UR5, 0x2 ;  /* 0x00000005d2b07c11 */ /* 0x040fe4000f8010ff */
[----:B------:R-:W-:Y:S02]  /*7460*/  SHF.R.S32.HI R24, RZ, 0x1f, R209 ;  /* 0x0000001fff187819 */ /* 0x000fe400000114d1 */
[----:B------:R-:W-:Y:S01]  /*7470*/  LEA.HI.X R185, R210, UR10, R185, 0x2, P0 ;  /* 0x0000000ad2b97c11 */ /* 0x000fe200080f14b9 */
[C---:B------:R-:W-:Y:S01]  /*7480*/  IMAD R210, R208.reuse, 0xa, RZ ;  /* 0x0000000ad0d27824 */ /* 0x040fe200078e02ff */
[C---:B------:R-:W-:Y:S01]  /*7490*/  SHF.L.U64.HI R24, R209.reuse, 0x2, R24 ;  /* 0x00000002d1187819 */ /* 0x040fe20000010218 */
[----:B------:R-:W-:Y:S02]  /*74a0*/  IMAD.SHL.U32 R69, R209, 0x4, RZ ;  /* 0x00000004d1457824 */ /* 0x000fe400078e00ff */
[----:B------:R-:W-:Y:S01]  /*74b0*/  IMAD.MOV.U32 R209, RZ, RZ, c[0x0][0x188] ;  /* 0x00006200ffd17624 */ /* 0x000fe200078e00ff */
[----:B------:R-:W-:Y:S01]  /*74c0*/  SHF.R.S32.HI R11, RZ, 0x1f, R210 ;  /* 0x0000001fff0b7819 */ /* 0x000fe200000114d2 */
[----:B------:R-:W-:-:S02]  /*74d0*/  IMAD R191, R208, 0x9, RZ ;  /* 0x00000009d0bf7824 */ /* 0x000fc400078e02ff */
[----:B------:R-:W-:Y:S01]  /*74e0*/  IMAD.SHL.U32 R208, R208, 0x8, RZ ;  /* 0x00000008d0d07824 */ /* 0x000fe200078e00ff */
[C---:B------:R-:W-:Y:S01]  /*74f0*/  SHF.L.U64.HI R11, R210.reuse, 0x2, R11 ;  /* 0x00000002d20b7819 */ /* 0x040fe2000001020b */
[----:B------:R-:W-:Y:S02]  /*7500*/  IMAD.SHL.U32 R70, R210, 0x4, RZ ;  /* 0x00000004d2467824 */ /* 0x000fe400078e00ff */
[----:B------:R-:W-:Y:S01]  /*7510*/  IMAD R210, R209, 0x7, RZ ;  /* 0x00000007d1d27824 */ /* 0x000fe200078e02ff */
[----:B------:R-:W-:Y:S02]  /*7520*/  SHF.R.S32.HI R10, RZ, 0x1f, R191 ;  /* 0x0000001fff0a7819 */ /* 0x000fe400000114bf */
[----:B------:R-:W-:Y:S02]  /*7530*/  SHF.R.S32.HI R9, RZ, 0x1f, R208 ;  /* 0x0000001fff097819 */ /* 0x000fe400000114d0 */
[----:B------:R-:W-:Y:S01]  /*7540*/  SHF.R.S32.HI R8, RZ, 0x1f, R210 ;  /* 0x0000001fff087819 */ /* 0x000fe200000114d2 */
[C---:B------:R-:W-:Y:S01]  /*7550*/  IMAD.SHL.U32 R71, R191.reuse, 0x4, RZ ;  /* 0x00000004bf477824 */ /* 0x040fe200078e00ff */
[----:B------:R-:W-:Y:S01]  /*7560*/  SHF.L.U64.HI R10, R191, 0x2, R10 ;  /* 0x00000002bf0a7819 */ /* 0x000fe2000001020a */
[C---:B------:R-:W-:Y:S01]  /*7570*/  IMAD.SHL.U32 R190, R208.reuse, 0x4, RZ ;  /* 0x00000004d0be7824 */ /* 0x040fe200078e00ff */
[----:B------:R-:W-:Y:S01]  /*7580*/  SHF.L.U64.HI R9, R208, 0x2, R9 ;  /* 0x00000002d0097819 */ /* 0x000fe20000010209 */
[C---:B------:R-:W-:Y:S01]  /*7590*/  IMAD R197, R209.reuse, 0x6, RZ ;  /* 0x00000006d1c57824 */ /* 0x040fe200078e02ff */
[C---:B------:R-:W-:Y:S01]  /*75a0*/  SHF.L.U64.HI R8, R210.reuse, 0x2, R8 ;  /* 0x00000002d2087819 */ /* 0x040fe20000010208 */
[----:B------:R-:W-:Y:S01]  /*75b0*/  IMAD R208, R209, 0x5, RZ ;  /* 0x00000005d1d07824 */ /* 0x000fe200078e02ff */
[----:B------:R-:W-:Y:S01]  /*75c0*/  SHF.L.U64.HI R189, R211, 0x2, R189 ;  /* 0x00000002d3bd7819 */ /* 0x000fe200000102bd */
[----:B------:R-:W-:-:S02]  /*75d0*/  IMAD.SHL.U32 R191, R210, 0x4, RZ ;  /* 0x00000004d2bf7824 */ /* 0x000fc400078e00ff */
[C---:B------:R-:W-:Y:S02]  /*75e0*/  IMAD R209, R211.reuse, 0x3, RZ ;  /* 0x00000003d3d17824 */ /* 0x040fe400078e02ff */
[C---:B------:R-:W-:Y:S02]  /*75f0*/  IMAD.SHL.U32 R210, R211.reuse, 0x2, RZ ;  /* 0x00000002d3d27824 */ /* 0x040fe400078e00ff */
[----:B------:R-:W-:Y:S02]  /*7600*/  IMAD.SHL.U32 R211, R211, 0x4, RZ ;  /* 0x00000004d3d37824 */ /* 0x000fe400078e00ff */
[----:B------:R-:W-:-:S05]  /*7610*/  IMAD R5, R4, 0x90, RZ ;  /* 0x0000009004057824 */ /* 0x000fca00078e02ff */
[----:B------:R-:W-:Y:S02]  /*7620*/  LOP3.LUT R198, R5, 0x30, R2, 0x78, !PT ;  /* 0x0000003005c67812 */ /* 0x000fe400078e7802 */
[C---:B--2---:R-:W-:Y:S02]  /*7630*/  IADD3 R13, P4, R211.reuse, R220, RZ ;  /* 0x000000dcd30d7210 */ /* 0x044fe40007f9e0ff */
[----:B---3--:R-:W-:-:S03]  /*7640*/  IADD3 R12, P3, R211, R221, RZ ;  /* 0x000000ddd30c7210 */ /* 0x008fc60007f7e0ff */
[----:B------:R-:W-:Y:S01]  /*7650*/  STL [R1+0x378], R13 ;  /* 0x0003780d01007387 */ /* 0x000fe20000100800 */
[----:B----4-:R-:W-:-:S03]  /*7660*/  IADD3 R2, P2, R211, R222, RZ ;  /* 0x000000ded3027210 */ /* 0x010fc60007f5e0ff */
[----:B------:R5:W-:Y:S04]  /*7670*/  STL [R1+0x354], R12 ;  /* 0x0003540c01007387 */ /* 0x000be80000100800 */
[----:B------:R-:W-:Y:S01]  /*7680*/  STL [R1+0x330], R2 ;  /* 0x0003300201007387 */ /* 0x000fe20000100800 */
[----:B-----5:R-:W-:-:S05]  /*7690*/  IADD3 R12, P1, R211, R223, RZ ;  /* 0x000000dfd30c7210 */ /* 0x020fca0007f3e0ff */
[----:B------:R-:W-:Y:S04]  /*76a0*/  STL [R1+0x310], R12 ;  /* 0x0003100c01007387 */ /* 0x000fe80000100800 */
[----:B------:R-:W-:Y:S04]  /*76b0*/  STL [R1+0x24c], RZ ;  /* 0x00024cff01007387 */ /* 0x000fe80000100800 */
        /* <DEDUP_REMOVED lines=57> */
[----:B------:R-:W-:Y:S01]  /*7a50*/  STL [R1+0x104], RZ ;  /* 0x000104ff01007387 */ /* 0x000fe20000100800 */
[----:B------:R-:W-:-:S03]  /*7a60*/  IADD3 R34, P5, R29, R220, RZ ;  /* 0x000000dc1d227210 */ /* 0x000fc60007fbe0ff */
[----:B------:R-:W-:Y:S04]  /*7a70*/  STL [R1+0x108], RZ ;  /* 0x000108ff01007387 */ /* 0x000fe80000100800 */
[----:B------:R-:W-:Y:S04]  /*7a80*/  STL [R1+0x10c], RZ ;  /* 0x00010cff01007387 */ /* 0x000fe80000100800 */
[----:B------:R-:W-:Y:S01]  /*7a90*/  STL [R1+0xf0], RZ ;  /* 0x0000f0ff01007387 */ /* 0x000fe20000100800 */
[----:B------:R-:W-:-:S03]  /*7aa0*/  IADD3 R35, P6, R221, R29, RZ ;  /* 0x0000001ddd237210 */ /* 0x000fc60007fde0ff */
[----:B------:R-:W-:Y:S04]  /*7ab0*/  STL [R1+0xf4], RZ ;  /* 0x0000f4ff01007387 */ /* 0x000fe80000100800 */
[----:B------:R-:W-:Y:S01]  /*7ac0*/  STL [R1+0xf8], RZ ;  /* 0x0000f8ff01007387 */ /* 0x000fe20000100800 */
[----:B------:R-:W-:-:S03]  /*7ad0*/  IMAD.X R80, R28, 0x1, R203, P5 ;  /* 0x000000011c507824 */ /* 0x000fc600028e06cb */
[----:B------:R-:W-:Y:S04]  /*7ae0*/  STL [R1+0xfc], RZ ;  /* 0x0000fcff01007387 */ /* 0x000fe80000100800 */
[----:B------:R-:W-:Y:S04]  /*7af0*/  STL [R1+0xe0], RZ ;  /* 0x0000e0ff01007387 */ /* 0x000fe80000100800 */
[----:B------:R-:W-:Y:S04]  /*7b00*/  STL [R1+0xe4], RZ ;  /* 0x0000e4ff01007387 */ /* 0x000fe80000100800 */
[----:B------:R-:W-:Y:S04]  /*7b10*/  STL [R1+0xe8], RZ ;  /* 0x0000e8ff01007387 */ /* 0x000fe80000100800 */
[----:B------:R-:W-:Y:S01]  /*7b20*/  STL [R1+0xec], RZ ;  /* 0x0000ecff01007387 */ /* 0x000fe20000100800 */
[----:B------:R-:W-:-:S03]  /*7b30*/  IMAD.X R81, R202, 0x1, R28, P6 ;  /* 0x00000001ca517824 */ /* 0x000fc600030e061c */
[----:B------:R-:W-:Y:S04]  /*7b40*/  STL [R1+0x6dc], R34 ;  /* 0x0006dc2201007387 */ /* 0x000fe80000100800 */
[----:B------:R1:W-:Y:S04]  /*7b50*/  STL [R1+0x6d4], R35 ;  /* 0x0006d42301007387 */ /* 0x0003e80000100800 */
[----:B------:R2:W-:Y:S01]  /*7b60*/  STL [R1+0x6d8], R80 ;  /* 0x0006d85001007387 */ /* 0x0005e20000100800 */
[-C--:B-1----:R-:W-:Y:S02]  /*7b70*/  IADD3 R35, P5, R222, R29.reuse, RZ ;  /* 0x0000001dde237210 */ /* 0x082fe40007fbe0ff */
[----:B--2---:R-:W-:-:S03]  /*7b80*/  IADD3 R80, P6, R223, R29, RZ ;  /* 0x0000001ddf507210 */ /* 0x004fc60007fde0ff */
[----:B------:R-:W-:Y:S01]  /*7b90*/  STL [R1+0x6cc], R35 ;  /* 0x0006cc2301007387 */ /* 0x000fe20000100800 */
[----:B------:R-:W-:-:S03]  /*7ba0*/  IMAD.X R29, R201, 0x1, R28, P5 ;  /* 0x00000001c91d7824 */ /* 0x000fc600028e061c */
[----:B------:R1:W-:Y:S04]  /*7bb0*/  STL [R1+0x6d0], R81 ;  /* 0x0006d05101007387 */ /* 0x0003e80000100800 */
[----:B------:R2:W-:Y:S01]  /*7bc0*/  STL [R1+0x6c4], R80 ;  /* 0x0006c45001007387 */ /* 0x0005e20000100800 */
[----:B-1----:R-:W-:-:S03]  /*7bd0*/  IADD3 R81, P5, R31, R220, RZ ;  /* 0x000000dc1f517210 */ /* 0x002fc60007fbe0ff */
[----:B------:R1:W-:Y:S01]  /*7be0*/  STL [R1+0x6c8], R29 ;  /* 0x0006c81d01007387 */ /* 0x0003e20000100800 */
[----:B--2---:R-:W-:-:S03]  /*7bf0*/  IMAD.X R80, R200, 0x1, R28, P6 ;  /* 0x00000001c8507824 */ /* 0x004fc600030e061c */
[----:B------:R-:W-:Y:S04]  /*7c00*/  STL [R1+0x6bc], R81 ;  /* 0x0006bc5101007387 */ /* 0x000fe80000100800 */
[----:B------:R2:W-:Y:S01]  /*7c10*/  STL [R1+0x6c0], R80 ;  /* 0x0006c05001007387 */ /* 0x0005e20000100800 */
[----:B-1----:R-:W-:-:S05]  /*7c20*/  IADD3 R29, P6, R31, R221, RZ ;  /* 0x000000dd1f1d7210 */ /* 0x002fca0007fde0ff */
[----:B------:R1:W-:Y:S01]  /*7c30*/  STL [R1+0x6b4], R29 ;  /* 0x0006b41d01007387 */ /* 0x0003e20000100800 */
[C---:B--2---:R-:W-:Y:S02]  /*7c40*/  IMAD.X R80, R30.reuse, 0x1, R203, P5 ;  /* 0x000000011e507824 */ /* 0x044fe400028e06cb */
[----:B------:R-:W-:-:S03]  /*7c50*/  IMAD.X R81, R30, 0x1, R202, P6 ;  /* 0x000000011e517824 */ /* 0x000fc600030e06ca */
[----:B------:R2:W-:Y:S01]  /*7c60*/  STL [R1+0x6b8], R80 ;  /* 0x0006b85001007387 */ /* 0x0005e20000100800 */
[----:B-1----:R-:W-:-:S05]  /*7c70*/  IADD3 R29, P5, R31, R222, RZ ;  /* 0x000000de1f1d7210 */ /* 0x002fca0007fbe0ff */
[----:B------:R-:W-:Y:S01]  /*7c80*/  STL [R1+0x6ac], R29 ;  /* 0x0006ac1d01007387 */ /* 0x000fe20000100800 */
[----:B--2---:R-:W-:-:S03]  /*7c90*/  IADD3 R80, P6, R31, R223, RZ ;  /* 0x000000df1f507210 */ /* 0x004fc60007fde0ff */
[----:B------:R1:W-:Y:S01]  /*7ca0*/  STL [R1+0x6b0], R81 ;  /* 0x0006b05101007387 */ /* 0x0003e20000100800 */
[----:B------:R-:W-:-:S03]  /*7cb0*/  IMAD.X R31, R30, 0x1, R201, P5 ;  /* 0x000000011e1f7824 */ /* 0x000fc600028e06c9 */
        /* <DEDUP_REMOVED lines=174> */
[----:B------:R-:W-:Y:S01]  /*87a0*/  STL [R1+0x550], R81 ;  /* 0x0005505101007387 */ /* 0x000fe20000100800 */
[----:B------:R-:W-:-:S03]  /*87b0*/  IMAD.X R61, R60, 0x1, R201, P5 ;  /* 0x000000013c3d7824 */ /* 0x000fc600028e06c9 */
[----:B------:R1:W-:Y:S01]  /*87c0*/  STL [R1+0x544], R80 ;  /* 0x0005445001007387 */ /* 0x0003e20000100800 */
[----:B------:R-:W-:-:S03]  /*87d0*/  IMAD.X R60, R60, 0x1, R200, P6 ;  /* 0x000000013c3c7824 */ /* 0x000fc600030e06c8 */
[----:B------:R2:W-:Y:S01]  /*87e0*/  STL [R1+0x548], R61 ;  /* 0x0005483d01007387 */ /* 0x0005e20000100800 */
[C---:B-1----:R-:W-:Y:S02]  /*87f0*/  IADD3 R80, P5, R62.reuse, R220, RZ ;  /* 0x000000dc3e507210 */ /* 0x042fe40007fbe0ff */
[----:B--2---:R-:W-:-:S03]  /*8800*/  IADD3 R61, P6, R62, R221, RZ ;  /* 0x000000dd3e3d7210 */ /* 0x004fc60007fde0ff */
[----:B------:R-:W-:Y:S04]  /*8810*/  STL [R1+0x53c], R80 ;  /* 0x00053c5001007387 */ /* 0x000fe80000100800 */
[----:B------:R1:W-:Y:S04]  /*8820*/  STL [R1+0x540], R60 ;  /* 0x0005403c01007387 */ /* 0x0003e80000100800 */
[----:B------:R2:W-:Y:S01]  /*8830*/  STL [R1+0x534], R61 ;  /* 0x0005343d01007387 */ /* 0x0005e20000100800 */
[C---:B-1----:R-:W-:Y:S01]  /*8840*/  IMAD.X R60, R43.reuse, 0x1, R203, P5 ;  /* 0x000000012b3c7824 */ /* 0x042fe200028e06cb */
[----:B------:R-:W-:Y:S01]  /*8850*/  IADD3 R81, P5, R62, R222, RZ ;  /* 0x000000de3e517210 */ /* 0x000fe20007fbe0ff */
[----:B--2---:R-:W-:-:S03]  /*8860*/  IMAD.X R61, R43, 0x1, R202, P6 ;  /* 0x000000012b3d7824 */ /* 0x004fc600030e06ca */
[----:B------:R1:W-:Y:S04]  /*8870*/  STL [R1+0x538], R60 ;  /* 0x0005383c01007387 */ /* 0x0003e80000100800 */
[----:B------:R-:W-:Y:S01]  /*8880*/  STL [R1+0x52c], R81 ;  /* 0x00052c5101007387 */ /* 0x000fe20000100800 */
[----:B-1----:R-:W-:-:S03]  /*8890*/  IADD3 R60, P6, R62, R223, RZ ;  /* 0x000000df3e3c7210 */ /* 0x002fc60007fde0ff */
[----:B------:R1:W-:Y:S01]  /*88a0*/  STL [R1+0x530], R61 ;  /* 0x0005303d01007387 */ /* 0x0003e20000100800 */
[----:B------:R-:W-:-:S03]  /*88b0*/  IMAD.X R62, R43, 0x1, R201, P5 ;  /* 0x000000012b3e7824 */ /* 0x000fc600028e06c9 */
[----:B------:R2:W-:Y:S01]  /*88c0*/  STL [R1+0x524], R60 ;  /* 0x0005243c01007387 */ /* 0x0005e20000100800 */
[----:B-1----:R-:W-:-:S03]  /*88d0*/  IADD3 R61, P5, R63, R220, RZ ;  /* 0x000000dc3f3d7210 */ /* 0x002fc60007fbe0ff */
[----:B------:R-:W-:Y:S01]  /*88e0*/  STL [R1+0x528], R62 ;  /* 0x0005283e01007387 */ /* 0x000fe20000100800 */
[----:B--2---:R-:W-:-:S03]  /*88f0*/  IMAD.X R60, R43, 0x1, R200, P6 ;  /* 0x000000012b3c7824 */ /* 0x004fc600030e06c8 */
[----:B------:R-:W-:Y:S01]  /*8900*/  STL [R1+0x51c], R61 ;  /* 0x00051c3d01007387 */ /* 0x000fe20000100800 */
[----:B------:R-:W-:-:S03]  /*8910*/  IADD3 R43, P6, R63, R221, RZ ;  /* 0x000000dd3f2b7210 */ /* 0x000fc60007fde0ff */
        /* <DEDUP_REMOVED lines=8> */
[----:B------:R1:W-:Y:S04]  /*89a0*/  STL [R1+0x510], R43 ;  /* 0x0005102b01007387 */ /* 0x0003e80000100800 */
[----:B------:R2:W-:Y:S01]  /*89b0*/  STL [R1+0x504], R60 ;  /* 0x0005043c01007387 */ /* 0x0005e20000100800 */
[C---:B-1----:R-:W-:Y:S02]  /*89c0*/  IMAD.X R43, R42.reuse, 0x1, R201, P5 ;  /* 0x000000012a2b7824 */ /* 0x042fe400028e06c9 */
[----:B------:R-:W-:Y:S01]  /*89d0*/  IMAD.X R42, R42, 0x1, R200, P6 ;  /* 0x000000012a2a7824 */ /* 0x000fe200030e06c8 */
[C---:B--2---:R-:W-:Y:S02]  /*89e0*/  IADD3 R60, P5, R64.reuse, R220, RZ ;  /* 0x000000dc403c7210 */ /* 0x044fe40007fbe0ff */
[----:B------:R1:W-:Y:S04]  /*89f0*/  STL [R1+0x508], R43 ;  /* 0x0005082b01007387 */ /* 0x0003e80000100800 */
[----:B------:R-:W-:Y:S04]  /*8a00*/  STL [R1+0x4fc], R60 ;  /* 0x0004fc3c01007387 */ /* 0x000fe80000100800 */
[----:B------:R2:W-:Y:S01]  /*8a10*/  STL [R1+0x500], R42 ;  /* 0x0005002a01007387 */ /* 0x0005e20000100800 */
[----:B-1----:R-:W-:Y:S01]  /*8a20*/  IADD3 R43, P6, R64, R221, RZ ;  /* 0x000000dd402b7210 */ /* 0x002fe20007fde0ff */
[----:B--2---:R-:W-:-:S04]  /*8a30*/  IMAD.X R42, R41, 0x1, R203, P5 ;  /* 0x00000001292a7824 */ /* 0x004fc800028e06cb */
[----:B------:R1:W-:Y:S01]  /*8a40*/  STL [R1+0x4f4], R43 ;  /* 0x0004f42b01007387 */ /* 0x0003e20000100800 */
[----:B------:R-:W-:-:S03]  /*8a50*/  IADD3 R61, P5, R64, R222, RZ ;  /* 0x000000de403d7210 */ /* 0x000fc60007fbe0ff */
[----:B------:R2:W-:Y:S01]  /*8a60*/  STL [R1+0x4f8], R42 ;  /* 0x0004f82a01007387 */ /* 0x0005e20000100800 */
[----:B-1----:R-:W-:-:S03]  /*8a70*/  IMAD.X R43, R41, 0x1, R202, P6 ;  /* 0x00000001292b7824 */ /* 0x002fc600030e06ca */
[----:B------:R-:W-:Y:S01]  /*8a80*/  STL [R1+0x4ec], R61 ;  /* 0x0004ec3d01007387 */ /* 0x000fe20000100800 */
[----:B--2---:R-:W-:-:S03]  /*8a90*/  IADD3 R42, P6, R64, R223, RZ ;  /* 0x000000df402a7210 */ /* 0x004fc60007fde0ff */
[----:B------:R1:W-:Y:S01]  /*8aa0*/  STL [R1+0x4f0], R43 ;  /* 0x0004f02b01007387 */ /* 0x0003e20000100800 */
[----:B------:R-:W-:-:S03]  /*8ab0*/  IMAD.X R62, R41, 0x1, R201, P5 ;  /* 0x00000001293e7824 */ /* 0x000fc600028e06c9 */
[----:B------:R2:W-:Y:S01]  /*8ac0*/  STL [R1+0x4e4], R42 ;  /* 0x0004e42a01007387 */ /* 0x0005e20000100800 */
[----:B-1----:R-:W-:-:S03]  /*8ad0*/  IADD3 R43, P5, R65, R220, RZ ;  /* 0x000000dc412b7210 */ /* 0x002fc60007fbe0ff */
[----:B------:R-:W-:Y:S01]  /*8ae0*/  STL [R1+0x4e8], R62 ;  /* 0x0004e83e01007387 */ /* 0x000fe20000100800 */
[----:B--2---:R-:W-:Y:S01]  /*8af0*/  IMAD.X R42, R41, 0x1, R200, P6 ;  /* 0x00000001292a7824 */ /* 0x004fe200030e06c8 */
[C---:B------:R-:W-:Y:S02]  /*8b00*/  IADD3 R41, P6, R65.reuse, R221, RZ ;  /* 0x000000dd41297210 */ /* 0x040fe40007fde0ff */
        /* <DEDUP_REMOVED lines=11> */
[----:B-1----:R-:W-:Y:S01]  /*8bc0*/  IMAD.X R41, R40, 0x1, R201, P5 ;  /* 0x0000000128297824 */ /* 0x002fe200028e06c9 */
[----:B------:R-:W-:Y:S01]  /*8bd0*/  IADD3 R43, P5, R66, R220, RZ ;  /* 0x000000dc422b7210 */ /* 0x000fe20007fbe0ff */
[----:B--2---:R-:W-:-:S03]  /*8be0*/  IMAD.X R42, R40, 0x1, R200, P6 ;  /* 0x00000001282a7824 */ /* 0x004fc600030e06c8 */
[----:B------:R1:W-:Y:S04]  /*8bf0*/  STL [R1+0x4c8], R41 ;  /* 0x0004c82901007387 */ /* 0x0003e80000100800 */
        /* <DEDUP_REMOVED lines=56> */
[----:B------:R1:W-:Y:S01]  /*8f80*/  STL [R1+0x44c], R27 ;  /* 0x00044c1b01007387 */ /* 0x0003e20000100800 */
[----:B--2---:R-:W-:-:S03]  /*8f90*/  IADD3 R25, P6, R69, R223, RZ ;  /* 0x000000df45197210 */ /* 0x004fc60007fde0ff */
[----:B------:R2:W-:Y:S04]  /*8fa0*/  STL [R1+0x450], R26 ;  /* 0x0004501a01007387 */ /* 0x0005e80000100800 */
[----:B------:R3:W-:Y:S01]  /*8fb0*/  STL [R1+0x444], R25 ;  /* 0x0004441901007387 */ /* 0x0007e20000100800 */
[----:B-1----:R-:W-:Y:S01]  /*8fc0*/  IMAD.X R27, R24, 0x1, R201, P5 ;  /* 0x00000001181b7824 */ /* 0x002fe200028e06c9 */
[----:B--2---:R-:W-:-:S04]  /*8fd0*/  IADD3 R26, P5, R70, R220, RZ ;  /* 0x000000dc461a7210 */ /* 0x004fc80007fbe0ff */
[----:B------:R-:W-:Y:S01]  /*8fe0*/  STL [R1+0x448], R27 ;  /* 0x0004481b01007387 */ /* 0x000fe20000100800 */
[----:B---3--:R-:W-:-:S03]  /*8ff0*/  IMAD.X R25, R24, 0x1, R200, P6 ;  /* 0x0000000118197824 */ /* 0x008fc600030e06c8 */
        /* <DEDUP_REMOVED lines=51> */
[----:B------:R-:W-:-:S02]  /*9330*/  IMAD.SHL.U32 R192, R197, 0x4, RZ ;  /* 0x00000004c5c07824 */ /* 0x000fc400078e00ff */
[----:B--2---:R-:W-:Y:S02]  /*9340*/  IMAD.X R9, R8, 0x1, R203, P5 ;  /* 0x0000000108097824 */ /* 0x004fe400028e06cb */
[----:B------:R1:W-:Y:S01]  /*9350*/  STL [R1+0x3d4], R10 ;  /* 0x0003d40a01007387 */ /* 0x0003e20000100800 */
[----:B------:R-:W-:-:S03]  /*9360*/  IADD3 R11, P5, R191, R222, RZ ;  /* 0x000000debf0b7210 */ /* 0x000fc60007fbe0ff */
[----:B------:R2:W-:Y:S01]  /*9370*/  STL [R1+0x3d8], R9 ;  /* 0x0003d80901007387 */ /* 0x0005e20000100800 */
[----:B------:R-:W-:Y:S01]  /*9380*/  SHF.R.S32.HI R7, RZ, 0x1f, R197 ;  /* 0x0000001fff077819 */ /* 0x000fe200000114c5 */
[----:B-1----:R-:W-:Y:S02]  /*9390*/  IMAD.X R10, R8, 0x1, R202, P6 ;  /* 0x00000001080a7824 */ /* 0x002fe400030e06ca */
[----:B------:R1:W-:Y:S01]  /*93a0*/  STL [R1+0x3c8], R11 ;  /* 0x0003c80b01007387 */ /* 0x0003e20000100800 */
[----:B--2---:R-:W-:-:S03]  /*93b0*/  IADD3 R9, P6, R191, R223, RZ ;  /* 0x000000dfbf097210 */ /* 0x004fc60007fde0ff */
[----:B------:R2:W-:Y:S01]  /*93c0*/  STL [R1+0x3d0], R10 ;  /* 0x0003d00a01007387 */ /* 0x0005e20000100800 */
[----:B------:R-:W-:-:S03]  /*93d0*/  SHF.L.U64.HI R7, R197, 0x2, R7 ;  /* 0x00000002c5077819 */ /* 0x000fc60000010207 */
[----:B------:R3:W-:Y:S01]  /*93e0*/  STL [R1+0x3c0], R9 ;  /* 0x0003c00901007387 */ /* 0x0007e20000100800 */
[----:B-1----:R-:W-:Y:S01]  /*93f0*/  IMAD.X R11, R8, 0x1, R201, P5 ;  /* 0x00000001080b7824 */ /* 0x002fe200028e06c9 */
[----:B--2---:R-:W-:-:S04]  /*9400*/  IADD3 R10, P5, R192, R220, RZ ;  /* 0x000000dcc00a7210 */ /* 0x004fc80007fbe0ff */
[----:B------:R-:W-:Y:S01]  /*9410*/  STL [R1+0x3c4], R11 ;  /* 0x0003c40b01007387 */ /* 0x000fe20000100800 */
[----:B---3--:R-:W-:-:S03]  /*9420*/  IMAD.X R9, R8, 0x1, R200, P6 ;  /* 0x0000000108097824 */ /* 0x008fc600030e06c8 */
[----:B------:R-:W-:Y:S01]  /*9430*/  STL [R1+0x3b8], R10 ;  /* 0x0003b80a01007387 */ /* 0x000fe20000100800 */
[----:B------:R-:W-:-:S03]  /*9440*/  IADD3 R8, P6, R192, R221, RZ ;  /* 0x000000ddc0087210 */ /* 0x000fc60007fde0ff */
[----:B------:R1:W-:Y:S01]  /*9450*/  STL [R1+0x3bc], R9 ;  /* 0x0003bc0901007387 */ /* 0x0003e20000100800 */
[----:B------:R-:W-:-:S03]  /*9460*/  IMAD.SHL.U32 R193, R208, 0x4, RZ ;  /* 0x00000004d0c17824 */ /* 0x000fc600078e00ff */
[----:B------:R2:W-:Y:S01]  /*9470*/  STL [R1+0x3b0], R8 ;  /* 0x0003b00801007387 */ /* 0x0005e20000100800 */
[C---:B-1----:R-:W-:Y:S01]  /*9480*/  IMAD.X R9, R7.reuse, 0x1, R203, P5 ;  /* 0x0000000107097824 */ /* 0x042fe200028e06cb */
[----:B------:R-:W-:Y:S01]  /*9490*/  IADD3 R10, P5, R192, R222, RZ ;  /* 0x000000dec00a7210 */ /* 0x000fe20007fbe0ff */
[----:B--2---:R-:W-:-:S03]  /*94a0*/  IMAD.X R8, R7, 0x1, R202, P6 ;  /* 0x0000000107087824 */ /* 0x004fc600030e06ca */
[----:B------:R1:W-:Y:S01]  /*94b0*/  STL [R1+0x3b4], R9 ;  /* 0x0003b40901007387 */ /* 0x0003e20000100800 */
[----:B------:R-:W-:-:S03]  /*94c0*/  SHF.R.S32.HI R6, RZ, 0x1f, R208 ;  /* 0x0000001fff067819 */ /* 0x000fc600000114d0 */
[----:B------:R-:W-:Y:S01]  /*94d0*/  STL [R1+0x3a8], R10 ;  /* 0x0003a80a01007387 */ /* 0x000fe20000100800 */
[----:B-1----:R-:W-:-:S03]  /*94e0*/  IADD3 R9, P6, R192, R223, RZ ;  /* 0x000000dfc0097210 */ /* 0x002fc60007fde0ff */
[----:B------:R1:W-:Y:S01]  /*94f0*/  STL [R1+0x3ac], R8 ;  /* 0x0003ac0801007387 */ /* 0x0003e20000100800 */
[----:B------:R-:W-:-:S03]  /*9500*/  SHF.L.U64.HI R6, R208, 0x2, R6 ;  /* 0x00000002d0067819 */ /* 0x000fc60000010206 */
        /* <DEDUP_REMOVED lines=36> */
[----:B------:R1:W-:Y:S04]  /*9750*/  STL [R1+0x368], R6 ;  /* 0x0003680601007387 */ /* 0x0003e80000100800 */
[----:B------:R2:W-:Y:S01]  /*9760*/  STL [R1+0x35c], R7 ;  /* 0x00035c0701007387 */ /* 0x0005e20000100800 */
[----:B------:R-:W-:Y:S01]  /*9770*/  SHF.L.U64.HI R3, R209, 0x2, R3 ;  /* 0x00000002d1037819 */ /* 0x000fe20000010203 */
[C---:B-1----:R-:W-:Y:S02]  /*9780*/  IMAD.X R6, R5.reuse, 0x1, R201, P5 ;  /* 0x0000000105067824 */ /* 0x042fe400028e06c9 */
[----:B------:R-:W-:Y:S01]  /*9790*/  IMAD.X R5, R5, 0x1, R200, P6 ;  /* 0x0000000105057824 */ /* 0x000fe200030e06c8 */
[C---:B--2---:R-:W-:Y:S02]  /*97a0*/  IADD3 R7, P5, R195.reuse, R220, RZ ;  /* 0x000000dcc3077210 */ /* 0x044fe40007fbe0ff */
[----:B------:R1:W-:Y:S04]  /*97b0*/  STL [R1+0x360], R6 ;  /* 0x0003600601007387 */ /* 0x0003e80000100800 */
[----:B------:R-:W-:Y:S04]  /*97c0*/  STL [R1+0x358], R7 ;  /* 0x0003580701007387 */ /* 0x000fe80000100800 */
[----:B------:R2:W-:Y:S01]  /*97d0*/  STL [R1+0x350], R5 ;  /* 0x0003500501007387 */ /* 0x0005e20000100800 */
[----:B-1----:R-:W-:Y:S01]  /*97e0*/  IADD3 R6, P6, R195, R221, RZ ;  /* 0x000000ddc3067210 */ /* 0x002fe20007fde0ff */
[----:B------:R-:W-:Y:S01]  /*97f0*/  IMAD.SHL.U32 R196, R210, 0x4, RZ ;  /* 0x00000004d2c47824 */ /* 0x000fe200078e00ff */
[----:B--2---:R-:W-:-:S03]  /*9800*/  IADD3.X R5, R3, R203, RZ, P5, !PT ;  /* 0x000000cb03057210 */ /* 0x004fc60002ffe4ff */
        /* <DEDUP_REMOVED lines=13> */
[----:B---3--:R-:W-:Y:S01]  /*98e0*/  IMAD.X R5, R3, 0x1, R200, P6 ;  /* 0x0000000103057824 */ /* 0x008fe200030e06c8 */
[----:B------:R-:W-:Y:S02]  /*98f0*/  IADD3 R3, P6, R196, R221, RZ ;  /* 0x000000ddc4037210 */ /* 0x000fe40007fde0ff */
[----:B------:R-:W-:Y:S04]  /*9900*/  STL [R1+0x334], R6 ;  /* 0x0003340601007387 */ /* 0x000fe80000100800 */
[----:B------:R1:W-:Y:S01]  /*9910*/  STL [R1+0x32c], R5 ;  /* 0x00032c0501007387 */ /* 0x0003e20000100800 */
[----:B------:R-:W-:-:S03]  /*9920*/  SHF.R.S32.HI R197, RZ, 0x1f, R228 ;  /* 0x0000001fffc57819 */ /* 0x000fc600000114e4 */
[----:B------:R2:W-:Y:S01]  /*9930*/  STL [R1+0x324], R3 ;  /* 0x0003240301007387 */ /* 0x0005e20000100800 */
[----:B------:R-:W-:Y:S01]  /*9940*/  LEA R2, P0, R228, c[0x0][0x160], 0x3 ;  /* 0x00005800e4027a11 */ /* 0x000fe200078018ff */
[----:B-1----:R-:W-:Y:S01]  /*9950*/  IMAD.X R5, R4, 0x1, R203, P5 ;  /* 0x0000000104057824 */ /* 0x002fe200028e06cb */
[----:B------:R-:W-:Y:S01]  /*9960*/  IADD3 R6, P5, R196, R222, RZ ;  /* 0x000000dec4067210 */ /* 0x000fe20007fbe0ff */
[----:B--2---:R-:W-:-:S03]  /*9970*/  IMAD.X R3, R4, 0x1, R202, P6 ;  /* 0x0000000104037824 */ /* 0x004fc600030e06ca */
[----:B------:R1:W-:Y:S01]  /*9980*/  STL [R1+0x328], R5 ;  /* 0x0003280501007387 */ /* 0x0003e20000100800 */
[----:B------:R-:W-:-:S03]  /*9990*/  IMAD.X R7, R4, 0x1, R201, P5 ;  /* 0x0000000104077824 */ /* 0x000fc600028e06c9 */
[----:B------:R2:W-:Y:S04]  /*99a0*/  STL [R1+0x31c], R6 ;  /* 0x00031c0601007387 */ /* 0x0005e80000100800 */
[----:B------:R3:W-:Y:S01]  /*99b0*/  STL [R1+0x320], R3 ;  /* 0x0003200301007387 */ /* 0x0007e20000100800 */
[----:B-1----:R-:W-:Y:S02]  /*99c0*/  IADD3 R5, P6, R196, R223, RZ ;  /* 0x000000dfc4057210 */ /* 0x002fe40007fde0ff */
[C-C-:B--2---:R-:W-:Y:S02]  /*99d0*/  SHF.L.U64.HI R6, R228.reuse, 0x2, R197.reuse ;  /* 0x00000002e4067819 */ /* 0x144fe400000102c5 */
[----:B---3--:R-:W-:Y:S02]  /*99e0*/  LEA.HI.X R3, R228, c[0x0][0x164], R197, 0x3, P0 ;  /* 0x00005900e4037a11 */ /* 0x008fe400000f1cc5 */
[----:B------:R-:W-:Y:S01]  /*99f0*/  IADD3 R6, P0, R85, c[0x0][0x168], RZ ;  /* 0x00005a0055067a10 */ /* 0x000fe20007f1e0ff */
[----:B------:R-:W-:Y:S01]  /*9a00*/  STL [R1+0x314], R5 ;  /* 0x0003140501007387 */ /* 0x000fe20000100800 */
[----:B------:R-:W-:-:S03]  /*9a10*/  IMAD.X R4, R4, 0x1, R200, P6 ;  /* 0x0000000104047824 */ /* 0x000fc600030e06c8 */
[----:B------:R-:W-:Y:S04]  /*9a20*/  STL [R1+0x318], R7 ;  /* 0x0003180701007387 */ /* 0x000fe80000100800 */
[----:B------:R1:W-:Y:S04]  /*9a30*/  STL [R1+0x25c], R6 ;  /* 0x00025c0601007387 */ /* 0x0003e80000100800 */
[----:B------:R2:W-:Y:S01]  /*9a40*/  STL [R1+0x30c], R4 ;  /* 0x00030c0401007387 */ /* 0x0005e20000100800 */
[----:B-1----:R-:W-:Y:S01]  /*9a50*/  IADD3 R6, P5, R86, c[0x0][0x168], RZ ;  /* 0x00005a0056067a10 */ /* 0x002fe20007fbe0ff */
[----:B--2---:R-:W-:Y:S01]  /*9a60*/  IMAD.X R4, R189, 0x1, R203, P4 ;  /* 0x00000001bd047824 */ /* 0x004fe200020e06cb */
[----:B------:R-:W-:-:S03]  /*9a70*/  IADD3 R7, P4, R87, c[0x0][0x168], RZ ;  /* 0x00005a0057077a10 */ /* 0x000fc60007f9e0ff */
[----:B------:R1:W-:Y:S04]  /*9a80*/  STL [R1+0x264], R6 ;  /* 0x0002640601007387 */ /* 0x0003e80000100800 */
[----:B------:R2:W-:Y:S01]  /*9a90*/  STL [R1+0x308], R4 ;  /* 0x0003080401007387 */ /* 0x0005e20000100800 */
[----:B-1----:R-:W-:-:S03]  /*9aa0*/  IMAD.X R6, R189, 0x1, R202, P3 ;  /* 0x00000001bd067824 */ /* 0x002fc600018e06ca */
[----:B------:R1:W-:Y:S01]  /*9ab0*/  STL [R1+0x26c], R7 ;  /* 0x00026c0701007387 */ /* 0x0003e20000100800 */
[----:B--2---:R-:W-:-:S03]  /*9ac0*/  IADD3 R4, P3, R156, c[0x0][0x168], RZ ;  /* 0x00005a009c047a10 */ /* 0x004fc60007f7e0ff */
[----:B------:R2:W-:Y:S01]  /*9ad0*/  STL [R1+0x304], R6 ;  /* 0x0003040601007387 */ /* 0x0005e20000100800 */
[----:B-1----:R-:W-:-:S03]  /*9ae0*/  IMAD.X R7, R189, 0x1, R201, P2 ;  /* 0x00000001bd077824 */ /* 0x002fc600010e06c9 */
[----:B------:R1:W-:Y:S01]  /*9af0*/  STL [R1+0x274], R4 ;  /* 0x0002740401007387 */ /* 0x0003e20000100800 */
[----:B--2---:R-:W-:-:S03]  /*9b00*/  IADD3 R6, P2, R157, c[0x0][0x168], RZ ;  /* 0x00005a009d067a10 */ /* 0x004fc60007f5e0ff */
[----:B------:R2:W-:Y:S04]  /*9b10*/  STL [R1+0x300], R7 ;  /* 0x0003000701007387 */ /* 0x0005e80000100800 */
[----:B------:R3:W-:Y:S01]  /*9b20*/  STL [R1+0x27c], R6 ;  /* 0x00027c0601007387 */ /* 0x0007e20000100800 */
[----:B-1----:R-:W-:Y:S01]  /*9b30*/  IMAD.X R4, R189, 0x1, R200, P1 ;  /* 0x00000001bd047824 */ /* 0x002fe200008e06c8 */
[----:B--2---:R-:W-:-:S04]  /*9b40*/  IADD3 R7, P1, R158, c[0x0][0x168], RZ ;  /* 0x00005a009e077a10 */ /* 0x004fc80007f3e0ff */
[----:B------:R1:W-:Y:S01]  /*9b50*/  STL [R1+0x2fc], R4 ;  /* 0x0002fc0401007387 */ /* 0x0003e20000100800 */
[----:B---3--:R-:W-:-:S03]  /*9b60*/  IADD3.X R6, R159, c[0x0][0x16c], RZ, P0, !PT ;  /* 0x00005b009f067a10 */ /* 0x008fc600007fe4ff */
[----:B------:R2:W-:Y:S04]  /*9b70*/  STL [R1+0x284], R7 ;  /* 0x0002840701007387 */ /* 0x0005e80000100800 */
[----:B------:R3:W-:Y:S01]  /*9b80*/  STL [R1+0x258], R6 ;  /* 0x0002580601007387 */ /* 0x0007e20000100800 */
[----:B-1----:R-:W-:Y:S02]  /*9b90*/  IADD3 R4, P0, R160, c[0x0][0x168], RZ ;  /* 0x00005a00a0047a10 */ /* 0x002fe40007f1e0ff */
[----:B--2---:R-:W-:-:S03]  /*9ba0*/  IADD3.X R7, R161, c[0x0][0x16c], RZ, P5, !PT ;  /* 0x00005b00a1077a10 */ /* 0x004fc60002ffe4ff */
[----:B------:R1:W-:Y:S01]  /*9bb0*/  STL [R1+0x28c], R4 ;  /* 0x00028c0401007387 */ /* 0x0003e20000100800 */
[----:B---3--:R-:W-:-:S03]  /*9bc0*/  IADD3 R6, P5, R162, c[0x0][0x168], RZ ;  /* 0x00005a00a2067a10 */ /* 0x008fc60007fbe0ff */
[----:B------:R2:W-:Y:S04]  /*9bd0*/  STL [R1+0x260], R7 ;  /* 0x0002600701007387 */ /* 0x0005e80000100800 */
[----:B------:R3:W-:Y:S01]  /*9be0*/  STL [R1+0x294], R6 ;  /* 0x0002940601007387 */ /* 0x0007e20000100800 */
[----:B-1----:R-:W-:Y:S02]  /*9bf0*/  IADD3.X R4, R163, c[0x0][0x16c], RZ, P4, !PT ;  /* 0x00005b00a3047a10 */ /* 0x002fe400027fe4ff */
[----:B--2---:R-:W-:-:S03]  /*9c00*/  IADD3 R7, P4, R164, c[0x0][0x168], RZ ;  /* 0x00005a00a4077a10 */ /* 0x004fc60007f9e0ff */
        /* <DEDUP_REMOVED lines=31> */
[----:B---3--:R-:W-:-:S03]  /*9e00*/  IADD3.X R6, R184, c[0x0][0x16c], RZ, P1, !PT ;  /* 0x00005b00b8067a10 */ /* 0x008fc60000ffe4ff */
[----:B------:R2:W-:Y:S01]  /*9e10*/  STL [R1+0x2a8], R7 ;  /* 0x0002a80701007387 */ /* 0x0005e20000100800 */
[----:B------:R-:W-:-:S03]  /*9e20*/  SHF.R.S32.HI R5, RZ, 0x5, R84 ;  /* 0x00000005ff057819 */ /* 0x000fc60000011454 */
[----:B------:R3:W-:Y:S01]  /*9e30*/  STL [R1+0x2b0], R6 ;  /* 0x0002b00601007387 */ /* 0x0007e20000100800 */
[----:B-1----:R-:W-:Y:S02]  /*9e40*/  IADD3.X R4, R185, c[0x0][0x16c], RZ, P0, !PT ;  /* 0x00005b00b9047a10 */ /* 0x002fe400007fe4ff */
[----:B--2---:R-:W-:-:S03]  /*9e50*/  IADD3.X R7, R186, c[0x0][0x16c], RZ, P5, !PT ;  /* 0x00005b00ba077a10 */ /* 0x004fc60002ffe4ff */
[----:B------:R1:W-:Y:S01]  /*9e60*/  STL [R1+0x2b8], R4 ;  /* 0x0002b80401007387 */ /* 0x0003e20000100800 */
[----:B---3--:R-:W-:-:S03]  /*9e70*/  IADD3.X R6, R187, c[0x0][0x16c], RZ, P4, !PT ;  /* 0x00005b00bb067a10 */ /* 0x008fc600027fe4ff */
[----:B------:R-:W-:Y:S04]  /*9e80*/  STL [R1+0x2c0], R7 ;  /* 0x0002c00701007387 */ /* 0x000fe80000100800 */
[----:B------:R2:W-:Y:S01]  /*9e90*/  STL [R1+0x2c8], R6 ;  /* 0x0002c80601007387 */ /* 0x0005e20000100800 */
[----:B-1----:R-:W-:Y:S02]  /*9ea0*/  IADD3.X R4, R188, c[0x0][0x16c], RZ, P3, !PT ;  /* 0x00005b00bc047a10 */ /* 0x002fe40001ffe4ff */
[----:B--2---:R-:W-:Y:S02]  /*9eb0*/  IADD3 R6, R5, -0x2, RZ ;  /* 0xfffffffe05067810 */ /* 0x004fe40007ffe0ff */
[----:B------:R-:W-:Y:S01]  /*9ec0*/  LOP3.LUT R5, R199, 0x20, RZ, 0x3c, !PT ;  /* 0x00000020c7057812 */ /* 0x000fe200078e3cff */
[----:B------:R1:W-:Y:S04]  /*9ed0*/  STL [R1+0x2d0], R4 ;  /* 0x0002d00401007387 */ /* 0x0003e80000100800 */
[----:B------:R2:W-:Y:S01]  /*9ee0*/  STL [R1+0x6ec], R5 ;  /* 0x0006ec0501007387 */ /* 0x0005e20000100800 */
        /* <DEDUP_REMOVED lines=94> */
[----:B-1----:R-:W-:Y:S01]  /*a4d0*/  LOP3.LUT R4, R198, 0x40, RZ, 0x3c, !PT ;  /* 0x00000040c6047812 */ /* 0x002fe200078e3cff */
[----:B------:R-:W-:-:S02]  /*a4e0*/  USHF.L.U32 UR10, UR4, 0x2, URZ ;  /* 0x00000002040a7899 */ /* 0x000fc4000800063f */
[----:B------:R-:W-:Y:S02]  /*a4f0*/  USHF.L.U64.HI UR6, UR4, 0x2, UR6 ;  /* 0x0000000204067899 */ /* 0x000fe40008010206 */
[----:B------:R-:W-:Y:S02]  /*a500*/  UMOV UR5, 0x1 ;  /* 0x0000000100057882 */ /* 0x000fe40000000000 */
[----:B--2---:R-:W-:Y:S02]  /*a510*/  UMOV UR4, 0xffffffff ;  /* 0xffffffff00047882 */ /* 0x004fe40000000000 */
.L_x_1:
[----:B------:R-:W2:Y:S04]  /*a520*/  LDL R24, [R1+0x2f8] ;  /* 0x0002f80001187983 */ /* 0x000ea80000100800 */
[----:B------:R-:W3:Y:S01]  /*a530*/  LDL R25, [R1+0x6ec] ;  /* 0x0006ec0001197983 */ /* 0x000ee20000100800 */
[----:B------:R-:W-:Y:S01]  /*a540*/  UIADD3 UR4, UR4, 0x1, URZ ;  /* 0x0000000104047890 */ /* 0x000fe2000fffe03f */
[----:B------:R-:W-:-:S04]  /*a550*/  DEPBAR.LE SB0, 0x2 ;  /* 0x000080800000791a */ /* 0x000fc80000000000 */
[----:B------:R-:W1:Y:S01]  /*a560*/  S2R R7, SR_TID.X ;  /* 0x0000000000077919 */ /* 0x000e620000002100 */
[----:B------:R-:W-:-:S03]  /*a570*/  UISETP.GT.AND UP0, UPT, UR4, 0x1, UPT ;  /* 0x000000010400788c */ /* 0x000fc6000bf04270 */
[----:B------:R-:W-:Y:S01]  /*a580*/  STL [R1+0x8c0], R204 ;  /* 0x0008c0cc01007387 */ /* 0x000fe20000100800 */
[----:B------:R-:W-:-:S03]  /*a590*/  USEL UR4, UR4, URZ, !UP0 ;  /* 0x0000003f04047287 */ /* 0x000fc6000c000000 */
[----:B------:R-:W-:Y:S03]  /*a5a0*/  STL [R1+0x8bc], R205 ;  /* 0x0008bccd01007387 */ /* 0x000fe60000100800 */
[----:B------:R-:W-:Y:S01]  /*a5b0*/  IMAD.U32 R4, RZ, RZ, UR4 ;  /* 0x00000004ff047e24 */ /* 0x000fe2000f8e00ff */
[----:B------:R-:W-:Y:S01]  /*a5c0*/  STL [R1+0x8b8], R206 ;  /* 0x0008b8ce01007387 */ /* 0x000fe20000100800 */
[----:B------:R-:W-:Y:S02]  /*a5d0*/  IMAD.U32 R5, RZ, RZ, UR4 ;  /* 0x00000004ff057e24 */ /* 0x000fe4000f8e00ff */
[----:B------:R-:W-:Y:S01]  /*a5e0*/  IMAD.U32 R6, RZ, RZ, UR4 ;  /* 0x00000004ff067e24 */ /* 0x000fe2000f8e00ff */
[----:B------:R-:W-:Y:S04]  /*a5f0*/  STL [R1+0x8b4], R207 ;  /* 0x0008b4cf01007387 */ /* 0x000fe80000100800 */
        /* <DEDUP_REMOVED lines=23> */
[----:B------:R-:W-:Y:S01]  /*a770*/  STL [R1+0x6f4], R252 ;  /* 0x0006f4fc01007387 */ /* 0x000fe20000100800 */
[----:B--2---:R-:W-:-:S03]  /*a780*/  IMAD R4, R4, 0x10000, R24 ;  /* 0x0001000004047824 */ /* 0x004fc600078e0218 */
[----:B------:R-:W-:Y:S01]  /*a790*/  BAR.SYNC.DEFER_BLOCKING 0x0 ;  /* 0x0000000000007b1d */ /* 0x000fe20000010000 */
[C---:B-1----:R-:W-:Y:S01]  /*a7a0*/  IMAD.SHL.U32 R24, R7.reuse, 0x2, RZ ;  /* 0x0000000207187824 */ /* 0x042fe200078e00ff */
[----:B------:R-:W-:Y:S01]  /*a7b0*/  LOP3.LUT R7, R7, 0x7, RZ, 0xc0, !PT ;  /* 0x0000000707077812 */ /* 0x000fe200078ec0ff */
[----:B---3--:R-:W-:-:S04]  /*a7c0*/  IMAD R5, R5, 0x10000, R25 ;  /* 0x0001000005057824 */ /* 0x008fc800078e0219 */
[----:B------:R-:W-:-:S05]  /*a7d0*/  IMAD R7, R7, 0x90, RZ ;  /* 0x0000009007077824 */ /* 0x000fca00078e02ff */
[----:B------:R-:W-:-:S05]  /*a7e0*/  LOP3.LUT R7, R7, 0x30, R24, 0x78, !PT ;  /* 0x0000003007077812 */ /* 0x000fca00078e7818 */
[----:B------:R-:W-:Y:S01]  /*a7f0*/  IMAD R6, R6, 0x2000, R7 ;  /* 0x0000200006067824 */ /* 0x000fe200078e0207 */
[----:B------:R-:W-:Y:S04]  /*a800*/  LDS R84, [R4] ;  /* 0x0000000004547984 */ /* 0x000fe80000000800 */
[----:B------:R-:W-:Y:S04]  /*a810*/  LDS R86, [R4+0x2000] ;  /* 0x0020000004567984 */ /* 0x000fe80000000800 */
[----:B------:R-:W-:Y:S04]  /*a820*/  LDS R85, [R5] ;  /* 0x0000000005557984 */ /* 0x000fe80000000800 */
[----:B------:R-:W-:Y:S04]  /*a830*/  LDS R87, [R5+0x2000] ;  /* 0x0020000005577984 */ /* 0x000fe80000000800 */
[----:B------:R-:W1:Y:S04]  /*a840*/  LDSM.16.M88.4 R24, [R6+0x20000] ;  /* 0x020000000618783b */ /* 0x000e680000000200 */
[----:B------:R-:W-:Y:S04]  /*a850*/  LDS R156, [R4+0x100] ;  /* 0x00010000049c7984 */ /* 0x000fe80000000800 */
[----:B------:R-:W-:Y:S04]  /*a860*/  LDS R158, [R4+0x2100] ;  /* 0x00210000049e7984 */ /* 0x000fe80000000800 */
[----:B------:R-:W-:Y:S04]  /*a870*/  LDS R157, [R5+0x100] ;  /* 0x00010000059d7984 */ /* 0x000fe80000000800 */
[----:B------:R-:W2:Y:S04]  /*a880*/  LDS R159, [R5+0x2100] ;  /* 0x00210000059f7984 */ /* 0x000ea80000000800 */
[----:B------:R-:W-:Y:S04]  /*a890*/  LDS R160, [R4+0x200] ;  /* 0x0002000004a07984 */ /* 0x000fe80000000800 */
[----:B------:R-:W-:Y:S04]  /*a8a0*/  LDS R162, [R4+0x2200] ;  /* 0x0022000004a27984 */ /* 0x000fe80000000800 */
[----:B------:R-:W-:Y:S04]  /*a8b0*/  LDS R161, [R5+0x200] ;  /* 0x0002000005a17984 */ /* 0x000fe80000000800 */
[----:B------:R-:W3:Y:S04]  /*a8c0*/  LDS R163, [R5+0x2200] ;  /* 0x0022000005a37984 */ /* 0x000ee80000000800 */
[----:B------:R-:W-:Y:S04]  /*a8d0*/  LDS R164, [R4+0x300] ;  /* 0x0003000004a47984 */ /* 0x000fe80000000800 */
[----:B------:R-:W-:Y:S01]  /*a8e0*/  LDS R166, [R4+0x2300] ;  /* 0x0023000004a67984 */ /* 0x000fe20000000800 */
[----:B-1----:R-:W-:Y:S03]  /*a8f0*/  HMMA.1688.F32.TF32 R168, R84, R24, R172 ;  /* 0x0000001854a8723c */ /* 0x002fe600000810ac */
[----:B------:R-:W-:Y:S04]  /*a900*/  LDS R165, [R5+0x300] ;  /* 0x0003000005a57984 */ /* 0x000fe80000000800 */
[----:B------:R-:W1:Y:S04]  /*a910*/  LDS R167, [R5+0x2300] ;  /* 0x0023000005a77984 */ /* 0x000e680000000800 */
[----:B------:R-:W-:Y:S04]  /*a920*/  LDS R188, [R4+0x400] ;  /* 0x0004000004bc7984 */ /* 0x000fe80000000800 */
[----:B------:R-:W-:Y:S04]  /*a930*/  LDS R190, [R4+0x2400] ;  /* 0x0024000004be7984 */ /* 0x000fe80000000800 */
[----:B------:R-:W-:Y:S04]  /*a940*/  LDS R189, [R5+0x400] ;  /* 0x0004000005bd7984 */ /* 0x000fe80000000800 */
[----:B------:R-:W4:Y:S01]  /*a950*/  LDS R191, [R5+0x2400] ;  /* 0x0024000005bf7984 */ /* 0x000f220000000800 */
[----:B------:R-:W-:-:S02]  /*a960*/  IMAD.MOV.U32 R207, RZ, RZ, R168 ;  /* 0x000000ffffcf7224 */ /* 0x000fc400078e00a8 */
[----:B------:R-:W-:Y:S01]  /*a970*/  IMAD.MOV.U32 R216, RZ, RZ, R169 ;  /* 0x000000ffffd87224 */ /* 0x000fe200078e00a9 */
[----:B------:R-:W-:Y:S01]  /*a980*/  LDS R220, [R4+0x600] ;  /* 0x0006000004dc7984 */ /* 0x000fe20000000800 */
[----:B------:R-:W-:Y:S02]  /*a990*/  IMAD.MOV.U32 R217, RZ, RZ, R170 ;  /* 0x000000ffffd97224 */ /* 0x000fe400078e00aa */
[----:B------:R-:W-:Y:S01]  /*a9a0*/  IMAD.MOV.U32 R218, RZ, RZ, R171 ;  /* 0x000000ffffda7224 */ /* 0x000fe200078e00ab */
[----:B------:R-:W-:Y:S01]  /*a9b0*/  LDS R222, [R4+0x2600] ;  /* 0x0026000004de7984 */ /* 0x000fe20000000800 */
[-C--:B--2---:R-:W-:Y:S03]  /*a9c0*/  HMMA.1688.F32.TF32 R168, R156, R24.reuse, R100 ;  /* 0x000000189ca8723c */ /* 0x084fe60000081064 */
[----:B------:R-:W-:Y:S04]  /*a9d0*/  LDS R221, [R5+0x600] ;  /* 0x0006000005dd7984 */ /* 0x000fe80000000800 */
[----:B------:R-:W-:Y:S01]  /*a9e0*/  LDS R223, [R5+0x2600] ;  /* 0x0026000005df7984 */ /* 0x000fe20000000800 */
[-C--:B---3--:R-:W-:Y:S03]  /*a9f0*/  HMMA.1688.F32.TF32 R100, R160, R24.reuse, R72 ;  /* 0x00000018a064723c */ /* 0x088fe60000081048 */
[----:B------:R-:W-:Y:S04]  /*aa00*/  LDS R208, [R4+0x500] ;  /* 0x0005000004d07984 */ /* 0x000fe80000000800 */
[----:B------:R-:W-:Y:S01]  /*aa10*/  LDS R210, [R4+0x2500] ;  /* 0x0025000004d27984 */ /* 0x000fe20000000800 */
[-C--:B-1----:R-:W-:Y:S03]  /*aa20*/  HMMA.1688.F32.TF32 R12, R164, R24.reuse, R12 ;  /* 0x00000018a40c723c */ /* 0x082fe6000008100c */
[----:B------:R-:W-:Y:S04]  /*aa30*/  LDS R209, [R5+0x500] ;  /* 0x0005000005d17984 */ /* 0x000fe80000000800 */
[----:B------:R-:W1:Y:S04]  /*aa40*/  LDS R211, [R5+0x2500] ;  /* 0x0025000005d37984 */ /* 0x000e680000000800 */
[----:B------:R-:W-:Y:S04]  /*aa50*/  LDS R228, [R4+0x700] ;  /* 0x0007000004e47984 */ /* 0x000fe80000000800 */
[----:B------:R-:W-:Y:S01]  /*aa60*/  LDS R230, [R4+0x2700] ;  /* 0x0027000004e67984 */ /* 0x000fe20000000800 */
[-C--:B----4-:R-:W-:Y:S03]  /*aa70*/  HMMA.1688.F32.TF32 R72, R188, R24.reuse, R16 ;  /* 0x00000018bc48723c */ /* 0x090fe60000081010 */
[----:B------:R-:W-:Y:S04]  /*aa80*/  LDS R229, [R5+0x700] ;  /* 0x0007000005e57984 */ /* 0x000fe80000000800 */
[----:B------:R-:W2:Y:S04]  /*aa90*/  LDS R231, [R5+0x2700] ;  /* 0x0027000005e77984 */ /* 0x000ea80000000800 */
[----:B------:R-:W-:Y:S04]  /*aaa0*/  STL [R1+0x85c], R26 ;  /* 0x00085c1a01007387 */ /* 0x000fe80000100800 */
[----:B------:R-:W-:Y:S04]  /*aab0*/  STL [R1+0x858], R27 ;  /* 0x0008581b01007387 */ /* 0x000fe80000100800 */
[----:B------:R-:W-:Y:S04]  /*aac0*/  STL [R1+0x8d0], R218 ;  /* 0x0008d0da01007387 */ /* 0x000fe80000100800 */
[----:B------:R-:W-:Y:S04]  /*aad0*/  STL [R1+0x8cc], R207 ;  /* 0x0008cccf01007387 */ /* 0x000fe80000100800 */
[----:B------:R-:W-:Y:S04]  /*aae0*/  STL [R1+0x8c8], R216 ;  /* 0x0008c8d801007387 */ /* 0x000fe80000100800 */
[----:B------:R-:W-:Y:S01]  /*aaf0*/  STL [R1+0x8c4], R217 ;  /* 0x0008c4d901007387 */ /* 0x000fe20000100800 */
[-C--:B-1----:R-:W-:Y:S03]  /*ab00*/  HMMA.1688.F32.TF32 R16, R208, R24.reuse, R76 ;  /* 0x00000018d010723c */ /* 0x082fe6000008104c */
[----:B------:R-:W-:Y:S04]  /*ab10*/  STL.64 [R1+0x190], R168 ;  /* 0x000190a801007387 */ /* 0x000fe80000100a00 */
[----:B------:R-:W-:Y:S04]  /*ab20*/  STL.64 [R1+0x198], R170 ;  /* 0x000198aa01007387 */ /* 0x000fe80000100a00 */
[----:B------:R-:W-:Y:S04]  /*ab30*/  STL.64 [R1+0x180], R100 ;  /* 0x0001806401007387 */ /* 0x000fe80000100a00 */
[----:B------:R-:W-:Y:S04]  /*ab40*/  STL.64 [R1+0x188], R102 ;  /* 0x0001886601007387 */ /* 0x000fe80000100a00 */
[----:B------:R-:W-:Y:S04]  /*ab50*/  STL.64 [R1+0x200], R12 ;  /* 0x0002000c01007387 */ /* 0x000fe80000100a00 */
[----:B------:R1:W-:Y:S01]  /*ab60*/  STL.64 [R1+0x208], R14 ;  /* 0x0002080e01007387 */ /* 0x0003e20000100a00 */
[-C--:B--2---:R-:W-:Y:S03]  /*ab70*/  HMMA.1688.F32.TF32 R8, R228, R24.reuse, R8 ;  /* 0x00000018e408723c */ /* 0x084fe60000081008 */
[----:B------:R2:W-:Y:S04]  /*ab80*/  STL.64 [R1+0x210], R72 ;  /* 0x0002104801007387 */ /* 0x0005e80000100a00 */
[----:B------:R3:W-:Y:S01]  /*ab90*/  STL.64 [R1+0x218], R74 ;  /* 0x0002184a01007387 */ /* 0x0007e20000100a00 */
[----:B-1----:R-:W-:Y:S03]  /*aba0*/  HMMA.1688.F32.TF32 R12, R220, R24, R80 ;  /* 0x00000018dc0c723c */ /* 0x002fe60000081050 */
[----:B------:R1:W-:Y:S04]  /*abb0*/  STL.64 [R1+0x220], R16 ;  /* 0x0002201001007387 */ /* 0x0003e80000100a00 */
[----:B------:R4:W-:Y:S04]  /*abc0*/  STL.64 [R1+0x228], R18 ;  /* 0x0002281201007387 */ /* 0x0009e80000100a00 */
[----:B------:R-:W-:Y:S04]  /*abd0*/  LDSM.16.M88.4 R172, [R6+0x20800] ;  /* 0x0208000006ac783b */ /* 0x000fe80000000200 */
[----:B------:R-:W-:Y:S04]  /*abe0*/  LDSM.16.M88.4 R176, [R6+0x20c00] ;  /* 0x020c000006b0783b */ /* 0x000fe80000000200 */
[----:B------:R-:W5:Y:S04]  /*abf0*/  LDSM.16.M88.4 R100, [R6+0x20400] ;  /* 0x020400000664783b */ /* 0x000f680000000200 */
[----:B------:R-:W5:Y:S01]  /*ac00*/  LDSM.16.M88.4 R196, [R6+0x21000] ;  /* 0x0210000006c4783b */ /* 0x000f620000000200 */
[----:B------:R-:W-:-:S03]  /*ac10*/  IMAD.MOV.U32 R7, RZ, RZ, R15 ;  /* 0x000000ffff077224 */ /* 0x000fc600078e000f */
[----:B------:R1:W-:Y:S01]  /*ac20*/  STL.64 [R1+0x230], R12 ;  /* 0x0002300c01007387 */ /* 0x0003e20000100a00 */
[----:B------:R-:W-:-:S03]  /*ac30*/  IMAD.MOV.U32 R252, RZ, RZ, R14 ;  /* 0x000000fffffc7224 */ /* 0x000fc600078e000e */
[----:B--2---:R-:W2:Y:S04]  /*ac40*/  LDL.LU.64 R72, [R1+0xd0] ;  /* 0x0000d00001487983 */ /* 0x004ea80000300a00 */
[----:B---3--:R-:W2:Y:S01]  /*ac50*/  LDL.LU.64 R74, [R1+0xd8] ;  /* 0x0000d800014a7983 */ /* 0x008ea20000300a00 */
[----:B------:R-:W-:Y:S02]  /*ac60*/  IMAD.MOV.U32 R25, RZ, RZ, R10 ;  /* 0x000000ffff197224 */ /* 0x000fe400078e000a */
[----:B------:R-:W-:Y:S01]  /*ac70*/  IMAD.MOV.U32 R24, RZ, RZ, R11 ;  /* 0x000000ffff187224 */ /* 0x000fe200078e000b */
[----:B------:R-:W-:Y:S04]  /*ac80*/  STL [R1+0x82c], R7 ;  /* 0x00082c0701007387 */ /* 0x000fe80000100800 */
[----:B------:R-:W-:Y:S04]  /*ac90*/  STL [R1+0x828], R252 ;  /* 0x000828fc01007387 */ /* 0x000fe80000100800 */
[----:B------:R3:W-:Y:S04]  /*aca0*/  STL.64 [R1+0x238], R8 ;  /* 0x0002380801007387 */ /* 0x0007e80000100a00 */
[----:B-1----:R-:W2:Y:S04]  /*acb0*/  LDL.LU.64 R16, [R1+0xc0] ;  /* 0x0000c00001107983 */ /* 0x002ea80000300a00 */
[----:B----4-:R-:W4:Y:S04]  /*acc0*/  LDL.LU.64 R18, [R1+0xc8] ;  /* 0x0000c80001127983 */ /* 0x010f280000300a00 */
[----:B------:R-:W4:Y:S04]  /*acd0*/  LDL.LU.64 R12, [R1+0x1f0] ;  /* 0x0001f000010c7983 */ /* 0x000f280000300a00 */
[----:B------:R-:W4:Y:S04]  /*ace0*/  LDL.LU.64 R14, [R1+0x1f8] ;  /* 0x0001f800010e7983 */ /* 0x000f280000300a00 */
[----:B---3--:R-:W3:Y:S04]  /*acf0*/  LDL.LU.64 R8, [R1+0x1e0] ;  /* 0x0001e00001087983 */ /* 0x008ee80000300a00 */
[----:B------:R-:W3:Y:S04]  /*ad00*/  LDL.LU.64 R10, [R1+0x1e8] ;  /* 0x0001e800010a7983 */ /* 0x000ee80000300a00 */
[----:B------:R-:W1:Y:S04]  /*ad10*/  LDSM.16.M88.4 R184, [R6+0x21400] ;  /* 0x0214000006b8783b */ /* 0x000e680000000200 */
[----:B------:R-:W1:Y:S04]  /*ad20*/  LDSM.16.M88.4 R180, [R6+0x21800] ;  /* 0x0218000006b4783b */ /* 0x000e680000000200 */
[----:B------:R-:W1:Y:S04]  /*ad30*/  LDSM.16.M88.4 R192, [R6+0x21c00] ;  /* 0x021c000006c0783b */ /* 0x000e680000000200 */
[----:B------:R-:W-:Y:S04]  /*ad40*/  STL [R1+0x834], R24 ;  /* 0x0008341801007387 */ /* 0x000fe80000100800 */
[----:B------:R-:W-:Y:S04]  /*ad50*/  STL [R1+0x830], R25 ;  /* 0x0008301901007387 */ /* 0x000fe80000100800 */
[----:B-----5:R5:W-:Y:S04]  /*ad60*/  STL [R1+0x8d4], R102 ;  /* 0x0008d46601007387 */ /* 0x020be80000100800 */
[----:B------:R1:W-:Y:S04]  /*ad70*/  STL [R1+0x860], R103 ;  /* 0x0008606701007387 */ /* 0x0003e80000100800 */
[----:B------:R-:W-:Y:S04]  /*ad80*/  STL [R1+0x8dc], R174 ;  /* 0x0008dcae01007387 */ /* 0x000fe80000100800 */
[----:B------:R-:W-:Y:S04]  /*ad90*/  STL [R1+0x8d8], R175 ;  /* 0x0008d8af01007387 */ /* 0x000fe80000100800 */
[----:B------:R-:W-:Y:S04]  /*ada0*/  STL [R1+0x84c], R178 ;  /* 0x00084cb201007387 */ /* 0x000fe80000100800 */
[----:B------:R-:W-:Y:S04]  /*adb0*/  STL [R1+0x848], R179 ;  /* 0x000848b301007387 */ /* 0x000fe80000100800 */
[----:B------:R-:W-:Y:S04]  /*adc0*/  STL [R1+0x83c], R198 ;  /* 0x00083cc601007387 */ /* 0x000fe80000100800 */
[----:B------:R-:W-:Y:S04]  /*add0*/  STL [R1+0x838], R199 ;  /* 0x000838c701007387 */ /* 0x000fe80000100800 */
[----:B-1----:R-:W-:Y:S04]  /*ade0*/  STL [R1+0x844], R186 ;  /* 0x000844ba01007387 */ /* 0x002fe80000100800 */
[----:B------:R-:W-:Y:S04]  /*adf0*/  STL [R1+0x840], R187 ;  /* 0x000840bb01007387 */ /* 0x000fe80000100800 */
[----:B------:R1:W-:Y:S04]  /*ae00*/  STL [R1+0x854], R182 ;  /* 0x000854b601007387 */ /* 0x0003e80000100800 */
[----:B------:R1:W-:Y:S04]  /*ae10*/  STL [R1+0x850], R183 ;  /* 0x000850b701007387 */ /* 0x0003e80000100800 */
[----:B------:R-:W-:Y:S04]  /*ae20*/  STL [R1+0x8e4], R194 ;  /* 0x0008e4c201007387 */ /* 0x000fe80000100800 */
[----:B------:R-:W-:Y:S01]  /*ae30*/  STL [R1+0x8e0], R195 ;  /* 0x0008e0c301007387 */ /* 0x000fe20000100800 */
[C---:B--2---:R-:W-:Y:S08]  /*ae40*/  HMMA.1688.F32.TF32 R72, R84.reuse, R100, R72 ;  /* 0x000000645448723c */ /* 0x044ff00000081048 */
[C---:B----4-:R-:W-:Y:S11]  /*ae50*/  HMMA.1688.F32.TF32 R16, R84.reuse, R172, R16 ;  /* 0x000000ac5410723c */ /* 0x050ff60000081010 */
[----:B------:R-:W-:Y:S05]  /*ae60*/  @!UPT UIADD3 URZ, URZ, URZ, URZ ;  /* 0x0000003f3f3ff290 */ /* 0x000fea000fffe03f */
[----:B------:R-:W-:Y:S02]  /*ae70*/  IMAD.MOV.U32 R217, RZ, RZ, R72 ;  /* 0x000000ffffd97224 */ /* 0x000fe400078e0048 */
[----:B------:R-:W-:Y:S01]  /*ae80*/  IMAD.MOV.U32 R204, RZ, RZ, R73 ;  /* 0x000000ffffcc7224 */ /* 0x000fe200078e0049 */
[----:B------:R-:W-:Y:S01]  /*ae90*/  HMMA.1688.F32.TF32 R12, R84, R176, R12 ;  /* 0x000000b0540c723c */ /* 0x000fe2000008100c */
[----:B------:R-:W-:Y:S02]  /*aea0*/  IMAD.MOV.U32 R205, RZ, RZ, R74 ;  /* 0x000000ffffcd7224 */ /* 0x000fe400078e004a */
[----:B------:R-:W-:-:S05]  /*aeb0*/  IMAD.MOV.U32 R206, RZ, RZ, R75 ;  /* 0x000000ffffce7224 */ /* 0x000fca00078e004b */
[----:B---3--:R-:W-:Y:S01]  /*aec0*/  HMMA.1688.F32.TF32 R8, R84, R196, R8 ;  /* 0x000000c45408723c */ /* 0x008fe20000081008 */
[----:B-----5:R-:W-:Y:S02]  /*aed0*/  IMAD.MOV.U32 R102, RZ, RZ, R16 ;  /* 0x000000ffff667224 */ /* 0x020fe400078e0010 */
[----:B------:R-:W-:Y:S02]  /*aee0*/  IMAD.MOV.U32 R218, RZ, RZ, R17 ;  /* 0x000000ffffda7224 */ /* 0x000fe400078e0011 */
[----:B------:R-:W-:Y:S01]  /*aef0*/  IMAD.MOV.U32 R207, RZ, RZ, R18 ;  /* 0x000000ffffcf7224 */ /* 0x000fe200078e0012 */
[----:B------:R-:W2:Y:S01]  /*af00*/  LDL.LU.64 R16, [R1+0x1d0] ;  /* 0x0001d00001107983 */ /* 0x000ea20000300a00 */
[----:B------:R-:W-:-:S09]  /*af10*/  IMAD.MOV.U32 R216, RZ, RZ, R19 ;  /* 0x000000ffffd87224 */ /* 0x000fd200078e0013 */
[----:B------:R-:W-:Y:S01]  /*af20*/  IMAD.MOV.U32 R215, RZ, RZ, R12 ;  /* 0x000000ffffd77224 */ /* 0x000fe200078e000c */
[----:B------:R-:W2:Y:S01]  /*af30*/  LDL.LU.64 R18, [R1+0x1d8] ;  /* 0x0001d80001127983 */ /* 0x000ea20000300a00 */
[----:B------:R-:W-:Y:S02]  /*af40*/  IMAD.MOV.U32 R168, RZ, RZ, R13 ;  /* 0x000000ffffa87224 */ /* 0x000fe400078e000d */
[----:B------:R-:W-:Y:S01]  /*af50*/  IMAD.MOV.U32 R169, RZ, RZ, R14 ;  /* 0x000000ffffa97224 */ /* 0x000fe200078e000e */
[----:B------:R-:W3:Y:S01]  /*af60*/  LDL.LU.64 R12, [R1+0x1c0] ;  /* 0x0001c000010c7983 */ /* 0x000ee20000300a00 */
[----:B------:R-:W-:-:S03]  /*af70*/  IMAD.MOV.U32 R170, RZ, RZ, R15 ;  /* 0x000000ffffaa7224 */ /* 0x000fc600078e000f */
[----:B------:R-:W3:Y:S01]  /*af80*/  LDL.LU.64 R14, [R1+0x1c8] ;  /* 0x0001c800010e7983 */ /* 0x000ee20000300a00 */
[----:B------:R-:W-:Y:S02]  /*af90*/  IMAD.MOV.U32 R203, RZ, RZ, R8 ;  /* 0x000000ffffcb7224 */ /* 0x000fe400078e0008 */
[----:B------:R-:W-:Y:S02]  /*afa0*/  IMAD.MOV.U32 R224, RZ, RZ, R9 ;  /* 0x000000ffffe07224 */ /* 0x000fe400078e0009 */
[----:B------:R-:W-:Y:S01]  /*afb0*/  IMAD.MOV.U32 R225, RZ, RZ, R10 ;  /* 0x000000ffffe17224 */ /* 0x000fe200078e000a */
[----:B------:R-:W4:Y:S01]  /*afc0*/  LDL.LU.64 R8, [R1+0x1b0] ;  /* 0x0001b00001087983 */ /* 0x000f220000300a00 */
[----:B------:R-:W-:-:S03]  /*afd0*/  IMAD.MOV.U32 R226, RZ, RZ, R11 ;  /* 0x000000ffffe27224 */ /* 0x000fc600078e000b */
[----:B------:R-:W4:Y:S01]  /*afe0*/  LDL.LU.64 R10, [R1+0x1b8] ;  /* 0x0001b800010a7983 */ /* 0x000f220000300a00 */
[C---:B--2---:R-:W-:Y:S08]  /*aff0*/  HMMA.1688.F32.TF32 R16, R84.reuse, R184, R16 ;  /* 0x000000b85410723c */ /* 0x044ff00000081010 */
[C---:B---3--:R-:W-:Y:S08]  /*b000*/  HMMA.1688.F32.TF32 R12, R84.reuse, R180, R12 ;  /* 0x000000b4540c723c */ /* 0x048ff0000008100c */
[----:B----4-:R-:W-:Y:S08]  /*b010*/  HMMA.1688.F32.TF32 R84, R84, R192, R8 ;  /* 0x000000c05454723c */ /* 0x010ff00000081008 */
[----:B------:R-:W-:-:S02]  /*b020*/  IMAD.MOV.U32 R171, RZ, RZ, R16 ;  /* 0x000000ffffab7224 */ /* 0x000fc400078e0010 */
[----:B------:R-:W-:Y:S02]  /*b030*/  IMAD.MOV.U32 R200, RZ, RZ, R17 ;  /* 0x000000ffffc87224 */ /* 0x000fe400078e0011 */
[----:B------:R-:W-:Y:S01]  /*b040*/  IMAD.MOV.U32 R201, RZ, RZ, R18 ;  /* 0x000000ffffc97224 */ /* 0x000fe200078e0012 */
[----:B------:R-:W2:Y:S01]  /*b050*/  LDL.LU.64 R16, [R1+0x170] ;  /* 0x0001700001107983 */ /* 0x000ea20000300a00 */
[----:B------:R-:W-:Y:S02]  /*b060*/  IMAD.MOV.U32 R202, RZ, RZ, R19 ;  /* 0x000000ffffca7224 */ /* 0x000fe400078e0013 */
[----:B------:R-:W-:Y:S01]  /*b070*/  IMAD.MOV.U32 R219, RZ, RZ, R12 ;  /* 0x000000ffffdb7224 */ /* 0x000fe200078e000c */
[----:B------:R-:W2:Y:S01]  /*b080*/  LDL.LU.64 R18, [R1+0x178] ;  /* 0x0001780001127983 */ /* 0x000ea20000300a00 */
[----:B------:R-:W-:Y:S02]  /*b090*/  IMAD.MOV.U32 R212, RZ, RZ, R13 ;  /* 0x000000ffffd47224 */ /* 0x000fe400078e000d */
[----:B------:R-:W-:Y:S01]  /*b0a0*/  IMAD.MOV.U32 R213, RZ, RZ, R14 ;  /* 0x000000ffffd57224 */ /* 0x000fe200078e000e */
[----:B------:R-:W3:Y:S01]  /*b0b0*/  LDL.LU.64 R12, [R1+0x160] ;  /* 0x00016000010c7983 */ /* 0x000ee20000300a00 */
[----:B------:R-:W-:-:S03]  /*b0c0*/  IMAD.MOV.U32 R214, RZ, RZ, R15 ;  /* 0x000000ffffd67224 */ /* 0x000fc600078e000f */
[----:B------:R-:W3:Y:S04]  /*b0d0*/  LDL.LU.64 R14, [R1+0x168] ;  /* 0x00016800010e7983 */ /* 0x000ee80000300a00 */
[----:B------:R-:W4:Y:S04]  /*b0e0*/  LDL.LU.64 R8, [R1+0x150] ;  /* 0x0001500001087983 */ /* 0x000f280000300a00 */
[----:B------:R-:W4:Y:S04]  /*b0f0*/  LDL.LU.64 R10, [R1+0x158] ;  /* 0x00015800010a7983 */ /* 0x000f280000300a00 */
[----:B------:R5:W-:Y:S04]  /*b100*/  STL.64 [R1+0x800], R86 ;  /* 0x0008005601007387 */ /* 0x000be80000100a00 */
[----:B------:R1:W-:Y:S01]  /*b110*/  STL.64 [R1+0x7f8], R84 ;  /* 0x0007f85401007387 */ /* 0x0003e20000100a00 */
        /* <DEDUP_REMOVED lines=13> */
[----:B------:R-:W-:-:S02]  /*b1f0*/  IMAD.MOV.U32 R0, RZ, RZ, R15 ;  /* 0x000000ffff007224 */ /* 0x000fc400078e000f */
[----:B-1----:R-:W-:Y:S01]  /*b200*/  IMAD.MOV.U32 R182, RZ, RZ, R8 ;  /* 0x000000ffffb67224 */ /* 0x002fe200078e0008 */
[----:B------:R-:W3:Y:S01]  /*b210*/  LDL.LU.64 R14, [R1+0x138] ;  /* 0x00013800010e7983 */ /* 0x000ee20000300a00 */
[----:B------:R-:W-:Y:S02]  /*b220*/  IMAD.MOV.U32 R183, RZ, RZ, R9 ;  /* 0x000000ffffb77224 */ /* 0x000fe400078e0009 */
[----:B------:R-:W-:Y:S01]  /*b230*/  IMAD.MOV.U32 R178, RZ, RZ, R10 ;  /* 0x000000ffffb27224 */ /* 0x000fe200078e000a */
[----:B------:R-:W4:Y:S01]  /*b240*/  LDL.LU.64 R8, [R1+0x120] ;  /* 0x0001200001087983 */ /* 0x000f220000300a00 */
[----:B------:R-:W-:-:S03]  /*b250*/  IMAD.MOV.U32 R179, RZ, RZ, R11 ;  /* 0x000000ffffb37224 */ /* 0x000fc600078e000b */
[----:B------:R-:W4:Y:S04]  /*b260*/  LDL.LU.64 R10, [R1+0x128] ;  /* 0x00012800010a7983 */ /* 0x000f280000300a00 */
[----:B------:R-:W5:Y:S04]  /*b270*/  LDL.LU.64 R72, [R1+0x110] ;  /* 0x0001100001487983 */ /* 0x000f680000300a00 */
[----:B------:R-:W5:Y:S04]  /*b280*/  LDL.LU.64 R74, [R1+0x118] ;  /* 0x00011800014a7983 */ /* 0x000f680000300a00 */
[----:B------:R-:W5:Y:S04]  /*b290*/  LDL.LU.64 R76, [R1+0x100] ;  /* 0x00010000014c7983 */ /* 0x000f680000300a00 */
[----:B------:R-:W5:Y:S01]  /*b2a0*/  LDL.LU.64 R78, [R1+0x108] ;  /* 0x00010800014e7983 */ /* 0x000f620000300a00 */
[C---:B--2---:R-:W-:Y:S08]  /*b2b0*/  HMMA.1688.F32.TF32 R16, R156.reuse, R196, R16 ;  /* 0x000000c49c10723c */ /* 0x044ff00000081010 */
[C---:B---3--:R-:W-:Y:S08]  /*b2c0*/  HMMA.1688.F32.TF32 R12, R156.reuse, R184, R12 ;  /* 0x000000b89c0c723c */ /* 0x048ff0000008100c */
[----:B----4-:R-:W-:Y:S08]  /*b2d0*/  HMMA.1688.F32.TF32 R8, R156, R180, R8 ;  /* 0x000000b49c08723c */ /* 0x010ff00000081008 */
[----:B-----5:R-:W-:-:S02]  /*b2e0*/  IMAD.MOV.U32 R87, RZ, RZ, R16 ;  /* 0x000000ffff577224 */ /* 0x020fc400078e0010 */
[----:B------:R-:W-:Y:S02]  /*b2f0*/  IMAD.MOV.U32 R86, RZ, RZ, R17 ;  /* 0x000000ffff567224 */ /* 0x000fe400078e0011 */
[----:B------:R-:W-:Y:S01]  /*b300*/  IMAD.MOV.U32 R85, RZ, RZ, R18 ;  /* 0x000000ffff557224 */ /* 0x000fe200078e0012 */
[----:B------:R-:W2:Y:S01]  /*b310*/  LDL.LU.64 R16, [R1+0xf0] ;  /* 0x0000f00001107983 */ /* 0x000ea20000300a00 */
[----:B------:R-:W-:Y:S02]  /*b320*/  IMAD.MOV.U32 R84, RZ, RZ, R19 ;  /* 0x000000ffff547224 */ /* 0x000fe400078e0013 */
[----:B------:R-:W-:Y:S01]  /*b330*/  IMAD.MOV.U32 R174, RZ, RZ, R14 ;  /* 0x000000ffffae7224 */ /* 0x000fe200078e000e */
[----:B------:R-:W2:Y:S01]  /*b340*/  LDL.LU.64 R18, [R1+0xf8] ;  /* 0x0000f80001127983 */ /* 0x000ea20000300a00 */
[----:B------:R-:W-:Y:S02]  /*b350*/  IMAD.MOV.U32 R175, RZ, RZ, R15 ;  /* 0x000000ffffaf7224 */ /* 0x000fe400078e000f */
[----:B------:R-:W-:-:S02]  /*b360*/  IMAD.MOV.U32 R194, RZ, RZ, R12 ;  /* 0x000000ffffc27224 */ /* 0x000fc400078e000c */
[----:B------:R-:W-:Y:S02]  /*b370*/  IMAD.MOV.U32 R195, RZ, RZ, R13 ;  /* 0x000000ffffc37224 */ /* 0x000fe400078e000d */
[----:B------:R-:W-:Y:S02]  /*b380*/  IMAD.MOV.U32 R15, RZ, RZ, R8 ;  /* 0x000000ffff0f7224 */ /* 0x000fe400078e0008 */
[----:B------:R-:W-:Y:S02]  /*b390*/  IMAD.MOV.U32 R14, RZ, RZ, R9 ;  /* 0x000000ffff0e7224 */ /* 0x000fe400078e0009 */
[----:B------:R-:W-:Y:S01]  /*b3a0*/  IMAD.MOV.U32 R13, RZ, RZ, R10 ;  /* 0x000000ffff0d7224 */ /* 0x000fe200078e000a */
[----:B------:R-:W3:Y:S01]  /*b3b0*/  LDL.LU.64 R8, [R1+0xe0] ;  /* 0x0000e00001087983 */ /* 0x000ee20000300a00 */
[----:B------:R-:W-:-:S03]  /*b3c0*/  IMAD.MOV.U32 R12, RZ, RZ, R11 ;  /* 0x000000ffff0c7224 */ /* 0x000fc600078e000b */
[----:B------:R-:W3:Y:S01]  /*b3d0*/  LDL.LU.64 R10, [R1+0xe8] ;  /* 0x0000e800010a7983 */ /* 0x000ee20000300a00 */
[----:B------:R-:W-:Y:S08]  /*b3e0*/  HMMA.1688.F32.TF32 R72, R156, R192, R72 ;  /* 0x000000c09c48723c */ /* 0x000ff00000081048 */
[----:B------:R-:W-:Y:S11]  /*b3f0*/  HMMA.1688.F32.TF32 R88, R160, R196, R88 ;  /* 0x000000c4a058723c */ /* 0x000ff60000081058 */
[----:B------:R-:W-:Y:S04]  /*b400*/  @!UPT UIADD3 URZ, URZ, URZ, URZ ;  /* 0x0000003f3f3ff290 */ /* 0x000fe8000fffe03f */
[----:B------:R-:W-:Y:S04]  /*b410*/  STL.64 [R1+0x7f0], R74 ;  /* 0x0007f04a01007387 */ /* 0x000fe80000100a00 */
[----:B------:R-:W-:Y:S01]  /*b420*/  STL.64 [R1+0x7e8], R72 ;  /* 0x0007e84801007387 */ /* 0x000fe20000100a00 */
[----:B------:R-:W-:Y:S07]  /*b430*/  HMMA.1688.F32.TF32 R156, R220, R184, R240 ;  /* 0x000000b8dc9c723c */ /* 0x000fee00000810f0 */
[----:B------:R-:W-:Y:S01]  /*b440*/  IMAD.MOV.U32 R240, RZ, RZ, R102 ;  /* 0x000000fffff07224 */ /* 0x000fe200078e0066 */
[----:B------:R-:W-:Y:S01]  /*b450*/  HMMA.1688.F32.TF32 R76, R160, R100, R76 ;  /* 0x00000064a04c723c */ /* 0x000fe2000008104c */
[----:B------:R-:W-:-:S02]  /*b460*/  IMAD.MOV.U32 R241, RZ, RZ, R218 ;  /* 0x000000fffff17224 */ /* 0x000fc400078e00da */
[----:B------:R-:W-:Y:S02]  /*b470*/  IMAD.MOV.U32 R242, RZ, RZ, R207 ;  /* 0x000000fffff27224 */ /* 0x000fe400078e00cf */
[----:B------:R-:W-:-:S03]  /*b480*/  IMAD.MOV.U32 R243, RZ, RZ, R216 ;  /* 0x000000fffff37224 */ /* 0x000fc600078e00d8 */
[C---:B------:R-:W-:Y:S08]  /*b490*/  HMMA.1688.F32.TF32 R92, R160.reuse, R184, R92 ;  /* 0x000000b8a05c723c */ /* 0x040ff0000008105c */
[C---:B------:R-:W-:Y:S08]  /*b4a0*/  HMMA.1688.F32.TF32 R96, R160.reuse, R180, R96 ;  /* 0x000000b4a060723c */ /* 0x040ff00000081060 */
[C---:B------:R-:W-:Y:S08]  /*b4b0*/  HMMA.1688.F32.TF32 R104, R160.reuse, R192, R104 ;  /* 0x000000c0a068723c */ /* 0x040ff00000081068 */
[C---:B--2---:R-:W-:Y:S08]  /*b4c0*/  HMMA.1688.F32.TF32 R16, R160.reuse, R172, R16 ;  /* 0x000000aca010723c */ /* 0x044ff00000081010 */
[----:B---3--:R-:W-:Y:S11]  /*b4d0*/  HMMA.1688.F32.TF32 R80, R160, R176, R8 ;  /* 0x000000b0a050723c */ /* 0x008ff60000081008 */
[----:B------:R-:W-:Y:S05]  /*b4e0*/  @!UPT UIADD3 URZ, URZ, URZ, URZ ;  /* 0x0000003f3f3ff290 */ /* 0x000fea000fffe03f */
[----:B------:R-:W-:Y:S02]  /*b4f0*/  IMAD.MOV.U32 R24, RZ, RZ, R16 ;  /* 0x000000ffff187224 */ /* 0x000fe400078e0010 */
[----:B------:R-:W-:Y:S02]  /*b500*/  IMAD.MOV.U32 R25, RZ, RZ, R17 ;  /* 0x000000ffff197224 */ /* 0x000fe400078e0011 */
[----:B------:R-:W-:Y:S02]  /*b510*/  IMAD.MOV.U32 R7, RZ, RZ, R18 ;  /* 0x000000ffff077224 */ /* 0x000fe400078e0012 */
[----:B------:R-:W-:Y:S02]  /*b520*/  IMAD.MOV.U32 R252, RZ, RZ, R19 ;  /* 0x000000fffffc7224 */ /* 0x000fe400078e0013 */
[----:B------:R-:W-:Y:S01]  /*b530*/  HMMA.1688.F32.TF32 R16, R228, R100, R232 ;  /* 0x00000064e410723c */ /* 0x000fe200000810e8 */
[----:B------:R-:W-:Y:S06]  /*b540*/  STL.64 [R1+0x810], R82 ;  /* 0x0008105201007387 */ /* 0x000fec0000100a00 */
[----:B------:R-:W-:Y:S01]  /*b550*/  IMAD.MOV.U32 R232, RZ, RZ, R194 ;  /* 0x000000ffffe87224 */ /* 0x000fe200078e00c2 */
[----:B------:R1:W-:Y:S01]  /*b560*/  STL.64 [R1+0x808], R80 ;  /* 0x0008085001007387 */ /* 0x0003e20000100a00 */
[----:B------:R-:W-:-:S03]  /*b570*/  IMAD.MOV.U32 R233, RZ, RZ, R195 ;  /* 0x000000ffffe97224 */ /* 0x000fc600078e00c3 */
[----:B------:R-:W-:Y:S01]  /*b580*/  STL.64 [R1+0x820], R90 ;  /* 0x0008205a01007387 */ /* 0x000fe20000100a00 */
[----:B------:R-:W-:-:S03]  /*b590*/  IMAD.MOV.U32 R234, RZ, RZ, R174 ;  /* 0x000000ffffea7224 */ /* 0x000fc600078e00ae */
[----:B------:R2:W-:Y:S01]  /*b5a0*/  STL.64 [R1+0x818], R88 ;  /* 0x0008185801007387 */ /* 0x0005e20000100a00 */
[----:B------:R-:W-:-:S03]  /*b5b0*/  IMAD.MOV.U32 R235, RZ, RZ, R175 ;  /* 0x000000ffffeb7224 */ /* 0x000fc600078e00af */
[----:B------:R-:W3:Y:S04]  /*b5c0*/  LDL.LU R194, [R1+0x8e4] ;  /* 0x0008e40001c27983 */ /* 0x000ee80000300800 */
[----:B------:R-:W3:Y:S04]  /*b5d0*/  LDL.LU R195, [R1+0x8e0] ;  /* 0x0008e00001c37983 */ /* 0x000ee80000300800 */
[----:B------:R-:W4:Y:S01]  /*b5e0*/  LDL.LU R174, [R1+0x8dc] ;  /* 0x0008dc0001ae7983 */ /* 0x000f220000300800 */
[----:B------:R-:W-:Y:S03]  /*b5f0*/  HMMA.1688.F32.TF32 R160, R220, R180, R248 ;  /* 0x000000b4dca0723c */ /* 0x000fe600000810f8 */
[----:B------:R-:W4:Y:S04]  /*b600*/  LDL.LU R175, [R1+0x8d8] ;  /* 0x0008d80001af7983 */ /* 0x000f280000300800 */
[----:B------:R-:W5:Y:S01]  /*b610*/  LDL.LU R102, [R1+0x8d4] ;  /* 0x0008d40001667983 */ /* 0x000f620000300800 */
[----:B------:R-:W-:-:S03]  /*b620*/  IMAD.MOV.U32 R248, RZ, RZ, R217 ;  /* 0x000000fffff87224 */ /* 0x000fc600078e00d9 */
[----:B------:R-:W3:Y:S04]  /*b630*/  LDL.LU R218, [R1+0x8d0] ;  /* 0x0008d00001da7983 */ /* 0x000ee80000300800 */
[----:B------:R-:W4:Y:S04]  /*b640*/  LDL.LU R207, [R1+0x8cc] ;  /* 0x0008cc0001cf7983 */ /* 0x000f280000300800 */
[----:B------:R-:W5:Y:S04]  /*b650*/  LDL.LU R216, [R1+0x8c8] ;  /* 0x0008c80001d87983 */ /* 0x000f680000300800 */
[----:B------:R-:W5:Y:S01]  /*b660*/  LDL.LU R217, [R1+0x8c4] ;  /* 0x0008c40001d97983 */ /* 0x000f620000300800 */
[----:B------:R-:W-:Y:S01]  /*b670*/  IMAD.MOV.U32 R249, RZ, RZ, R204 ;  /* 0x000000fffff97224 */ /* 0x000fe200078e00cc */
[----:B------:R-:W-:Y:S01]  /*b680*/  HMMA.1688.F32.TF32 R8, R208, R176, R36 ;  /* 0x000000b0d008723c */ /* 0x000fe20000081024 */
[----:B------:R-:W-:Y:S01]  /*b690*/  IMAD.MOV.U32 R250, RZ, RZ, R205 ;  /* 0x000000fffffa7224 */ /* 0x000fe200078e00cd */
[----:B------:R-:W5:Y:S01]  /*b6a0*/  LDL.LU R204, [R1+0x8c0] ;  /* 0x0008c00001cc7983 */ /* 0x000f620000300800 */
[----:B------:R-:W-:-:S03]  /*b6b0*/  IMAD.MOV.U32 R251, RZ, RZ, R206 ;  /* 0x000000fffffb7224 */ /* 0x000fc600078e00ce */
[----:B------:R-:W5:Y:S01]  /*b6c0*/  LDL.LU R205, [R1+0x8bc] ;  /* 0x0008bc0001cd7983 */ /* 0x000f620000300800 */
[----:B------:R-:W-:Y:S01]  /*b6d0*/  IMAD.MOV.U32 R186, RZ, RZ, R76 ;  /* 0x000000ffffba7224 */ /* 0x000fe200078e004c */
[----:B------:R-:W-:Y:S01]  /*b6e0*/  HMMA.1688.F32.TF32 R108, R164, R100, R108 ;  /* 0x00000064a46c723c */ /* 0x000fe2000008106c */
[----:B------:R-:W-:Y:S01]  /*b6f0*/  IMAD.MOV.U32 R187, RZ, RZ, R77 ;  /* 0x000000ffffbb7224 */ /* 0x000fe200078e004d */
[----:B------:R-:W5:Y:S01]  /*b700*/  LDL.LU R206, [R1+0x8b8] ;  /* 0x0008b80001ce7983 */ /* 0x000f620000300800 */
[----:B------:R-:W-:Y:S02]  /*b710*/  IMAD.MOV.U32 R198, RZ, RZ, R78 ;  /* 0x000000ffffc67224 */ /* 0x000fe400078e004e */
[----:B------:R-:W-:-:S03]  /*b720*/  IMAD.MOV.U32 R199, RZ, RZ, R79 ;  /* 0x000000ffffc77224 */ /* 0x000fc600078e004f */
[C---:B------:R-:W-:Y:S08]  /*b730*/  HMMA.1688.F32.TF32 R112, R164.reuse, R172, R112 ;  /* 0x000000aca470723c */ /* 0x040ff00000081070 */
[C---:B------:R-:W-:Y:S08]  /*b740*/  HMMA.1688.F32.TF32 R116, R164.reuse, R176, R116 ;  /* 0x000000b0a474723c */ /* 0x040ff00000081074 */
[C---:B------:R-:W-:Y:S08]  /*b750*/  HMMA.1688.F32.TF32 R120, R164.reuse, R196, R120 ;  /* 0x000000c4a478723c */ /* 0x040ff00000081078 */
[C---:B------:R-:W-:Y:S08]  /*b760*/  HMMA.1688.F32.TF32 R124, R164.reuse, R184, R124 ;  /* 0x000000b8a47c723c */ /* 0x040ff0000008107c */
[C---:B------:R-:W-:Y:S08]  /*b770*/  HMMA.1688.F32.TF32 R128, R164.reuse, R180, R128 ;  /* 0x000000b4a480723c */ /* 0x040ff00000081080 */
[----:B------:R-:W-:Y:S08]  /*b780*/  HMMA.1688.F32.TF32 R132, R164, R192, R132 ;  /* 0x000000c0a484723c */ /* 0x000ff00000081084 */
[C---:B------:R-:W-:Y:S08]  /*b790*/  HMMA.1688.F32.TF32 R60, R220.reuse, R100, R60 ;  /* 0x00000064dc3c723c */ /* 0x040ff0000008103c */
[C---:B------:R-:W-:Y:S08]  /*b7a0*/  HMMA.1688.F32.TF32 R76, R220.reuse, R172, R40 ;  /* 0x000000acdc4c723c */ /* 0x040ff00000081028 */
[C---:B------:R-:W-:Y:S08]  /*b7b0*/  HMMA.1688.F32.TF32 R64, R220.reuse, R176, R64 ;  /* 0x000000b0dc40723c */ /* 0x040ff00000081040 */
[----:B------:R-:W-:Y:S01]  /*b7c0*/  HMMA.1688.F32.TF32 R68, R220, R196, R68 ;  /* 0x000000c4dc44723c */ /* 0x000fe20000081044 */
[----:B-1----:R-:W-:Y:S01]  /*b7d0*/  IMAD.MOV.U32 R80, RZ, RZ, R171 ;  /* 0x000000ffff507224 */ /* 0x002fe200078e00ab */
[----:B------:R-:W-:Y:S06]  /*b7e0*/  LDS R40, [R4+0x4000] ;  /* 0x0040000004287984 */ /* 0x000fec0000000800 */
[C---:B------:R-:W-:Y:S01]  /*b7f0*/  HMMA.1688.F32.TF32 R136, R188.reuse, R100, R136 ;  /* 0x00000064bc88723c */ /* 0x040fe20000081088 */
[----:B------:R-:W-:Y:S01]  /*b800*/  IMAD.MOV.U32 R81, RZ, RZ, R200 ;  /* 0x000000ffff517224 */ /* 0x000fe200078e00c8 */
[----:B------:R-:W-:Y:S06]  /*b810*/  LDS R42, [R4+0x6000] ;  /* 0x00600000042a7984 */ /* 0x000fec0000000800 */
[C---:B------:R-:W-:Y:S08]  /*b820*/  HMMA.1688.F32.TF32 R140, R188.reuse, R172, R140 ;  /* 0x000000acbc8c723c */ /* 0x040ff0000008108c */
[C---:B------:R-:W-:Y:S08]  /*b830*/  HMMA.1688.F32.TF32 R144, R188.reuse, R176, R144 ;  /* 0x000000b0bc90723c */ /* 0x040ff00000081090 */
[C---:B------:R-:W-:Y:S08]  /*b840*/  HMMA.1688.F32.TF32 R148, R188.reuse, R196, R148 ;  /* 0x000000c4bc94723c */ /* 0x040ff00000081094 */
[C---:B------:R-:W-:Y:S08]  /*b850*/  HMMA.1688.F32.TF32 R152, R188.reuse, R184, R152 ;  /* 0x000000b8bc98723c */ /* 0x040ff00000081098 */
[----:B------:R-:W-:Y:S01]  /*b860*/  HMMA.1688.F32.TF32 R20, R188, R180, R20 ;  /* 0x000000b4bc14723c */ /* 0x000fe20000081014 */
[----:B------:R-:W-:Y:S01]  /*b870*/  IMAD.MOV.U32 R82, RZ, RZ, R201 ;  /* 0x000000ffff527224 */ /* 0x000fe200078e00c9 */
[----:B------:R-:W-:Y:S01]  /*b880*/  LDS R41, [R5+0x4000] ;  /* 0x0040000005297984 */ /* 0x000fe20000000800 */
[----:B------:R-:W-:-:S02]  /*b890*/  IMAD.MOV.U32 R83, RZ, RZ, R202 ;  /* 0x000000ffff537224 */ /* 0x000fc400078e00ca */
[----:B--2---:R-:W-:Y:S01]  /*b8a0*/  IMAD.MOV.U32 R88, RZ, RZ, R203 ;  /* 0x000000ffff587224 */ /* 0x004fe200078e00cb */
[----:B------:R-:W1:Y:S02]  /*b8b0*/  LDS R43, [R5+0x6000] ;  /* 0x00600000052b7984 */ /* 0x000e640000000800 */
[----:B------:R-:W-:Y:S07]  /*b8c0*/  HMMA.1688.F32.TF32 R164, R220, R192, R244 ;  /* 0x000000c0dca4723c */ /* 0x000fee00000810f4 */
[----:B------:R-:W-:-:S02]  /*b8d0*/  IMAD.MOV.U32 R223, RZ, RZ, R84 ;  /* 0x000000ffffdf7224 */ /* 0x000fc400078e0054 */
[----:B------:R-:W-:Y:S02]  /*b8e0*/  IMAD.MOV.U32 R222, RZ, RZ, R85 ;  /* 0x000000ffffde7224 */ /* 0x000fe400078e0055 */
[----:B------:R-:W-:Y:S02]  /*b8f0*/  IMAD.MOV.U32 R84, RZ, RZ, R219 ;  /* 0x000000ffff547224 */ /* 0x000fe400078e00db */
[----:B------:R-:W-:Y:S02]  /*b900*/  IMAD.MOV.U32 R221, RZ, RZ, R86 ;  /* 0x000000ffffdd7224 */ /* 0x000fe400078e0056 */
[----:B------:R-:W-:Y:S01]  /*b910*/  IMAD.MOV.U32 R85, RZ, RZ, R212 ;  /* 0x000000ffff557224 */ /* 0x000fe200078e00d4 */
[----:B------:R-:W-:Y:S01]  /*b920*/  HMMA.1688.F32.TF32 R188, R188, R192, R236 ;  /* 0x000000c0bcbc723c */ /* 0x000fe200000810ec */
[----:B------:R-:W-:Y:S02]  /*b930*/  IMAD.MOV.U32 R220, RZ, RZ, R87 ;  /* 0x000000ffffdc7224 */ /* 0x000fe400078e0057 */
[----:B------:R-:W-:-:S02]  /*b940*/  IMAD.MOV.U32 R86, RZ, RZ, R213 ;  /* 0x000000ffff567224 */ /* 0x000fc400078e00d5 */
[----:B------:R-:W-:Y:S02]  /*b950*/  IMAD.MOV.U32 R87, RZ, RZ, R214 ;  /* 0x000000ffff577224 */ /* 0x000fe400078e00d6 */
[----:B------:R-:W-:Y:S02]  /*b960*/  IMAD.MOV.U32 R236, RZ, RZ, R215 ;  /* 0x000000ffffec7224 */ /* 0x000fe400078e00d7 */
[----:B------:R-:W-:Y:S02]  /*b970*/  IMAD.MOV.U32 R237, RZ, RZ, R168 ;  /* 0x000000ffffed7224 */ /* 0x000fe400078e00a8 */
[----:B------:R-:W-:Y:S02]  /*b980*/  IMAD.MOV.U32 R238, RZ, RZ, R169 ;  /* 0x000000ffffee7224 */ /* 0x000fe400078e00a9 */
[----:B------:R-:W-:Y:S02]  /*b990*/  IMAD.MOV.U32 R239, RZ, RZ, R170 ;  /* 0x000000ffffef7224 */ /* 0x000fe400078e00aa */
[----:B------:R-:W-:-:S02]  /*b9a0*/  IMAD.MOV.U32 R89, RZ, RZ, R224 ;  /* 0x000000ffff597224 */ /* 0x000fc400078e00e0 */
[----:B------:R-:W-:Y:S02]  /*b9b0*/  IMAD.MOV.U32 R90, RZ, RZ, R225 ;  /* 0x000000ffff5a7224 */ /* 0x000fe400078e00e1 */
[----:B------:R-:W-:Y:S02]  /*b9c0*/  IMAD.MOV.U32 R91, RZ, RZ, R226 ;  /* 0x000000ffff5b7224 */ /* 0x000fe400078e00e2 */
[----:B------:R-:W-:Y:S02]  /*b9d0*/  IMAD.MOV.U32 R72, RZ, RZ, R227 ;  /* 0x000000ffff487224 */ /* 0x000fe400078e00e3 */
[----:B------:R-:W-:Y:S02]  /*b9e0*/  IMAD.MOV.U32 R73, RZ, RZ, R103 ;  /* 0x000000ffff497224 */ /* 0x000fe400078e0067 */
[----:B---3--:R-:W-:Y:S02]  /*b9f0*/  IMAD.MOV.U32 R39, RZ, RZ, R218 ;  /* 0x000000ffff277224 */ /* 0x008fe400078e00da */
[----:B----4-:R-:W-:-:S02]  /*ba00*/  IMAD.MOV.U32 R36, RZ, RZ, R207 ;  /* 0x000000ffff247224 */ /* 0x010fc400078e00cf */
[----:B------:R-:W2:Y:S01]  /*ba10*/  LDL.LU R207, [R1+0x8b4] ;  /* 0x0008b40001cf7983 */ /* 0x000ea20000300800 */
[----:B-----5:R-:W-:-:S03]  /*ba20*/  IMAD.MOV.U32 R37, RZ, RZ, R216 ;  /* 0x000000ffff257224 */ /* 0x020fc600078e00d8 */
[----:B------:R-:W3:Y:S01]  /*ba30*/  LDL.LU R216, [R1+0x8b0] ;  /* 0x0008b00001d87983 */ /* 0x000ee20000300800 */
[----:B------:R-:W-:-:S03]  /*ba40*/  IMAD.MOV.U32 R38, RZ, RZ, R217 ;  /* 0x000000ffff267224 */ /* 0x000fc600078e00d9 */
[----:B------:R-:W3:Y:S04]  /*ba50*/  LDL.LU R217, [R1+0x8ac] ;  /* 0x0008ac0001d97983 */ /* 0x000ee80000300800 */
[----:B------:R-:W3:Y:S04]  /*ba60*/  LDL.LU R218, [R1+0x8a8] ;  /* 0x0008a80001da7983 */ /* 0x000ee80000300800 */
[----:B------:R-:W3:Y:S04]  /*ba70*/  LDL.LU R219, [R1+0x8a4] ;  /* 0x0008a40001db7983 */ /* 0x000ee80000300800 */
[----:B------:R-:W4:Y:S04]  /*ba80*/  LDL.LU R212, [R1+0x8a0] ;  /* 0x0008a00001d47983 */ /* 0x000f280000300800 */
[----:B------:R-:W4:Y:S04]  /*ba90*/  LDL.LU R213, [R1+0x89c] ;  /* 0x00089c0001d57983 */ /* 0x000f280000300800 */
[----:B------:R-:W4:Y:S04]  /*baa0*/  LDL.LU R214, [R1+0x898] ;  /* 0x0008980001d67983 */ /* 0x000f280000300800 */
[----:B------:R-:W4:Y:S04]  /*bab0*/  LDL.LU R215, [R1+0x894] ;  /* 0x0008940001d77983 */ /* 0x000f280000300800 */
[----:B------:R-:W5:Y:S04]  /*bac0*/  LDL.LU R168, [R1+0x890] ;  /* 0x0008900001a87983 */ /* 0x000f680000300800 */
        /* <DEDUP_REMOVED lines=11> */
[----:B------:R-:W5:Y:S01]  /*bb80*/  LDL.LU R103, [R1+0x860] ;  /* 0x0008600001677983 */ /* 0x000f620000300800 */
[----:B-1----:R-:W-:Y:S01]  /*bb90*/  HMMA.1688.F32.TF32 R240, R40, R174, R240 ;  /* 0x000000ae28f0723c */ /* 0x002fe200000810f0 */
[----:B------:R-:W-:-:S02]  /*bba0*/  IMAD.MOV.U32 R74, RZ, RZ, R26 ;  /* 0x000000ffff4a7224 */ /* 0x000fc400078e001a */
[----:B------:R-:W5:Y:S01]  /*bbb0*/  LDL.LU R26, [R1+0x85c] ;  /* 0x00085c00011a7983 */ /* 0x000f620000300800 */
[----:B------:R-:W-:-:S03]  /*bbc0*/  IMAD.MOV.U32 R75, RZ, RZ, R27 ;  /* 0x000000ffff4b7224 */ /* 0x000fc600078e001b */
[----:B------:R-:W5:Y:S01]  /*bbd0*/  LDL.LU R27, [R1+0x858] ;  /* 0x00085800011b7983 */ /* 0x000f620000300800 */
[C---:B--2---:R-:W-:Y:S08]  /*bbe0*/  HMMA.1688.F32.TF32 R204, R228.reuse, R172, R204 ;  /* 0x000000ace4cc723c */ /* 0x044ff000000810cc */
[C---:B---3--:R-:W-:Y:S08]  /*bbf0*/  HMMA.1688.F32.TF32 R216, R228.reuse, R176, R216 ;  /* 0x000000b0e4d8723c */ /* 0x048ff000000810d8 */
[C---:B----4-:R-:W-:Y:S08]  /*bc00*/  HMMA.1688.F32.TF32 R212, R228.reuse, R196, R212 ;  /* 0x000000c4e4d4723c */ /* 0x050ff000000810d4 */
[C---:B-----5:R-:W-:Y:S08]  /*bc10*/  HMMA.1688.F32.TF32 R168, R228.reuse, R184, R168 ;  /* 0x000000b8e4a8723c */ /* 0x060ff000000810a8 */
[----:B------:R-:W-:Y:S08]  /*bc20*/  HMMA.1688.F32.TF32 R200, R228, R180, R200 ;  /* 0x000000b4e4c8723c */ /* 0x000ff000000810c8 */
[----:B------:R-:W-:Y:S08]  /*bc30*/  HMMA.1688.F32.TF32 R248, R40, R102, R248 ;  /* 0x0000006628f8723c */ /* 0x000ff000000810f8 */
[----:B------:R-:W-:Y:S07]  /*bc40*/  HMMA.1688.F32.TF32 R224, R228, R192, R224 ;  /* 0x000000c0e4e0723c */ /* 0x000fee00000810e0 */
[----:B------:R-:W-:-:S02]  /*bc50*/  IMAD.MOV.U32 R228, RZ, RZ, R182 ;  /* 0x000000ffffe47224 */ /* 0x000fc400078e00b6 */
[----:B------:R-:W2:Y:S01]  /*bc60*/  LDL.LU R182, [R1+0x854] ;  /* 0x0008540001b67983 */ /* 0x000ea20000300800 */
[----:B------:R-:W-:Y:S02]  /*bc70*/  IMAD.MOV.U32 R229, RZ, RZ, R183 ;  /* 0x000000ffffe57224 */ /* 0x000fe400078e00b7 */
[----:B------:R-:W-:Y:S01]  /*bc80*/  IMAD.MOV.U32 R230, RZ, RZ, R178 ;  /* 0x000000ffffe67224 */ /* 0x000fe200078e00b2 */
[----:B------:R-:W2:Y:S01]  /*bc90*/  LDL.LU R183, [R1+0x850] ;  /* 0x0008500001b77983 */ /* 0x000ea20000300800 */
[----:B------:R-:W-:-:S03]  /*bca0*/  IMAD.MOV.U32 R231, RZ, RZ, R179 ;  /* 0x000000ffffe77224 */ /* 0x000fc600078e00b3 */
[----:B------:R-:W3:Y:S04]  /*bcb0*/  LDL.LU R178, [R1+0x84c] ;  /* 0x00084c0001b27983 */ /* 0x000ee80000300800 */
[----:B------:R-:W3:Y:S04]  /*bcc0*/  LDL.LU R179, [R1+0x848] ;  /* 0x0008480001b37983 */ /* 0x000ee80000300800 */
[----:B------:R1:W-:Y:S04]  /*bcd0*/  STL.64 [R1+0x1f0], R248 ;  /* 0x0001f0f801007387 */ /* 0x0003e80000100a00 */
[----:B------:R4:W-:Y:S04]  /*bce0*/  STL.64 [R1+0x1f8], R250 ;  /* 0x0001f8fa01007387 */ /* 0x0009e80000100a00 */
[----:B-1----:R-:W5:Y:S04]  /*bcf0*/  LDL.LU R248, [R1+0x180] ;  /* 0x0001800001f87983 */ /* 0x002f680000300800 */
[----:B------:R1:W-:Y:S04]  /*bd00*/  STL.64 [R1+0x1e0], R240 ;  /* 0x0001e0f001007387 */ /* 0x0003e80000100a00 */
[----:B------:R1:W-:Y:S04]  /*bd10*/  STL.64 [R1+0x1e8], R242 ;  /* 0x0001e8f201007387 */ /* 0x0003e80000100a00 */
[----:B------:R-:W5:Y:S04]  /*bd20*/  LDL.LU R249, [R1+0x184] ;  /* 0x0001840001f97983 */ /* 0x000f680000300800 */
[----:B----4-:R-:W5:Y:S01]  /*bd30*/  LDL.LU R250, [R1+0x188] ;  /* 0x0001880001fa7983 */ /* 0x010f620000300800 */
[----:B-1----:R-:W-:-:S02]  /*bd40*/  IMAD.MOV.U32 R240, RZ, RZ, R186 ;  /* 0x000000fffff07224 */ /* 0x002fc400078e00ba */
[----:B------:R-:W-:Y:S01]  /*bd50*/  IMAD.MOV.U32 R241, RZ, RZ, R187 ;  /* 0x000000fffff17224 */ /* 0x000fe200078e00bb */
[----:B------:R-:W5:Y:S01]  /*bd60*/  LDL.LU R251, [R1+0x18c] ;  /* 0x00018c0001fb7983 */ /* 0x000f620000300800 */
[----:B------:R-:W-:-:S03]  /*bd70*/  IMAD.MOV.U32 R242, RZ, RZ, R198 ;  /* 0x000000fffff27224 */ /* 0x000fc600078e00c6 */
[----:B------:R-:W4:Y:S01]  /*bd80*/  LDL.LU R186, [R1+0x844] ;  /* 0x0008440001ba7983 */ /* 0x000f220000300800 */
[----:B------:R-:W-:-:S03]  /*bd90*/  IMAD.MOV.U32 R243, RZ, RZ, R199 ;  /* 0x000000fffff37224 */ /* 0x000fc600078e00c7 */
[----:B------:R-:W4:Y:S04]  /*bda0*/  LDL.LU R187, [R1+0x840] ;  /* 0x0008400001bb7983 */ /* 0x000f280000300800 */
[----:B------:R-:W5:Y:S04]  /*bdb0*/  LDL.LU R198, [R1+0x83c] ;  /* 0x00083c0001c67983 */ /* 0x000f680000300800 */
[----:B------:R-:W5:Y:S01]  /*bdc0*/  LDL.LU R199, [R1+0x838] ;  /* 0x0008380001c77983 */ /* 0x000f620000300800 */
[C---:B---3--:R-:W-:Y:S08]  /*bdd0*/  HMMA.1688.F32.TF32 R236, R40.reuse, R178, R236 ;  /* 0x000000b228ec723c */ /* 0x048ff000000810ec */
[C---:B--2---:R-:W-:Y:S11]  /*bde0*/  HMMA.1688.F32.TF32 R84, R40.reuse, R182, R84 ;  /* 0x000000b62854723c */ /* 0x044ff60000081054 */
[----:B------:R-:W-:Y:S04]  /*bdf0*/  @!UPT UIADD3 URZ, URZ, URZ, URZ ;  /* 0x0000003f3f3ff290 */ /* 0x000fe8000fffe03f */
[----:B------:R1:W-:Y:S04]  /*be00*/  STL.64 [R1+0x1d0], R236 ;  /* 0x0001d0ec01007387 */ /* 0x0003e80000100a00 */
[----:B------:R2:W-:Y:S01]  /*be10*/  STL.64 [R1+0x1d8], R238 ;  /* 0x0001d8ee01007387 */ /* 0x0005e20000100a00 */
[C---:B----4-:R-:W-:Y:S08]  /*be20*/  HMMA.1688.F32.TF32 R80, R40.reuse, R186, R80 ;  /* 0x000000ba2850723c */ /* 0x050ff00000081050 */
[----:B-----5:R-:W-:Y:S01]  /*be30*/  HMMA.1688.F32.TF32 R88, R40, R198, R88 ;  /* 0x000000c62858723c */ /* 0x020fe20000081058 */
[----:B-1----:R-:W-:-:S02]  /*be40*/  IMAD.MOV.U32 R236, RZ, RZ, R24 ;  /* 0x000000ffffec7224 */ /* 0x002fc400078e0018 */
[----:B------:R-:W3:Y:S01]  /*be50*/  LDL.LU R24, [R1+0x834] ;  /* 0x0008340001187983 */ /* 0x000ee20000300800 */
[----:B------:R-:W-:Y:S02]  /*be60*/  IMAD.MOV.U32 R237, RZ, RZ, R25 ;  /* 0x000000ffffed7224 */ /* 0x000fe400078e0019 */
[----:B--2---:R-:W-:Y:S01]  /*be70*/  IMAD.MOV.U32 R238, RZ, RZ, R7 ;  /* 0x000000ffffee7224 */ /* 0x004fe200078e0007 */
[----:B------:R-:W2:Y:S01]  /*be80*/  LDL.LU R25, [R1+0x830] ;  /* 0x0008300001197983 */ /* 0x000ea20000300800 */
[----:B------:R-:W-:-:S03]  /*be90*/  IMAD.MOV.U32 R239, RZ, RZ, R252 ;  /* 0x000000ffffef7224 */ /* 0x000fc600078e00fc */
[----:B------:R-:W4:Y:S04]  /*bea0*/  LDL.LU R7, [R1+0x82c] ;  /* 0x00082c0001077983 */ /* 0x000f280000300800 */
[----:B------:R-:W5:Y:S08]  /*beb0*/  LDL.LU R252, [R1+0x828] ;  /* 0x0008280001fc7983 */ /* 0x000f700000300800 */
[----:B------:R-:W-:Y:S04]  /*bec0*/  STL.64 [R1+0x1c0], R88 ;  /* 0x0001c05801007387 */ /* 0x000fe80000100a00 */
[----:B------:R1:W-:Y:S04]  /*bed0*/  STL.64 [R1+0x1c8], R90 ;  /* 0x0001c85a01007387 */ /* 0x0003e80000100a00 */
[----:B-1----:R-:W2:Y:S04]  /*bee0*/  LDL.LU.64 R90, [R1+0x820] ;  /* 0x00082000015a7983 */ /* 0x002ea80000300a00 */
[----:B------:R-:W2:Y:S04]  /*bef0*/  LDL.LU.64 R88, [R1+0x818] ;  /* 0x0008180001587983 */ /* 0x000ea80000300a00 */
[----:B------:R-:W-:Y:S04]  /*bf00*/  STL.64 [R1+0x1b0], R80 ;  /* 0x0001b05001007387 */ /* 0x000fe80000100a00 */
[----:B------:R1:W-:Y:S04]  /*bf10*/  STL.64 [R1+0x1b8], R82 ;  /* 0x0001b85201007387 */ /* 0x0003e80000100a00 */
[----:B-1----:R-:W2:Y:S04]  /*bf20*/  LDL.LU.64 R82, [R1+0x810] ;  /* 0x0008100001527983 */ /* 0x002ea80000300a00 */
[----:B------:R-:W2:Y:S04]  /*bf30*/  LDL.LU.64 R80, [R1+0x808] ;  /* 0x0008080001507983 */ /* 0x000ea80000300a00 */
[----:B------:R-:W-:Y:S04]  /*bf40*/  STL.64 [R1+0x1a0], R84 ;  /* 0x0001a05401007387 */ /* 0x000fe80000100a00 */
[----:B------:R1:W-:Y:S04]  /*bf50*/  STL.64 [R1+0x1a8], R86 ;  /* 0x0001a85601007387 */ /* 0x0003e80000100a00 */
[----:B-1----:R-:W2:Y:S04]  /*bf60*/  LDL.LU.64 R86, [R1+0x800] ;  /* 0x0008000001567983 */ /* 0x002ea80000300a00 */
[----:B------:R-:W2:Y:S01]  /*bf70*/  LDL.LU.64 R84, [R1+0x7f8] ;  /* 0x0007f80001547983 */ /* 0x000ea20000300a00 */
[C---:B------:R-:W-:Y:S08]  /*bf80*/  HMMA.1688.F32.TF32 R32, R208.reuse, R100, R32 ;  /* 0x00000064d020723c */ /* 0x040ff00000081020 */
[C---:B------:R-:W-:Y:S08]  /*bf90*/  HMMA.1688.F32.TF32 R28, R208.reuse, R172, R28 ;  /* 0x000000acd01c723c */ /* 0x040ff0000008101c */
[C---:B------:R-:W-:Y:S08]  /*bfa0*/  HMMA.1688.F32.TF32 R44, R208.reuse, R196, R44 ;  /* 0x000000c4d02c723c */ /* 0x040ff0000008102c */
[C---:B------:R-:W-:Y:S08]  /*bfb0*/  HMMA.1688.F32.TF32 R48, R208.reuse, R184, R48 ;  /* 0x000000b8d030723c */ /* 0x040ff00000081030 */
[C---:B------:R-:W-:Y:S08]  /*bfc0*/  HMMA.1688.F32.TF32 R52, R208.reuse, R180, R52 ;  /* 0x000000b4d034723c */ /* 0x040ff00000081034 */
[----:B------:R-:W-:Y:S01]  /*bfd0*/  HMMA.1688.F32.TF32 R208, R208, R192, R56 ;  /* 0x000000c0d0d0723c */ /* 0x000fe20000081038 */
[----:B------:R-:W-:Y:S04]  /*bfe0*/  LDS R56, [R4+0x4100] ;  /* 0x0041000004387984 */ /* 0x000fe80000000800 */
[----:B------:R-:W-:Y:S04]  /*bff0*/  LDS R58, [R4+0x6100] ;  /* 0x00610000043a7984 */ /* 0x000fe80000000800 */
[----:B------:R-:W-:Y:S04]  /*c000*/  LDS R57, [R5+0x4100] ;  /* 0x0041000005397984 */ /* 0x000fe80000000800 */
[----:B------:R-:W1:Y:S01]  /*c010*/  LDS R59, [R5+0x6100] ;  /* 0x00610000053b7984 */ /* 0x000e620000000800 */
[----:B------:R-:W-:Y:S08]  /*c020*/  HMMA.1688.F32.TF32 R36, R40, R26, R36 ;  /* 0x0000001a2824723c */ /* 0x000ff00000081024 */
[----:B-1----:R-:W-:Y:S08]  /*c030*/  HMMA.1688.F32.TF32 R72, R56, R102, R72 ;  /* 0x000000663848723c */ /* 0x002ff00000081048 */
[----:B--2---:R-:W-:Y:S01]  /*c040*/  HMMA.1688.F32.TF32 R84, R40, R194, R84 ;  /* 0x000000c22854723c */ /* 0x004fe20000081054 */
[----:B------:R-:W2:Y:S11]  /*c050*/  LDL.LU R40, [R1+0x190] ;  /* 0x0001900001287983 */ /* 0x000eb60000300800 */
[----:B------:R-:W-:Y:S11]  /*c060*/  @!UPT UIADD3 URZ, URZ, URZ, URZ ;  /* 0x0000003f3f3ff290 */ /* 0x000ff6000fffe03f */
[----:B------:R-:W-:Y:S04]  /*c070*/  STL.64 [R1+0x170], R84 ;  /* 0x0001705401007387 */ /* 0x000fe80000100a00 */
[----:B------:R-:W-:Y:S04]  /*c080*/  STL.64 [R1+0x178], R86 ;  /* 0x0001785601007387 */ /* 0x000fe80000100a00 */
[----:B------:R-:W2:Y:S04]  /*c090*/  LDL.LU R41, [R1+0x194] ;  /* 0x0001940001297983 */ /* 0x000ea80000300800 */
[----:B------:R-:W2:Y:S04]  /*c0a0*/  LDL.LU R42, [R1+0x198] ;  /* 0x00019800012a7983 */ /* 0x000ea80000300800 */
[----:B------:R-:W2:Y:S04]  /*c0b0*/  LDL.LU R43, [R1+0x19c] ;  /* 0x00019c00012b7983 */ /* 0x000ea80000300800 */
[----:B------:R-:W-:Y:S04]  /*c0c0*/  STL.64 [R1+0x160], R72 ;  /* 0x0001604801007387 */ /* 0x000fe80000100a00 */
[----:B------:R1:W-:Y:S04]  /*c0d0*/  STL.64 [R1+0x168], R74 ;  /* 0x0001684a01007387 */ /* 0x0003e80000100a00 */
[----:B-1----:R-:W3:Y:S04]  /*c0e0*/  LDL.LU.64 R74, [R1+0x7f0] ;  /* 0x0007f000014a7983 */ /* 0x002ee80000300a00 */
[----:B------:R-:W3:Y:S01]  /*c0f0*/  LDL.LU.64 R72, [R1+0x7e8] ;  /* 0x0007e80001487983 */ /* 0x000ee20000300a00 */
[----:B------:R-:W-:-:S02]  /*c100*/  IMAD.MOV.U32 R84, RZ, RZ, R6 ;  /* 0x000000ffff547224 */ /* 0x000fc400078e0006 */
[----:B------:R-:W-:Y:S02]  /*c110*/  IMAD.MOV.U32 R85, RZ, RZ, R3 ;  /* 0x000000ffff557224 */ /* 0x000fe400078e0003 */
[----:B------:R-:W-:Y:S02]  /*c120*/  IMAD.MOV.U32 R86, RZ, RZ, R2 ;  /* 0x000000ffff567224 */ /* 0x000fe400078e0002 */
[----:B------:R-:W-:-:S07]  /*c130*/  IMAD.MOV.U32 R87, RZ, RZ, R0 ;  /* 0x000000ffff577224 */ /* 0x000fce00078e0000 */
[C---:B------:R-:W-:Y:S01]  /*c140*/  HMMA.1688.F32.TF32 R84, R56.reuse, R174, R84 ;  /* 0x000000ae3854723c */ /* 0x040fe20000081054 */
[----:B------:R-:W-:Y:S02]  /*c150*/  IMAD.MOV.U32 R244, RZ, RZ, R15 ;  /* 0x000000fffff47224 */ /* 0x000fe400078e000f */
[----:B------:R-:W-:Y:S01]  /*c160*/  IMAD.MOV.U32 R245, RZ, RZ, R14 ;  /* 0x000000fffff57224 */ /* 0x000fe200078e000e */
[----:B------:R-:W-:Y:S01]  /*c170*/  LDS R15, [R5+0x6200] ;  /* 0x00620000050f7984 */ /* 0x000fe20000000800 */
[----:B------:R-:W-:Y:S02]  /*c180*/  IMAD.MOV.U32 R246, RZ, RZ, R13 ;  /* 0x000000fffff67224 */ /* 0x000fe400078e000d */
[----:B------:R-:W-:Y:S01]  /*c190*/  IMAD.MOV.U32 R247, RZ, RZ, R12 ;  /* 0x000000fffff77224 */ /* 0x000fe200078e000c */
[----:B------:R-:W-:Y:S04]  /*c1a0*/  LDS R14, [R4+0x6200] ;  /* 0x00620000040e7984 */ /* 0x000fe80000000800 */
[----:B------:R-:W-:Y:S04]  /*c1b0*/  LDS R12, [R4+0x4200] ;  /* 0x00420000040c7984 */ /* 0x000fe80000000800 */
[----:B------:R-:W1:Y:S07]  /*c1c0*/  LDS R13, [R5+0x4200] ;  /* 0x00420000050d7984 */ /* 0x000e6e0000000800 */
[----:B------:R-:W-:Y:S04]  /*c1d0*/  STL.64 [R1+0x150], R84 ;  /* 0x0001505401007387 */ /* 0x000fe80000100a00 */
[----:B------:R4:W-:Y:S02]  /*c1e0*/  STL.64 [R1+0x158], R86 ;  /* 0x0001585601007387 */ /* 0x0009e40000100a00 */
[C---:B----4-:R-:W-:Y:S08]  /*c1f0*/  HMMA.1688.F32.TF32 R84, R56.reuse, R198, R220 ;  /* 0x000000c63854723c */ /* 0x050ff000000810dc */
[C---:B------:R-:W-:Y:S08]  /*c200*/  HMMA.1688.F32.TF32 R228, R56.reuse, R178, R228 ;  /* 0x000000b238e4723c */ /* 0x040ff000000810e4 */
[----:B------:R-:W-:Y:S08]  /*c210*/  HMMA.1688.F32.TF32 R232, R56, R186, R232 ;  /* 0x000000ba38e8723c */ /* 0x000ff000000810e8 */
[----:B------:R-:W-:-:S02]  /*c220*/  IMAD.MOV.U32 R223, RZ, RZ, R86 ;  /* 0x000000ffffdf7224 */ /* 0x000fc400078e0056 */
[----:B------:R-:W-:Y:S02]  /*c230*/  IMAD.MOV.U32 R222, RZ, RZ, R87 ;  /* 0x000000ffffde7224 */ /* 0x000fe400078e0057 */
[----:B------:R-:W-:Y:S02]  /*c240*/  IMAD.MOV.U32 R221, RZ, RZ, R84 ;  /* 0x000000ffffdd7224 */ /* 0x000fe400078e0054 */
[----:B------:R-:W-:Y:S02]  /*c250*/  IMAD.MOV.U32 R220, RZ, RZ, R85 ;  /* 0x000000ffffdc7224 */ /* 0x000fe400078e0055 */
[C---:B------:R-:W-:Y:S01]  /*c260*/  HMMA.1688.F32.TF32 R84, R56.reuse, R182, R244 ;  /* 0x000000b63854723c */ /* 0x040fe200000810f4 */
[----:B------:R-:W-:Y:S04]  /*c270*/  STL.64 [R1+0x140], R228 ;  /* 0x000140e401007387 */ /* 0x000fe80000100a00 */
[----:B------:R4:W-:Y:S04]  /*c280*/  STL.64 [R1+0x148], R230 ;  /* 0x000148e601007387 */ /* 0x0009e80000100a00 */
[----:B------:R-:W-:Y:S04]  /*c290*/  STL.64 [R1+0x120], R232 ;  /* 0x000120e801007387 */ /* 0x000fe80000100a00 */
[----:B------:R-:W-:Y:S01]  /*c2a0*/  STL.64 [R1+0x128], R234 ;  /* 0x000128ea01007387 */ /* 0x000fe20000100a00 */
[----:B--2---:R-:W-:Y:S08]  /*c2b0*/  HMMA.1688.F32.TF32 R40, R56, R26, R40 ;  /* 0x0000001a3828723c */ /* 0x004ff00000081028 */
[C---:B-1----:R-:W-:Y:S08]  /*c2c0*/  HMMA.1688.F32.TF32 R92, R12.reuse, R186, R92 ;  /* 0x000000ba0c5c723c */ /* 0x042ff0000008105c */
[----:B------:R-:W-:Y:S01]  /*c2d0*/  HMMA.1688.F32.TF32 R96, R12, R182, R96 ;  /* 0x000000b60c60723c */ /* 0x000fe20000081060 */
[----:B----4-:R-:W-:Y:S01]  /*c2e0*/  IMAD.MOV.U32 R230, RZ, RZ, R86 ;  /* 0x000000ffffe67224 */ /* 0x010fe200078e0056 */
[----:B------:R-:W1:Y:S01]  /*c2f0*/  S2R R6, SR_TID.X ;  /* 0x0000000000067919 */ /* 0x000e620000002100 */
[----:B------:R-:W-:-:S02]  /*c300*/  IMAD.MOV.U32 R229, RZ, RZ, R87 ;  /* 0x000000ffffe57224 */ /* 0x000fc400078e0057 */
[----:B------:R-:W-:Y:S01]  /*c310*/  IMAD.MOV.U32 R228, RZ, RZ, R85 ;  /* 0x000000ffffe47224 */ /* 0x000fe200078e0055 */
[----:B------:R-:W-:Y:S02]  /*c320*/  LDS R86, [R4+0x6500] ;  /* 0x0065000004567984 */ /* 0x000fe40000000800 */
[----:B---3--:R-:W-:Y:S01]  /*c330*/  HMMA.1688.F32.TF32 R56, R56, R194, R72 ;  /* 0x000000c23838723c */ /* 0x008fe20000081048 */
[----:B------:R-:W-:Y:S01]  /*c340*/  IMAD.MOV.U32 R197, RZ, RZ, R84 ;  /* 0x000000ffffc57224 */ /* 0x000fe200078e0054 */
[----:B------:R-:W-:Y:S04]  /*c350*/  LDS R85, [R5+0x4500] ;  /* 0x0045000005557984 */ /* 0x000fe80000000800 */
[----:B------:R-:W-:Y:S04]  /*c360*/  LDS R84, [R4+0x4500] ;  /* 0x0045000004547984 */ /* 0x000fe80000000800 */
[----:B------:R-:W2:Y:S04]  /*c370*/  LDS R87, [R5+0x6500] ;  /* 0x0065000005577984 */ /* 0x000ea80000000800 */
[----:B------:R-:W-:Y:S04]  /*c380*/  LDS R232, [R4+0x8500] ;  /* 0x0085000004e87984 */ /* 0x000fe80000000800 */
[----:B------:R-:W-:Y:S04]  /*c390*/  LDS R234, [R4+0xa500] ;  /* 0x00a5000004ea7984 */ /* 0x000fe80000000800 */
[----:B------:R-:W-:Y:S02]  /*c3a0*/  LDS R233, [R5+0x8500] ;  /* 0x0085000005e97984 */ /* 0x000fe40000000800 */
[----:B------:R-:W-:-:S02]  /*c3b0*/  IMAD.MOV.U32 R100, RZ, RZ, R56 ;  /* 0x000000ffff647224 */ /* 0x000fc400078e0038 */
[----:B------:R-:W-:Y:S01]  /*c3c0*/  IMAD.MOV.U32 R3, RZ, RZ, R57 ;  /* 0x000000ffff037224 */ /* 0x000fe200078e0039 */
[----:B------:R-:W-:Y:S01]  /*c3d0*/  LDS R235, [R5+0xa500] ;  /* 0x00a5000005eb7984 */ /* 0x000fe20000000800 */
[----:B------:R-:W-:Y:S02]  /*c3e0*/  IMAD.MOV.U32 R2, RZ, RZ, R58 ;  /* 0x000000ffff027224 */ /* 0x000fe400078e003a */
[----:B------:R-:W-:Y:S01]  /*c3f0*/  IMAD.MOV.U32 R0, RZ, RZ, R59 ;  /* 0x000000ffff007224 */ /* 0x000fe200078e003b */
[----:B------:R-:W-:Y:S01]  /*c400*/  LDS R231, [R5+0xa600] ;  /* 0x00a6000005e77984 */ /* 0x000fe20000000800 */
[C---:B------:R-:W-:Y:S03]  /*c410*/  HMMA.1688.F32.TF32 R56, R12.reuse, R102, R240 ;  /* 0x000000660c38723c */ /* 0x040fe600000810f0 */
[----:B------:R-:W3:Y:S11]  /*c420*/  LDL.LU R240, [R1+0x200] ;  /* 0x0002000001f07983 */ /* 0x000ef60000300800 */
[----:B------:R-:W-:Y:S10]  /*c430*/  @!UPT UIADD3 URZ, URZ, URZ, URZ ;  /* 0x0000003f3f3ff290 */ /* 0x000ff4000fffe03f */
[----:B------:R-:W-:Y:S02]  /*c440*/  IMAD.MOV.U32 R176, RZ, RZ, R56 ;  /* 0x000000ffffb07224 */ /* 0x000fe400078e0038 */
[----:B------:R-:W-:Y:S02]  /*c450*/  IMAD.MOV.U32 R173, RZ, RZ, R57 ;  /* 0x000000ffffad7224 */ /* 0x000fe400078e0039 */
[----:B------:R-:W-:Y:S02]  /*c460*/  IMAD.MOV.U32 R172, RZ, RZ, R58 ;  /* 0x000000ffffac7224 */ /* 0x000fe400078e003a */
[----:B------:R-:W-:Y:S02]  /*c470*/  IMAD.MOV.U32 R101, RZ, RZ, R59 ;  /* 0x000000ffff657224 */ /* 0x000fe400078e003b */
[C---:B------:R-:W-:Y:S11]  /*c480*/  HMMA.1688.F32.TF32 R56, R12.reuse, R174, R236 ;  /* 0x000000ae0c38723c */ /* 0x040ff600000810ec */
[----:B------:R-:W-:Y:S11]  /*c490*/  @!UPT UIADD3 URZ, URZ, URZ, URZ ;  /* 0x0000003f3f3ff290 */ /* 0x000ff6000fffe03f */
[----:B------:R-:W-:Y:S01]  /*c4a0*/  @!UPT UIADD3 URZ, URZ, URZ, URZ ;  /* 0x0000003f3f3ff290 */ /* 0x000fe2000fffe03f */
[----:B------:R-:W-:Y:S04]  /*c4b0*/  STL.64 [R1+0xe0], R56 ;  /* 0x0000e03801007387 */ /* 0x000fe80000100a00 */
[----:B------:R4:W-:Y:S04]  /*c4c0*/  STL.64 [R1+0xe8], R58 ;  /* 0x0000e83a01007387 */ /* 0x0009e80000100a00 */
[----:B------:R-:W3:Y:S04]  /*c4d0*/  LDL.LU R241, [R1+0x204] ;  /* 0x0002040001f17983 */ /* 0x000ee80000300800 */
[----:B------:R-:W3:Y:S04]  /*c4e0*/  LDL.LU R242, [R1+0x208] ;  /* 0x0002080001f27983 */ /* 0x000ee80000300800 */
[----:B------:R-:W3:Y:S01]  /*c4f0*/  LDL.LU R243, [R1+0x20c] ;  /* 0x00020c0001f37983 */ /* 0x000ee20000300800 */
[C---:B----4-:R-:W-:Y:S03]  /*c500*/  HMMA.1688.F32.TF32 R56, R12.reuse, R178, R80 ;  /* 0x000000b20c38723c */ /* 0x050fe60000081050 */
[----:B------:R-:W4:Y:S04]  /*c510*/  LDL.LU R236, [R1+0x210] ;  /* 0x0002100001ec7983 */ /* 0x000f280000300800 */
[----:B------:R-:W-:Y:S01]  /*c520*/  LDS R80, [R4+0x4600] ;  /* 0x0046000004507984 */ /* 0x000fe20000000800 */
[----:B------:R-:W-:Y:S03]  /*c530*/  HMMA.1688.F32.TF32 R72, R12, R26, R248 ;  /* 0x0000001a0c48723c */ /* 0x000fe600000810f8 */
[----:B------:R-:W-:Y:S04]  /*c540*/  LDS R82, [R4+0x6600] ;  /* 0x0066000004527984 */ /* 0x000fe80000000800 */
[----:B------:R-:W-:Y:S01]  /*c550*/  LDS R81, [R5+0x4600] ;  /* 0x0046000005517984 */ /* 0x000fe20000000800 */
[----:B--2---:R-:W-:Y:S03]  /*c560*/  HMMA.1688.F32.TF32 R32, R84, R102, R32 ;  /* 0x000000665420723c */ /* 0x004fe60000081020 */
[----:B------:R-:W-:Y:S05]  /*c570*/  LDS R83, [R5+0x6600] ;  /* 0x0066000005537984 */ /* 0x000fea0000000800 */
[----:B------:R-:W-:-:S02]  /*c580*/  IMAD.MOV.U32 R184, RZ, RZ, R56 ;  /* 0x000000ffffb87224 */ /* 0x000fc400078e0038 */
[----:B------:R-:W-:Y:S02]  /*c590*/  IMAD.MOV.U32 R181, RZ, RZ, R57 ;  /* 0x000000ffffb57224 */ /* 0x000fe400078e0039 */
[----:B------:R-:W-:Y:S02]  /*c5a0*/  IMAD.MOV.U32 R180, RZ, RZ, R58 ;  /* 0x000000ffffb47224 */ /* 0x000fe400078e003a */
[----:B------:R-:W-:Y:S02]  /*c5b0*/  IMAD.MOV.U32 R177, RZ, RZ, R59 ;  /* 0x000000ffffb17224 */ /* 0x000fe400078e003b */
[C---:B------:R-:W-:Y:S01]  /*c5c0*/  HMMA.1688.F32.TF32 R56, R12.reuse, R198, R88 ;  /* 0x000000c60c38723c */ /* 0x040fe20000081058 */
[----:B------:R-:W-:Y:S04]  /*c5d0*/  LDS R88, [R4+0x4400] ;  /* 0x0044000004587984 */ /* 0x000fe80000000800 */
[----:B------:R-:W-:Y:S03]  /*c5e0*/  LDS R90, [R4+0x6400] ;  /* 0x00640000045a7984 */ /* 0x000fe60000000800 */
[----:B------:R-:W-:Y:S01]  /*c5f0*/  HMMA.1688.F32.TF32 R12, R12, R194, R104 ;  /* 0x000000c20c0c723c */ /* 0x000fe20000081068 */
[----:B------:R-:W-:Y:S04]  /*c600*/  LDS R89, [R5+0x4400] ;  /* 0x0044000005597984 */ /* 0x000fe80000000800 */
[----:B------:R-:W-:Y:S11]  /*c610*/  LDS R91, [R5+0x6400] ;  /* 0x00640000055b7984 */ /* 0x000ff60000000800 */
[----:B------:R-:W-:Y:S07]  /*c620*/  @!UPT UIADD3 URZ, URZ, URZ, URZ ;  /* 0x0000003f3f3ff290 */ /* 0x000fee000fffe03f */
[----:B------:R-:W-:Y:S04]  /*c630*/  STL.64 [R1+0xb0], R12 ;  /* 0x0000b00c01007387 */ /* 0x000fe80000100a00 */
[----:B------:R-:W-:Y:S04]  /*c640*/  STL.64 [R1+0xb8], R14 ;  /* 0x0000b80e01007387 */ /* 0x000fe80000100a00 */
[----:B------:R-:W4:Y:S04]  /*c650*/  LDL.LU R237, [R1+0x214] ;  /* 0x0002140001ed7983 */ /* 0x000f280000300800 */
[----:B------:R-:W4:Y:S04]  /*c660*/  LDL.LU R238, [R1+0x218] ;  /* 0x0002180001ee7983 */ /* 0x000f280000300800 */
[----:B------:R-:W4:Y:S01]  /*c670*/  LDL.LU R239, [R1+0x21c] ;  /* 0x00021c0001ef7983 */ /* 0x000f220000300800 */
[----:B------:R-:W-:-:S02]  /*c680*/  IMAD.MOV.U32 R196, RZ, RZ, R56 ;  /* 0x000000ffffc47224 */ /* 0x000fc400078e0038 */
[----:B------:R-:W-:Y:S01]  /*c690*/  IMAD.MOV.U32 R193, RZ, RZ, R57 ;  /* 0x000000ffffc17224 */ /* 0x000fe200078e0039 */
[----:B------:R-:W-:Y:S01]  /*c6a0*/  LDS R56, [R4+0x4300] ;  /* 0x0043000004387984 */ /* 0x000fe20000000800 */
[----:B------:R-:W-:Y:S02]  /*c6b0*/  IMAD.MOV.U32 R192, RZ, RZ, R58 ;  /* 0x000000ffffc07224 */ /* 0x000fe400078e003a */
[----:B------:R-:W-:Y:S01]  /*c6c0*/  IMAD.MOV.U32 R185, RZ, RZ, R59 ;  /* 0x000000ffffb97224 */ /* 0x000fe200078e003b */
[----:B------:R-:W-:Y:S04]  /*c6d0*/  LDS R58, [R4+0x6300] ;  /* 0x00630000043a7984 */ /* 0x000fe80000000800 */
[----:B------:R-:W-:Y:S04]  /*c6e0*/  LDS R57, [R5+0x4300] ;  /* 0x0043000005397984 */ /* 0x000fe80000000800 */
[----:B------:R-:W3:Y:S02]  /*c6f0*/  LDS R59, [R5+0x6300] ;  /* 0x00630000053b7984 */ /* 0x000ee40000000800 */
[C---:B---3--:R-:W-:Y:S02]  /*c700*/  HMMA.1688.F32.TF32 R12, R56.reuse, R26, R240 ;  /* 0x0000001a380c723c */ /* 0x048fe400000810f0 */
[----:B------:R-:W2:Y:S04]  /*c710*/  LDL.LU R240, [R1+0x220] ;  /* 0x0002200001f07983 */ /* 0x000ea80000300800 */
[----:B------:R-:W2:Y:S04]  /*c720*/  LDL.LU R241, [R1+0x224] ;  /* 0x0002240001f17983 */ /* 0x000ea80000300800 */
[----:B------:R-:W2:Y:S04]  /*c730*/  LDL.LU R242, [R1+0x228] ;  /* 0x0002280001f27983 */ /* 0x000ea80000300800 */
[----:B------:R-:W2:Y:S01]  /*c740*/  LDL.LU R243, [R1+0x22c] ;  /* 0x00022c0001f37983 */ /* 0x000ea20000300800 */
[C---:B------:R-:W-:Y:S08]  /*c750*/  HMMA.1688.F32.TF32 R108, R56.reuse, R102, R108 ;  /* 0x00000066386c723c */ /* 0x040ff0000008106c */
[C---:B------:R-:W-:Y:S08]  /*c760*/  HMMA.1688.F32.TF32 R112, R56.reuse, R174, R112 ;  /* 0x000000ae3870723c */ /* 0x040ff00000081070 */
[----:B------:R-:W-:Y:S01]  /*c770*/  HMMA.1688.F32.TF32 R104, R56, R194, R132 ;  /* 0x000000c23868723c */ /* 0x000fe20000081084 */
[----:B------:R-:W-:Y:S04]  /*c780*/  LDS R132, [R4+0x8300] ;  /* 0x0083000004847984 */ /* 0x000fe80000000800 */
[----:B------:R-:W-:Y:S03]  /*c790*/  LDS R134, [R4+0xa300] ;  /* 0x00a3000004867984 */ /* 0x000fe60000000800 */
[C---:B------:R-:W-:Y:S08]  /*c7a0*/  HMMA.1688.F32.TF32 R136, R88.reuse, R102, R136 ;  /* 0x000000665888723c */ /* 0x040ff00000081088 */
[C---:B------:R-:W-:Y:S08]  /*c7b0*/  HMMA.1688.F32.TF32 R140, R88.reuse, R174, R140 ;  /* 0x000000ae588c723c */ /* 0x040ff0000008108c */
[----:B------:R-:W-:Y:S01]  /*c7c0*/  HMMA.1688.F32.TF32 R148, R88, R198, R148 ;  /* 0x000000c65894723c */ /* 0x000fe20000081094 */
[----:B------:R-:W-:Y:S04]  /*c7d0*/  STL [R1+0x7d4], R108 ;  /* 0x0007d46c01007387 */ /* 0x000fe80000100800 */
[----:B------:R-:W-:Y:S04]  /*c7e0*/  STL [R1+0x7d0], R109 ;  /* 0x0007d06d01007387 */ /* 0x000fe80000100800 */
[----:B------:R-:W-:Y:S01]  /*c7f0*/  STL [R1+0x7cc], R110 ;  /* 0x0007cc6e01007387 */ /* 0x000fe20000100800 */
[C---:B------:R-:W-:Y:S03]  /*c800*/  HMMA.1688.F32.TF32 R116, R56.reuse, R178, R116 ;  /* 0x000000b23874723c */ /* 0x040fe60000081074 */
[----:B------:R-:W-:Y:S04]  /*c810*/  STL [R1+0x7c8], R111 ;  /* 0x0007c86f01007387 */ /* 0x000fe80000100800 */
[----:B------:R-:W-:Y:S01]  /*c820*/  STL [R1+0x7e0], R112 ;  /* 0x0007e07001007387 */ /* 0x000fe20000100800 */
[C---:B------:R-:W-:Y:S03]  /*c830*/  HMMA.1688.F32.TF32 R120, R56.reuse, R198, R120 ;  /* 0x000000c63878723c */ /* 0x040fe60000081078 */
[----:B------:R-:W-:Y:S04]  /*c840*/  STL [R1+0x7dc], R113 ;  /* 0x0007dc7101007387 */ /* 0x000fe80000100800 */
[----:B------:R-:W-:Y:S01]  /*c850*/  STL [R1+0x7d8], R114 ;  /* 0x0007d87201007387 */ /* 0x000fe20000100800 */
[C---:B------:R-:W-:Y:S03]  /*c860*/  HMMA.1688.F32.TF32 R124, R56.reuse, R186, R124 ;  /* 0x000000ba387c723c */ /* 0x040fe6000008107c */
[----:B------:R-:W-:Y:S04]  /*c870*/  STL [R1+0x7c4], R115 ;  /* 0x0007c47301007387 */ /* 0x000fe80000100800 */
[----:B------:R-:W-:Y:S01]  /*c880*/  LDS R133, [R5+0x8300] ;  /* 0x0083000005857984 */ /* 0x000fe20000000800 */
[----:B------:R-:W-:Y:S03]  /*c890*/  HMMA.1688.F32.TF32 R128, R56, R182, R128 ;  /* 0x000000b63880723c */ /* 0x000fe60000081080 */
[----:B------:R-:W-:Y:S05]  /*c8a0*/  LDS R135, [R5+0xa300] ;  /* 0x00a3000005877984 */ /* 0x000fea0000000800 */
[----:B----4-:R-:W-:Y:S01]  /*c8b0*/  HMMA.1688.F32.TF32 R56, R88, R26, R236 ;  /* 0x0000001a5838723c */ /* 0x010fe200000810ec */
[----:B------:R-:W3:Y:S04]  /*c8c0*/  LDL.LU R236, [R1+0x230] ;  /* 0x0002300001ec7983 */ /* 0x000ee80000300800 */
[----:B------:R-:W-:Y:S04]  /*c8d0*/  STL.64 [R1+0xa0], R104 ;  /* 0x0000a06801007387 */ /* 0x000fe80000100a00 */
[----:B------:R-:W-:Y:S04]  /*c8e0*/  STL.64 [R1+0xa8], R106 ;  /* 0x0000a86a01007387 */ /* 0x000fe80000100a00 */
[----:B------:R-:W3:Y:S04]  /*c8f0*/  LDL.LU R237, [R1+0x234] ;  /* 0x0002340001ed7983 */ /* 0x000ee80000300800 */
[----:B------:R4:W-:Y:S04]  /*c900*/  STL [R1+0x7c0], R139 ;  /* 0x0007c08b01007387 */ /* 0x0009e80000100800 */
[----:B------:R1:W-:Y:S04]  /*c910*/  STL [R1+0x7bc], R143 ;  /* 0x0007bc8f01007387 */ /* 0x0003e80000100800 */
[----:B------:R5:W-:Y:S01]  /*c920*/  STL [R1+0x7b8], R151 ;  /* 0x0007b89701007387 */ /* 0x000be20000100800 */
[----:B----4-:R-:W-:-:S03]  /*c930*/  IMAD.MOV.U32 R139, RZ, RZ, R32 ;  /* 0x000000ffff8b7224 */ /* 0x010fc600078e0020 */
[----:B------:R4:W-:Y:S01]  /*c940*/  STL [R1+0x7c], R35 ;  /* 0x00007c2301007387 */ /* 0x0009e20000100800 */
[----:B-1----:R-:W-:Y:S01]  /*c950*/  IMAD.MOV.U32 R143, RZ, RZ, R33 ;  /* 0x000000ffff8f7224 */ /* 0x002fe200078e0021 */
[----:B------:R-:W-:Y:S01]  /*c960*/  HMMA.1688.F32.TF32 R20, R88, R182, R20 ;  /* 0x000000b65814723c */ /* 0x000fe20000081014 */
[----:B-----5:R-:W-:Y:S01]  /*c970*/  IMAD.MOV.U32 R238, RZ, RZ, R252 ;  /* 0x000000ffffee7224 */ /* 0x020fe200078e00fc */
[----:B------:R-:W-:Y:S01]  /*c980*/  LDS R104, [R4+0x8200] ;  /* 0x0082000004687984 */ /* 0x000fe20000000800 */
[----:B------:R-:W-:Y:S02]  /*c990*/  IMAD.MOV.U32 R151, RZ, RZ, R34 ;  /* 0x000000ffff977224 */ /* 0x000fe400078e0022 */
[----:B------:R-:W-:Y:S01]  /*c9a0*/  IMAD.MOV.U32 R239, RZ, RZ, R7 ;  /* 0x000000ffffef7224 */ /* 0x000fe200078e0007 */
[----:B------:R-:W-:Y:S02]  /*c9b0*/  LDS R106, [R4+0xa200] ;  /* 0x00a20000046a7984 */ /* 0x000fe40000000800 */
[C---:B----4-:R-:W-:Y:S02]  /*c9c0*/  HMMA.1688.F32.TF32 R32, R84.reuse, R174, R28 ;  /* 0x000000ae5420723c */ /* 0x050fe4000008101c */
[----:B------:R-:W-:Y:S04]  /*c9d0*/  LDS R105, [R5+0x8200] ;  /* 0x0082000005697984 */ /* 0x000fe80000000800 */
[----:B------:R-:W-:Y:S02]  /*c9e0*/  LDS R107, [R5+0xa200] ;  /* 0x00a20000056b7984 */ /* 0x000fe40000000800 */
[C---:B------:R-:W-:Y:S08]  /*c9f0*/  HMMA.1688.F32.TF32 R28, R84.reuse, R178, R8 ;  /* 0x000000b2541c723c */ /* 0x040ff00000081008 */
[----:B------:R-:W-:Y:S01]  /*ca00*/  HMMA.1688.F32.TF32 R8, R84, R198, R44 ;  /* 0x000000c65408723c */ /* 0x000fe2000008102c */
[----:B------:R-:W-:Y:S01]  /*ca10*/  IMAD.MOV.U32 R109, RZ, RZ, R20 ;  /* 0x000000ffff6d7224 */ /* 0x000fe200078e0014 */
[----:B------:R-:W-:Y:S01]  /*ca20*/  LDS R44, [R4+0x8000] ;  /* 0x00800000042c7984 */ /* 0x000fe20000000800 */
[----:B------:R-:W-:-:S02]  /*ca30*/  IMAD.MOV.U32 R110, RZ, RZ, R21 ;  /* 0x000000ffff6e7224 */ /* 0x000fc400078e0015 */
[----:B------:R-:W-:Y:S01]  /*ca40*/  IMAD.MOV.U32 R111, RZ, RZ, R22 ;  /* 0x000000ffff6f7224 */ /* 0x000fe200078e0016 */
[----:B------:R-:W-:Y:S04]  /*ca50*/  LDS R46, [R4+0xa000] ;  /* 0x00a00000042e7984 */ /* 0x000fe80000000800 */
[----:B------:R-:W-:Y:S04]  /*ca60*/  STL.64 [R1+0x60], R32 ;  /* 0x0000602001007387 */ /* 0x000fe80000100a00 */
[----:B------:R1:W-:Y:S04]  /*ca70*/  STL.64 [R1+0x68], R34 ;  /* 0x0000682201007387 */ /* 0x0003e80000100a00 */
[----:B------:R-:W-:Y:S04]  /*ca80*/  STL.64 [R1+0x50], R28 ;  /* 0x0000501c01007387 */ /* 0x000fe80000100a00 */
[----:B------:R4:W-:Y:S01]  /*ca90*/  STL.64 [R1+0x58], R30 ;  /* 0x0000581e01007387 */ /* 0x0009e20000100a00 */
[C---:B-1----:R-:W-:Y:S03]  /*caa0*/  HMMA.1688.F32.TF32 R32, R84.reuse, R186, R48 ;  /* 0x000000ba5420723c */ /* 0x042fe60000081030 */
[----:B------:R-:W-:Y:S04]  /*cab0*/  STL.64 [R1+0x40], R8 ;  /* 0x0000400801007387 */ /* 0x000fe80000100a00 */
[----:B------:R1:W-:Y:S01]  /*cac0*/  STL.64 [R1+0x48], R10 ;  /* 0x0000480a01007387 */ /* 0x0003e20000100a00 */
[----:B----4-:R-:W-:Y:S01]  /*cad0*/  HMMA.1688.F32.TF32 R28, R84, R182, R52 ;  /* 0x000000b6541c723c */ /* 0x010fe20000081034 */
[----:B------:R-:W-:-:S02]  /*cae0*/  IMAD.MOV.U32 R115, RZ, RZ, R23 ;  /* 0x000000ffff737224 */ /* 0x000fc400078e0017 */
[----:B------:R-:W-:Y:S04]  /*caf0*/  LDS R45, [R5+0x8000] ;  /* 0x00800000052d7984 */ /* 0x000fe80000000800 */
[----:B------:R-:W-:Y:S01]  /*cb00*/  LDS R47, [R5+0xa000] ;  /* 0x00a00000052f7984 */ /* 0x000fe20000000800 */
[-C--:B-1----:R-:W-:Y:S08]  /*cb10*/  HMMA.1688.F32.TF32 R8, R84, R194.reuse, R208 ;  /* 0x000000c25408723c */ /* 0x082ff000000810d0 */
[----:B------:R-:W-:Y:S01]  /*cb20*/  HMMA.1688.F32.TF32 R20, R88, R194, R188 ;  /* 0x000000c25814723c */ /* 0x000fe200000810bc */
[----:B------:R-:W-:Y:S04]  /*cb30*/  STL.64 [R1+0x30], R32 ;  /* 0x0000302001007387 */ /* 0x000fe80000100a00 */
[----:B------:R-:W-:Y:S04]  /*cb40*/  STL.64 [R1+0x38], R34 ;  /* 0x0000382201007387 */ /* 0x000fe80000100a00 */
[----:B------:R-:W-:Y:S01]  /*cb50*/  STL.64 [R1+0x20], R28 ;  /* 0x0000201c01007387 */ /* 0x000fe20000100a00 */
[C---:B------:R-:W-:Y:S03]  /*cb60*/  HMMA.1688.F32.TF32 R248, R80.reuse, R174, R76 ;  /* 0x000000ae50f8723c */ /* 0x040fe6000008104c */
[----:B------:R-:W-:Y:S03]  /*cb70*/  STL.64 [R1+0x28], R30 ;  /* 0x0000281e01007387 */ /* 0x000fe60000100a00 */
[----:B------:R-:W-:Y:S01]  /*cb80*/  IMAD.MOV.U32 R252, RZ, RZ, R10 ;  /* 0x000000fffffc7224 */ /* 0x000fe200078e000a */
[----:B------:R1:W-:Y:S01]  /*cb90*/  STL.64 [R1+0x10], R8 ;  /* 0x0000100801007387 */ /* 0x0003e20000100a00 */
[----:B------:R-:W-:Y:S01]  /*cba0*/  IMAD.MOV.U32 R7, RZ, RZ, R11 ;  /* 0x000000ffff077224 */ /* 0x000fe200078e000b */
[----:B------:R-:W-:Y:S05]  /*cbb0*/  HMMA.1688.F32.TF32 R244, R80, R178, R64 ;  /* 0x000000b250f4723c */ /* 0x000fea0000081040 */
[----:B------:R-:W-:-:S02]  /*cbc0*/  IMAD.MOV.U32 R112, RZ, RZ, R20 ;  /* 0x000000ffff707224 */ /* 0x000fc400078e0014 */
[----:B------:R-:W-:Y:S02]  /*cbd0*/  IMAD.MOV.U32 R113, RZ, RZ, R21 ;  /* 0x000000ffff717224 */ /* 0x000fe400078e0015 */
[----:B------:R-:W-:Y:S01]  /*cbe0*/  IMAD.MOV.U32 R114, RZ, RZ, R22 ;  /* 0x000000ffff727224 */ /* 0x000fe200078e0016 */
[----:B-1----:R-:W-:Y:S01]  /*cbf0*/  HMMA.1688.F32.TF32 R8, R80, R102, R60 ;  /* 0x000000665008723c */ /* 0x002fe2000008103c */
[----:B------:R-:W-:Y:S01]  /*cc00*/  IMAD.MOV.U32 R108, RZ, RZ, R23 ;  /* 0x000000ffff6c7224 */ /* 0x000fe200078e0017 */
[C---:B------:R-:W-:Y:S01]  /*cc10*/  LOP3.LUT R32, R6.reuse, 0x7, RZ, 0xc0, !PT ;  /* 0x0000000706207812 */ /* 0x040fe200078ec0ff */
[----:B------:R-:W-:Y:S01]  /*cc20*/  IMAD.SHL.U32 R33, R6, 0x2, RZ ;  /* 0x0000000206217824 */ /* 0x000fe200078e00ff */
[----:B------:R-:W-:Y:S04]  /*cc30*/  STL.64 [R1+0x790], R250 ;  /* 0x000790fa01007387 */ /* 0x000fe80000100a00 */
[----:B------:R-:W-:Y:S04]  /*cc40*/  LDS R34, [R4+0x6700] ;  /* 0x0067000004227984 */ /* 0x000fe80000000800 */
[----:B------:R-:W-:Y:S11]  /*cc50*/  LDS R35, [R5+0x6700] ;  /* 0x0067000005237984 */ /* 0x000ff60000000800 */
[----:B------:R-:W-:Y:S04]  /*cc60*/  STL.64 [R1], R8 ;  /* 0x0000000801007387 */ /* 0x000fe80000100a00 */
[----:B------:R-:W-:Y:S04]  /*cc70*/  STL.64 [R1+0x8], R10 ;  /* 0x0000080a01007387 */ /* 0x000fe80000100a00 */
[----:B------:R-:W-:Y:S04]  /*cc80*/  STL.64 [R1+0x788], R248 ;  /* 0x000788f801007387 */ /* 0x000fe80000100a00 */
[----:B------:R-:W-:Y:S04]  /*cc90*/  STL.64 [R1+0x7a0], R246 ;  /* 0x0007a0f601007387 */ /* 0x000fe80000100a00 */
[----:B------:R-:W-:Y:S01]  /*cca0*/  STL.64 [R1+0x798], R244 ;  /* 0x000798f401007387 */ /* 0x000fe20000100a00 */
[----:B--2---:R-:W-:Y:S08]  /*ccb0*/  HMMA.1688.F32.TF32 R20, R84, R26, R240 ;  /* 0x0000001a5414723c */ /* 0x004ff000000810f0 */
[----:B------:R-:W-:Y:S01]  /*ccc0*/  HMMA.1688.F32.TF32 R240, R80, R198, R68 ;  /* 0x000000c650f0723c */ /* 0x000fe20000081044 */
[----:B------:R-:W-:Y:S01]  /*ccd0*/  IMAD R32, R32, 0x90, RZ ;  /* 0x0000009020207824 */ /* 0x000fe200078e02ff */
[----:B------:R-:W-:Y:S01]  /*cce0*/  LDS R68, [R4+0x8100] ;  /* 0x0081000004447984 */ /* 0x000fe20000000800 */
[----:B------:R-:W-:-:S02]  /*ccf0*/  IMAD.U32 R6, RZ, RZ, UR4 ;  /* 0x00000004ff067e24 */ /* 0x000fc4000f8e00ff */
[----:B------:R-:W-:Y:S01]  /*cd00*/  IMAD.MOV.U32 R190, RZ, RZ, R230 ;  /* 0x000000ffffbe7224 */ /* 0x000fe200078e00e6 */
[----:B------:R-:W-:Y:S01]  /*cd10*/  LDS R70, [R4+0xa100] ;  /* 0x00a1000004467984 */ /* 0x000fe20000000800 */
[----:B------:R-:W-:Y:S02]  /*cd20*/  IMAD.MOV.U32 R191, RZ, RZ, R229 ;  /* 0x000000ffffbf7224 */ /* 0x000fe400078e00e5 */
[----:B------:R-:W-:Y:S01]  /*cd30*/  IMAD.MOV.U32 R189, RZ, RZ, R228 ;  /* 0x000000ffffbd7224 */ /* 0x000fe200078e00e4 */
[----:B------:R-:W-:Y:S01]  /*cd40*/  HMMA.1688.F32.TF32 R144, R88, R178, R144 ;  /* 0x000000b25890723c */ /* 0x000fe20000081090 */
[----:B------:R-:W-:Y:S01]  /*cd50*/  IMAD.MOV.U32 R50, RZ, RZ, R25 ;  /* 0x000000ffff327224 */ /* 0x000fe200078e0019 */
[----:B------:R-:W-:Y:S01]  /*cd60*/  LDS R69, [R5+0x8100] ;  /* 0x0081000005457984 */ /* 0x000fe20000000800 */
[----:B------:R-:W-:-:S05]  /*cd70*/  IMAD.MOV.U32 R51, RZ, RZ, R24 ;  /* 0x000000ffff337224 */ /* 0x000fca00078e0018 */
[----:B------:R-:W-:Y:S01]  /*cd80*/  HMMA.1688.F32.TF32 R152, R88, R186, R152 ;  /* 0x000000ba5898723c */ /* 0x000fe20000081098 */
[----:B------:R-:W-:Y:S01]  /*cd90*/  IMAD.MOV.U32 R52, RZ, RZ, R197 ;  /* 0x000000ffff347224 */ /* 0x000fe200078e00c5 */
[----:B------:R-:W-:Y:S04]  /*cda0*/  LDS R71, [R5+0xa100] ;  /* 0x00a1000005477984 */ /* 0x000fe80000000800 */
[----:B------:R-:W-:Y:S04]  /*cdb0*/  STL.64 [R1+0x7b0], R242 ;  /* 0x0007b0f201007387 */ /* 0x000fe80000100a00 */
[----:B------:R-:W-:Y:S04]  /*cdc0*/  STL.64 [R1+0x7a8], R240 ;  /* 0x0007a8f001007387 */ /* 0x000fe80000100a00 */
[----:B------:R-:W2:Y:S04]  /*cdd0*/  LDL.LU R48, [R1+0x238] ;  /* 0x0002380001307983 */ /* 0x000ea80000300800 */
[----:B------:R-:W2:Y:S01]  /*cde0*/  LDL.LU R49, [R1+0x23c] ;  /* 0x00023c0001317983 */ /* 0x000ea20000300800 */
[----:B------:R-:W-:-:S03]  /*cdf0*/  LOP3.LUT R32, R32, 0x30, R33, 0x78, !PT ;  /* 0x0000003020207812 */ /* 0x000fc600078e7821 */
[----:B------:R-:W-:Y:S01]  /*ce00*/  LDS R33, [R5+0x4700] ;  /* 0x0047000005217984 */ /* 0x000fe20000000800 */
[----:B------:R-:W-:-:S03]  /*ce10*/  LOP3.LUT R32, R32, 0x40, RZ, 0x3c, !PT ;  /* 0x0000004020207812 */ /* 0x000fc600078e3cff */
[----:B------:R-:W-:Y:S02]  /*ce20*/  LDS R228, [R4+0x8600] ;  /* 0x0086000004e47984 */ /* 0x000fe40000000800 */
[----:B------:R-:W-:Y:S02]  /*ce30*/  IMAD R6, R6, 0x2000, R32 ;  /* 0x0000200006067824 */ /* 0x000fe400078e0220 */
[----:B------:R-:W-:Y:S04]  /*ce40*/  LDS R32, [R4+0x4700] ;  /* 0x0047000004207984 */ /* 0x000fe80000000800 */
[----:B------:R-:W1:Y:S04]  /*ce50*/  LDSM.16.M88.4 R8, [R6+0x20000] ;  /* 0x020000000608783b */ /* 0x000e680000000200 */
[----:B------:R-:W-:Y:S04]  /*ce60*/  LDS R230, [R4+0xa600] ;  /* 0x00a6000004e67984 */ /* 0x000fe80000000800 */
[----:B------:R-:W4:Y:S01]  /*ce70*/  LDS R229, [R5+0x8600] ;  /* 0x0086000005e57984 */ /* 0x000f220000000800 */
[----:B---3--:R-:W-:Y:S03]  /*ce80*/  HMMA.1688.F32.TF32 R28, R80, R26, R236 ;  /* 0x0000001a501c723c */ /* 0x008fe600000810ec */
[----:B------:R-:W-:Y:S04]  /*ce90*/  LDS R236, [R4+0x8400] ;  /* 0x0084000004ec7984 */ /* 0x000fe80000000800 */
[----:B------:R-:W-:Y:S04]  /*cea0*/  LDS R238, [R4+0xa400] ;  /* 0x00a4000004ee7984 */ /* 0x000fe80000000800 */
[----:B------:R-:W-:Y:S04]  /*ceb0*/  LDS R237, [R5+0x8400] ;  /* 0x0084000005ed7984 */ /* 0x000fe80000000800 */
[----:B------:R-:W3:Y:S01]  /*cec0*/  LDS R239, [R5+0xa400] ;  /* 0x00a4000005ef7984 */ /* 0x000ee20000000800 */
[----:B-1----:R-:W-:Y:S01]  /*ced0*/  HMMA.1688.F32.TF32 R12, R132, R8, R12 ;  /* 0x00000008840c723c */ /* 0x002fe2000008100c */
[----:B------:R-:W-:-:S02]  /*cee0*/  IMAD.MOV.U32 R90, RZ, RZ, R223 ;  /* 0x000000ffff5a7224 */ /* 0x000fc400078e00df */
[----:B------:R-:W-:Y:S01]  /*cef0*/  IMAD.MOV.U32 R91, RZ, RZ, R222 ;  /* 0x000000ffff5b7224 */ /* 0x000fe200078e00de */
[----:B------:R-:W-:Y:S01]  /*cf00*/  LDS R223, [R5+0xa700] ;  /* 0x00a7000005df7984 */ /* 0x000fe20000000800 */
[----:B------:R-:W-:Y:S02]  /*cf10*/  IMAD.MOV.U32 R89, RZ, RZ, R220 ;  /* 0x000000ffff597224 */ /* 0x000fe400078e00dc */
[----:B------:R-:W-:Y:S01]  /*cf20*/  IMAD.MOV.U32 R88, RZ, RZ, R196 ;  /* 0x000000ffff587224 */ /* 0x000fe200078e00c4 */
[C---:B------:R-:W-:Y:S01]  /*cf30*/  HMMA.1688.F32.TF32 R156, R80.reuse, R186, R156 ;  /* 0x000000ba509c723c */ /* 0x040fe2000008109c */
[----:B------:R-:W-:Y:S01]  /*cf40*/  IMAD.MOV.U32 R84, RZ, RZ, R184 ;  /* 0x000000ffff547224 */ /* 0x000fe200078e00b8 */
[----:B------:R-:W-:Y:S01]  /*cf50*/  LDS R220, [R4+0x8700] ;  /* 0x0087000004dc7984 */ /* 0x000fe20000000800 */
[----:B------:R-:W-:Y:S02]  /*cf60*/  IMAD.MOV.U32 R85, RZ, RZ, R181 ;  /* 0x000000ffff557224 */ /* 0x000fe400078e00b5 */
[----:B------:R-:W-:Y:S01]  /*cf70*/  IMAD.MOV.U32 R86, RZ, RZ, R180 ;  /* 0x000000ffff567224 */ /* 0x000fe200078e00b4 */
[----:B------:R-:W-:Y:S01]  /*cf80*/  LDS R222, [R4+0xa700] ;  /* 0x00a7000004de7984 */ /* 0x000fe20000000800 */
[----:B------:R-:W-:Y:S01]  /*cf90*/  IMAD.MOV.U32 R87, RZ, RZ, R177 ;  /* 0x000000ffff577224 */ /* 0x000fe200078e00b1 */
[----:B------:R-:W-:Y:S01]  /*cfa0*/  HMMA.1688.F32.TF32 R160, R80, R182, R160 ;  /* 0x000000b650a0723c */ /* 0x000fe200000810a0 */
[----:B------:R-:W-:-:S02]  /*cfb0*/  IMAD.MOV.U32 R60, RZ, RZ, R176 ;  /* 0x000000ffff3c7224 */ /* 0x000fc400078e00b0 */
[----:B------:R-:W-:Y:S02]  /*cfc0*/  IMAD.MOV.U32 R61, RZ, RZ, R173 ;  /* 0x000000ffff3d7224 */ /* 0x000fe400078e00ad */
[----:B------:R-:W-:Y:S02]  /*cfd0*/  IMAD.MOV.U32 R62, RZ, RZ, R172 ;  /* 0x000000ffff3e7224 */ /* 0x000fe400078e00ac */
[----:B------:R-:W-:Y:S01]  /*cfe0*/  IMAD.MOV.U32 R63, RZ, RZ, R101 ;  /* 0x000000ffff3f7224 */ /* 0x000fe200078e0065 */
[----:B------:R-:W-:Y:S01]  /*cff0*/  HMMA.1688.F32.TF32 R164, R80, R194, R164 ;  /* 0x000000c250a4723c */ /* 0x000fe200000810a4 */
[----:B------:R-:W-:Y:S01]  /*d000*/  IMAD.MOV.U32 R208, RZ, RZ, R100 ;  /* 0x000000ffffd07224 */ /* 0x000fe200078e0064 */
[----:B------:R-:W-:Y:S06]  /*d010*/  STL.64 [R1+0x180], R12 ;  /* 0x0001800c01007387 */ /* 0x000fec0000100a00 */
[C---:B------:R-:W-:Y:S01]  /*d020*/  HMMA.1688.F32.TF32 R100, R32.reuse, R102, R16 ;  /* 0x000000662064723c */ /* 0x040fe20000081010 */
[----:B------:R4:W-:Y:S07]  /*d030*/  STL.64 [R1+0x188], R14 ;  /* 0x0001880e01007387 */ /* 0x0009ee0000100a00 */
[C---:B------:R-:W-:Y:S08]  /*d040*/  HMMA.1688.F32.TF32 R172, R32.reuse, R174, R204 ;  /* 0x000000ae20ac723c */ /* 0x040ff000000810cc */
[C---:B------:R-:W-:Y:S08]  /*d050*/  HMMA.1688.F32.TF32 R176, R32.reuse, R178, R216 ;  /* 0x000000b220b0723c */ /* 0x040ff000000810d8 */
[C---:B------:R-:W-:Y:S08]  /*d060*/  HMMA.1688.F32.TF32 R196, R32.reuse, R198, R212 ;  /* 0x000000c620c4723c */ /* 0x040ff000000810d4 */
[----:B------:R-:W-:Y:S01]  /*d070*/  HMMA.1688.F32.TF32 R180, R32, R182, R200 ;  /* 0x000000b620b4723c */ /* 0x000fe200000810c8 */
[----:B------:R-:W-:Y:S01]  /*d080*/  IMAD.MOV.U32 R188, RZ, RZ, R221 ;  /* 0x000000ffffbc7224 */ /* 0x000fe200078e00dd */
[----:B------:R-:W-:Y:S04]  /*d090*/  LDSM.16.M88.4 R204, [R6+0x20800] ;  /* 0x0208000006cc783b */ /* 0x000fe80000000200 */
[----:B------:R-:W1:Y:S02]  /*d0a0*/  LDS R221, [R5+0x8700] ;  /* 0x0087000005dd7984 */ /* 0x000e640000000800 */
[-C--:B------:R-:W-:Y:S01]  /*d0b0*/  HMMA.1688.F32.TF32 R16, R232, R8.reuse, R20 ;  /* 0x00000008e810723c */ /* 0x080fe20000081014 */
[----:B------:R-:W-:Y:S01]  /*d0c0*/  IMAD.MOV.U32 R53, RZ, RZ, R189 ;  /* 0x000000ffff357224 */ /* 0x000fe200078e00bd */
[----:B------:R-:W5:Y:S06]  /*d0d0*/  LDSM.16.M88.4 R216, [R6+0x20c00] ;  /* 0x020c000006d8783b */ /* 0x000f6c0000000200 */
[----:B----4-:R-:W-:Y:S01]  /*d0e0*/  HMMA.1688.F32.TF32 R12, R228, R8, R28 ;  /* 0x00000008e40c723c */ /* 0x010fe2000008101c */
[----:B------:R-:W-:Y:S01]  /*d0f0*/  IMAD.MOV.U32 R54, RZ, RZ, R190 ;  /* 0x000000ffff367224 */ /* 0x000fe200078e00be */
[----:B------:R-:W4:Y:S01]  /*d100*/  LDSM.16.M88.4 R212, [R6+0x21000] ;  /* 0x0210000006d4783b */ /* 0x000f220000000200 */
[----:B------:R-:W-:-:S02]  /*d110*/  IMAD.MOV.U32 R55, RZ, RZ, R191 ;  /* 0x000000ffff377224 */ /* 0x000fc400078e00bf */
[----:B------:R-:W-:Y:S01]  /*d120*/  IMAD.MOV.U32 R64, RZ, RZ, R52 ;  /* 0x000000ffff407224 */ /* 0x000fe200078e0034 */
[----:B------:R-:W1:Y:S01]  /*d130*/  LDSM.16.M88.4 R200, [R6+0x21800] ;  /* 0x0218000006c8783b */ /* 0x000e620000000200 */
[----:B------:R-:W-:Y:S02]  /*d140*/  IMAD.MOV.U32 R65, RZ, RZ, R53 ;  /* 0x000000ffff417224 */ /* 0x000fe400078e0035 */
[----:B------:R-:W-:Y:S02]  /*d150*/  IMAD.MOV.U32 R66, RZ, RZ, R54 ;  /* 0x000000ffff427224 */ /* 0x000fe400078e0036 */
[----:B------:R-:W-:Y:S02]  /*d160*/  IMAD.MOV.U32 R67, RZ, RZ, R55 ;  /* 0x000000ffff437224 */ /* 0x000fe400078e0037 */
[----:B------:R-:W-:Y:S02]  /*d170*/  IMAD.MOV.U32 R211, RZ, RZ, R0 ;  /* 0x000000ffffd37224 */ /* 0x000fe400078e0000 */
[----:B------:R-:W-:-:S02]  /*d180*/  IMAD.MOV.U32 R210, RZ, RZ, R2 ;  /* 0x000000ffffd27224 */ /* 0x000fc400078e0002 */
[----:B------:R-:W-:-:S07]  /*d190*/  IMAD.MOV.U32 R209, RZ, RZ, R3 ;  /* 0x000000ffffd17224 */ /* 0x000fce00078e0003 */
[----:B------:R-:W-:Y:S01]  /*d1a0*/  IMAD.MOV.U32 R0, RZ, RZ, R13 ;  /* 0x000000ffff007224 */ /* 0x000fe200078e000d */
[----:B------:R-:W-:Y:S01]  /*d1b0*/  MOV R3, R15 ;  /* 0x0000000f00037202 */ /* 0x000fe20000000f00 */
[----:B------:R-:W-:Y:S02]  /*d1c0*/  IMAD.MOV.U32 R2, RZ, RZ, R14 ;  /* 0x000000ffff027224 */ /* 0x000fe400078e000e */
[----:B------:R-:W-:Y:S02]  /*d1d0*/  IMAD.MOV.U32 R76, RZ, RZ, R60 ;  /* 0x000000ffff4c7224 */ /* 0x000fe400078e003c */
[----:B------:R-:W-:Y:S02]  /*d1e0*/  IMAD.MOV.U32 R77, RZ, RZ, R61 ;  /* 0x000000ffff4d7224 */ /* 0x000fe400078e003d */
[----:B------:R-:W-:Y:S02]  /*d1f0*/  IMAD.MOV.U32 R78, RZ, RZ, R62 ;  /* 0x000000ffff4e7224 */ /* 0x000fe400078e003e */
[----:B------:R-:W-:Y:S01]  /*d200*/  IMAD.MOV.U32 R79, RZ, RZ, R63 ;  /* 0x000000ffff4f7224 */ /* 0x000fe200078e003f */
[----:B--2---:R-:W-:Y:S07]  /*d210*/  HMMA.1688.F32.TF32 R24, R32, R26, R48 ;  /* 0x0000001a2018723c */ /* 0x004fee0000081030 */
[----:B------:R-:W-:-:S02]  /*d220*/  IMAD.MOV.U32 R49, RZ, RZ, R89 ;  /* 0x000000ffff317224 */ /* 0x000fc400078e0059 */
[----:B------:R-:W-:Y:S02]  /*d230*/  IMAD.MOV.U32 R50, RZ, RZ, R90 ;  /* 0x000000ffff327224 */ /* 0x000fe400078e005a */
[----:B------:R-:W-:Y:S02]  /*d240*/  IMAD.MOV.U32 R51, RZ, RZ, R91 ;  /* 0x000000ffff337224 */ /* 0x000fe400078e005b */
[----:B------:R-:W-:Y:S02]  /*d250*/  IMAD.MOV.U32 R89, RZ, RZ, R193 ;  /* 0x000000ffff597224 */ /* 0x000fe400078e00c1 */
[----:B------:R-:W-:Y:S02]  /*d260*/  IMAD.MOV.U32 R90, RZ, RZ, R192 ;  /* 0x000000ffff5a7224 */ /* 0x000fe400078e00c0 */
[----:B------:R-:W-:Y:S01]  /*d270*/  IMAD.MOV.U32 R91, RZ, RZ, R185 ;  /* 0x000000ffff5b7224 */ /* 0x000fe200078e00b9 */
[C---:B------:R-:W-:Y:S01]  /*d280*/  HMMA.1688.F32.TF32 R192, R32.reuse, R194, R224 ;  /* 0x000000c220c0723c */ /* 0x040fe200000810e0 */
[----:B------:R-:W-:Y:S01]  /*d290*/  IMAD.MOV.U32 R48, RZ, RZ, R188 ;  /* 0x000000ffff307224 */ /* 0x000fe200078e00bc */
[----:B------:R-:W-:Y:S06]  /*d2a0*/  LDSM.16.M88.4 R224, [R6+0x21c00] ;  /* 0x021c000006e0783b */ /* 0x000fec0000000200 */
[----:B------:R-:W-:Y:S08]  /*d2b0*/  HMMA.1688.F32.TF32 R184, R32, R186, R168 ;  /* 0x000000ba20b8723c */ /* 0x000ff000000810a8 */
[----:B---3--:R-:W-:Y:S01]  /*d2c0*/  HMMA.1688.F32.TF32 R32, R236, R8, R56 ;  /* 0x00000008ec20723c */ /* 0x008fe20000081038 */
[----:B------:R-:W-:-:S02]  /*d2d0*/  IMAD.MOV.U32 R80, RZ, RZ, R48 ;  /* 0x000000ffff507224 */ /* 0x000fc400078e0030 */
[----:B------:R-:W-:Y:S02]  /*d2e0*/  IMAD.MOV.U32 R81, RZ, RZ, R49 ;  /* 0x000000ffff517224 */ /* 0x000fe400078e0031 */
[----:B------:R-:W-:Y:S02]  /*d2f0*/  IMAD.MOV.U32 R82, RZ, RZ, R50 ;  /* 0x000000ffff527224 */ /* 0x000fe400078e0032 */
[----:B------:R-:W-:Y:S01]  /*d300*/  IMAD.MOV.U32 R83, RZ, RZ, R51 ;  /* 0x000000ffff537224 */ /* 0x000fe200078e0033 */
[-C--:B------:R-:W-:Y:S11]  /*d310*/  HMMA.1688.F32.TF32 R188, R44, R8.reuse, R36 ;  /* 0x000000082cbc723c */ /* 0x080ff60000081024 */
[----:B------:R-:W-:Y:S04]  /*d320*/  @!UPT UIADD3 URZ, URZ, URZ, URZ ;  /* 0x0000003f3f3ff290 */ /* 0x000fe8000fffe03f */
[----:B------:R2:W-:Y:S04]  /*d330*/  STL.64 [R1+0x190], R32 ;  /* 0x0001902001007387 */ /* 0x0005e80000100a00 */
[----:B------:R3:W-:Y:S04]  /*d340*/  STL.64 [R1+0x198], R34 ;  /* 0x0001982201007387 */ /* 0x0007e80000100a00 */
[----:B------:R1:W-:Y:S04]  /*d350*/  STL.64 [R1+0x200], R16 ;  /* 0x0002001001007387 */ /* 0x0003e80000100a00 */
[----:B------:R1:W-:Y:S04]  /*d360*/  STL.64 [R1+0x208], R18 ;  /* 0x0002081201007387 */ /* 0x0003e80000100a00 */
[----:B------:R1:W-:Y:S04]  /*d370*/  STL [R1+0x210], R12 ;  /* 0x0002100c01007387 */ /* 0x0003e80000100800 */
[----:B------:R-:W4:Y:S04]  /*d380*/  LDL.LU R52, [R1+0x140] ;  /* 0x0001400001347983 */ /* 0x000f280000300800 */
        /* <DEDUP_REMOVED lines=11> */
[----:B--2---:R-:W2:Y:S04]  /*d440*/  LDL.LU R32, [R1+0x1a0] ;  /* 0x0001a00001207983 */ /* 0x004ea80000300800 */
[----:B------:R-:W2:Y:S04]  /*d450*/  LDL.LU R33, [R1+0x1a4] ;  /* 0x0001a40001217983 */ /* 0x000ea80000300800 */
[----:B---3--:R-:W2:Y:S04]  /*d460*/  LDL.LU R34, [R1+0x1a8] ;  /* 0x0001a80001227983 */ /* 0x008ea80000300800 */
[----:B------:R-:W2:Y:S04]  /*d470*/  LDL.LU R35, [R1+0x1ac] ;  /* 0x0001ac0001237983 */ /* 0x000ea80000300800 */
[----:B------:R-:W3:Y:S04]  /*d480*/  LDL.LU R28, [R1+0x1b0] ;  /* 0x0001b000011c7983 */ /* 0x000ee80000300800 */
[----:B------:R-:W3:Y:S04]  /*d490*/  LDL.LU R29, [R1+0x1b4] ;  /* 0x0001b400011d7983 */ /* 0x000ee80000300800 */
[----:B------:R-:W3:Y:S04]  /*d4a0*/  LDL.LU R30, [R1+0x1b8] ;  /* 0x0001b800011e7983 */ /* 0x000ee80000300800 */
[----:B------:R-:W3:Y:S04]  /*d4b0*/  LDL.LU R31, [R1+0x1bc] ;  /* 0x0001bc00011f7983 */ /* 0x000ee80000300800 */
[----:B------:R-:W3:Y:S04]  /*d4c0*/  LDL.LU R20, [R1+0x1d0] ;  /* 0x0001d00001147983 */ /* 0x000ee80000300800 */
[----:B------:R-:W3:Y:S04]  /*d4d0*/  LDL.LU R21, [R1+0x1d4] ;  /* 0x0001d40001157983 */ /* 0x000ee80000300800 */
[----:B------:R-:W3:Y:S04]  /*d4e0*/  LDL.LU R22, [R1+0x1d8] ;  /* 0x0001d80001167983 */ /* 0x000ee80000300800 */
[----:B------:R-:W3:Y:S04]  /*d4f0*/  LDL.LU R23, [R1+0x1dc] ;  /* 0x0001dc0001177983 */ /* 0x000ee80000300800 */
[----:B-1----:R-:W3:Y:S04]  /*d500*/  LDL.LU R16, [R1+0x1e0] ;  /* 0x0001e00001107983 */ /* 0x002ee80000300800 */
[----:B------:R-:W3:Y:S01]  /*d510*/  LDL.LU R17, [R1+0x1e4] ;  /* 0x0001e40001117983 */ /* 0x000ee20000300800 */
[----:B------:R-:W-:Y:S03]  /*d520*/  HMMA.1688.F32.TF32 R168, R220, R8, R24 ;  /* 0x00000008dca8723c */ /* 0x000fe60000081018 */
        /* <DEDUP_REMOVED lines=22> */
[----:B------:R-:W-:Y:S04]  /*d690*/  STL [R1+0x714], R0 ;  /* 0x0007140001007387 */ /* 0x000fe80000100800 */
[----:B------:R-:W-:Y:S04]  /*d6a0*/  STL [R1+0x710], R2 ;  /* 0x0007100201007387 */ /* 0x000fe80000100800 */
[----:B------:R-:W-:Y:S04]  /*d6b0*/  STL [R1+0x70c], R3 ;  /* 0x00070c0301007387 */ /* 0x000fe80000100800 */
[----:B------:R-:W3:Y:S04]  /*d6c0*/  LDL.LU R24, [R1+0x1c0] ;  /* 0x0001c00001187983 */ /* 0x000ee80000300800 */
[----:B------:R-:W-:Y:S04]  /*d6d0*/  STL.64 [R1+0x220], R168 ;  /* 0x000220a801007387 */ /* 0x000fe80000100a00 */
[----:B------:R-:W-:Y:S04]  /*d6e0*/  STL.64 [R1+0x228], R170 ;  /* 0x000228aa01007387 */ /* 0x000fe80000100a00 */
[----:B------:R-:W3:Y:S04]  /*d6f0*/  LDL.LU R25, [R1+0x1c4] ;  /* 0x0001c40001197983 */ /* 0x000ee80000300800 */
[----:B------:R-:W3:Y:S04]  /*d700*/  LDL.LU R26, [R1+0x1c8] ;  /* 0x0001c800011a7983 */ /* 0x000ee80000300800 */
[----:B------:R-:W3:Y:S01]  /*d710*/  LDL.LU R27, [R1+0x1cc] ;  /* 0x0001cc00011b7983 */ /* 0x000ee20000300800 */
[----:B------:R-:W-:-:S02]  /*d720*/  IMAD.MOV.U32 R240, RZ, RZ, R208 ;  /* 0x000000fffff07224 */ /* 0x000fc400078e00d0 */
[----:B------:R-:W-:Y:S01]  /*d730*/  IMAD.MOV.U32 R241, RZ, RZ, R209 ;  /* 0x000000fffff17224 */ /* 0x000fe200078e00d1 */
[----:B------:R-:W1:Y:S01]  /*d740*/  LDSM.16.M88.4 R168, [R6+0x21400] ;  /* 0x0214000006a8783b */ /* 0x000e620000000200 */
[----:B------:R-:W-:Y:S02]  /*d750*/  IMAD.MOV.U32 R242, RZ, RZ, R210 ;  /* 0x000000fffff27224 */ /* 0x000fe400078e00d2 */
[----:B------:R-:W-:Y:S02]  /*d760*/  IMAD.MOV.U32 R243, RZ, RZ, R211 ;  /* 0x000000fffff37224 */ /* 0x000fe400078e00d3 */
[----:B------:R-:W4:Y:S01]  /*d770*/  LDSM.16.M88.4 R208, [R6+0x20400] ;  /* 0x0204000006d0783b */ /* 0x000f220000000200 */
[C---:B------:R-:W-:Y:S08]  /*d780*/  HMMA.1688.F32.TF32 R72, R104.reuse, R8, R72 ;  /* 0x000000086848723c */ /* 0x040ff00000081048 */
[C---:B-----5:R-:W-:Y:S08]  /*d790*/  HMMA.1688.F32.TF32 R84, R104.reuse, R216, R84 ;  /* 0x000000d86854723c */ /* 0x060ff00000081054 */
[C---:B----4-:R-:W-:Y:S08]  /*d7a0*/  HMMA.1688.F32.TF32 R88, R104.reuse, R212, R88 ;  /* 0x000000d46858723c */ /* 0x050ff00000081058 */
[C---:B------:R-:W-:Y:S08]  /*d7b0*/  HMMA.1688.F32.TF32 R96, R104.reuse, R200, R96 ;  /* 0x000000c86860723c */ /* 0x040ff00000081060 */
[C---:B-1----:R-:W-:Y:S08]  /*d7c0*/  HMMA.1688.F32.TF32 R92, R104.reuse, R168, R92 ;  /* 0x000000a8685c723c */ /* 0x042ff0000008105c */
[----:B------:R-:W-:Y:S08]  /*d7d0*/  HMMA.1688.F32.TF32 R76, R104, R208, R76 ;  /* 0x000000d0684c723c */ /* 0x000ff0000008104c */
[C---:B------:R-:W-:Y:S08]  /*d7e0*/  HMMA.1688.F32.TF32 R36, R44.reuse, R224, R36 ;  /* 0x000000e02c24723c */ /* 0x040ff00000081024 */
[C---:B--2---:R-:W-:Y:S08]  /*d7f0*/  HMMA.1688.F32.TF32 R32, R44.reuse, R200, R32 ;  /* 0x000000c82c20723c */ /* 0x044ff00000081020 */
[C---:B---3--:R-:W-:Y:S08]  /*d800*/  HMMA.1688.F32.TF32 R28, R44.reuse, R168, R28 ;  /* 0x000000a82c1c723c */ /* 0x048ff0000008101c */
[C---:B------:R-:W-:Y:S08]  /*d810*/  HMMA.1688.F32.TF32 R20, R44.reuse, R216, R20 ;  /* 0x000000d82c14723c */ /* 0x040ff00000081014 */
[C---:B------:R-:W-:Y:S08]  /*d820*/  HMMA.1688.F32.TF32 R16, R44.reuse, R204, R16 ;  /* 0x000000cc2c10723c */ /* 0x040ff00000081010 */
[C---:B------:R-:W-:Y:S08]  /*d830*/  HMMA.1688.F32.TF32 R12, R44.reuse, R208, R12 ;  /* 0x000000d02c0c723c */ /* 0x040ff0000008100c */
[----:B------:R-:W-:Y:S08]  /*d840*/  HMMA.1688.F32.TF32 R24, R44, R212, R24 ;  /* 0x000000d42c18723c */ /* 0x000ff00000081018 */
[C---:B------:R-:W-:Y:S08]  /*d850*/  HMMA.1688.F32.TF32 R44, R68.reuse, R208, R56 ;  /* 0x000000d0442c723c */ /* 0x040ff00000081038 */
[----:B------:R-:W-:Y:S08]  /*d860*/  HMMA.1688.F32.TF32 R56, R68, R212, R80 ;  /* 0x000000d44438723c */ /* 0x000ff00000081050 */
[C---:B------:R-:W-:Y:S08]  /*d870*/  HMMA.1688.F32.TF32 R80, R104.reuse, R204, R244 ;  /* 0x000000cc6850723c */ /* 0x040ff000000810f4 */
[----:B------:R-:W-:Y:S01]  /*d880*/  HMMA.1688.F32.TF32 R104, R104, R224, R248 ;  /* 0x000000e06868723c */ /* 0x000fe200000810f8 */
[----:B------:R-:W-:-:S06]  /*d890*/  IMAD.MOV.U32 R244, RZ, RZ, R109 ;  /* 0x000000fffff47224 */ /* 0x000fcc00078e006d */
[----:B------:R-:W-:Y:S02]  /*d8a0*/  IMAD.MOV.U32 R248, RZ, RZ, R112 ;  /* 0x000000fffff87224 */ /* 0x000fe400078e0070 */
[----:B------:R-:W2:Y:S01]  /*d8b0*/  LDL.LU R112, [R1+0x7e0] ;  /* 0x0007e00001707983 */ /* 0x000ea20000300800 */
[----:B------:R-:W-:Y:S02]  /*d8c0*/  IMAD.MOV.U32 R249, RZ, RZ, R113 ;  /* 0x000000fffff97224 */ /* 0x000fe400078e0071 */
[----:B------:R-:W-:Y:S01]  /*d8d0*/  IMAD.MOV.U32 R250, RZ, RZ, R114 ;  /* 0x000000fffffa7224 */ /* 0x000fe200078e0072 */
[----:B------:R-:W2:Y:S01]  /*d8e0*/  LDL.LU R113, [R1+0x7dc] ;  /* 0x0007dc0001717983 */ /* 0x000ea20000300800 */
[----:B------:R-:W-:-:S03]  /*d8f0*/  IMAD.MOV.U32 R251, RZ, RZ, R108 ;  /* 0x000000fffffb7224 */ /* 0x000fc600078e006c */
[----:B------:R-:W2:Y:S01]  /*d900*/  LDL.LU R114, [R1+0x7d8] ;  /* 0x0007d80001727983 */ /* 0x000ea20000300800 */
[----:B------:R-:W-:-:S03]  /*d910*/  IMAD.MOV.U32 R245, RZ, RZ, R110 ;  /* 0x000000fffff57224 */ /* 0x000fc600078e006e */
[----:B------:R-:W3:Y:S01]  /*d920*/  LDL.LU R108, [R1+0x7d4] ;  /* 0x0007d400016c7983 */ /* 0x000ee20000300800 */
[----:B------:R-:W-:-:S03]  /*d930*/  IMAD.MOV.U32 R246, RZ, RZ, R111 ;  /* 0x000000fffff67224 */ /* 0x000fc600078e006f */
[----:B------:R-:W3:Y:S04]  /*d940*/  LDL.LU R109, [R1+0x7d0] ;  /* 0x0007d000016d7983 */ /* 0x000ee80000300800 */
[----:B------:R-:W3:Y:S01]  /*d950*/  LDL.LU R110, [R1+0x7cc] ;  /* 0x0007cc00016e7983 */ /* 0x000ee20000300800 */
[----:B------:R-:W-:-:S03]  /*d960*/  IMAD.MOV.U32 R247, RZ, RZ, R115 ;  /* 0x000000fffff77224 */ /* 0x000fc600078e0073 */
[----:B------:R-:W3:Y:S04]  /*d970*/  LDL.LU R111, [R1+0x7c8] ;  /* 0x0007c800016f7983 */ /* 0x000ee80000300800 */
[----:B------:R-:W2:Y:S01]  /*d980*/  LDL.LU R115, [R1+0x7c4] ;  /* 0x0007c40001737983 */ /* 0x000ea20000300800 */
[C---:B------:R-:W-:Y:S08]  /*d990*/  HMMA.1688.F32.TF32 R116, R132.reuse, R216, R116 ;  /* 0x000000d88474723c */ /* 0x040ff00000081074 */
[C---:B------:R-:W-:Y:S08]  /*d9a0*/  HMMA.1688.F32.TF32 R120, R132.reuse, R212, R120 ;  /* 0x000000d48478723c */ /* 0x040ff00000081078 */
[----:B------:R-:W-:Y:S08]  /*d9b0*/  HMMA.1688.F32.TF32 R124, R132, R168, R124 ;  /* 0x000000a8847c723c */ /* 0x000ff0000008107c */
[C---:B------:R-:W-:Y:S08]  /*d9c0*/  HMMA.1688.F32.TF32 R40, R68.reuse, R8, R40 ;  /* 0x000000084428723c */ /* 0x040ff00000081028 */
[C---:B------:R-:W-:Y:S08]  /*d9d0*/  HMMA.1688.F32.TF32 R48, R68.reuse, R204, R48 ;  /* 0x000000cc4430723c */ /* 0x040ff00000081030 */
[C---:B------:R-:W-:Y:S08]  /*d9e0*/  HMMA.1688.F32.TF32 R52, R68.reuse, R216, R52 ;  /* 0x000000d84434723c */ /* 0x040ff00000081034 */
[C---:B------:R-:W-:Y:S08]  /*d9f0*/  HMMA.1688.F32.TF32 R60, R68.reuse, R168, R60 ;  /* 0x000000a8443c723c */ /* 0x040ff0000008103c */
[C---:B------:R-:W-:Y:S08]  /*da00*/  HMMA.1688.F32.TF32 R64, R68.reuse, R200, R64 ;  /* 0x000000c84440723c */ /* 0x040ff00000081040 */
[----:B------:R-:W-:Y:S01]  /*da10*/  HMMA.1688.F32.TF32 R68, R68, R224, R240 ;  /* 0x000000e04444723c */ /* 0x000fe200000810f0 */
[----:B------:R-:W4:Y:S04]  /*da20*/  LDL.LU R240, [R1+0xa0] ;  /* 0x0000a00001f07983 */ /* 0x000f280000300800 */
[----:B------:R-:W4:Y:S03]  /*da30*/  LDL.LU R241, [R1+0xa4] ;  /* 0x0000a40001f17983 */ /* 0x000f260000300800 */
[C---:B------:R-:W-:Y:S01]  /*da40*/  HMMA.1688.F32.TF32 R128, R132.reuse, R200, R128 ;  /* 0x000000c88480723c */ /* 0x040fe20000081080 */
[----:B------:R-:W4:Y:S04]  /*da50*/  LDL.LU R242, [R1+0xa8] ;  /* 0x0000a80001f27983 */ /* 0x000f280000300800 */
[----:B------:R-:W4:Y:S03]  /*da60*/  LDL.LU R243, [R1+0xac] ;  /* 0x0000ac0001f37983 */ /* 0x000f260000300800 */
[C---:B---3--:R-:W-:Y:S08]  /*da70*/  HMMA.1688.F32.TF32 R108, R132.reuse, R208, R108 ;  /* 0x000000d0846c723c */ /* 0x048ff0000008106c */
[----:B--2---:R-:W-:Y:S11]  /*da80*/  HMMA.1688.F32.TF32 R112, R132, R204, R112 ;  /* 0x000000cc8470723c */ /* 0x004ff60000081070 */
[----:B------:R-:W-:Y:S04]  /*da90*/  @!UPT UIADD3 URZ, URZ, URZ, URZ ;  /* 0x0000003f3f3ff290 */ /* 0x000fe8000fffe03f */
[----:B------:R-:W-:Y:S04]  /*daa0*/  STL [R1+0x71c], R108 ;  /* 0x00071c6c01007387 */ /* 0x000fe80000100800 */
[----:B------:R-:W-:Y:S04]  /*dab0*/  STL [R1+0x718], R109 ;  /* 0x0007186d01007387 */ /* 0x000fe80000100800 */
[----:B------:R-:W-:Y:S04]  /*dac0*/  STL [R1+0x708], R110 ;  /* 0x0007086e01007387 */ /* 0x000fe80000100800 */
[----:B------:R-:W-:Y:S04]  /*dad0*/  STL [R1+0x704], R111 ;  /* 0x0007046f01007387 */ /* 0x000fe80000100800 */
[----:B------:R1:W-:Y:S04]  /*dae0*/  STL [R1+0x72c], R112 ;  /* 0x00072c7001007387 */ /* 0x0003e80000100800 */
[----:B------:R2:W-:Y:S04]  /*daf0*/  STL [R1+0x728], R113 ;  /* 0x0007287101007387 */ /* 0x0005e80000100800 */
[----:B------:R3:W-:Y:S04]  /*db00*/  STL [R1+0x724], R114 ;  /* 0x0007247201007387 */ /* 0x0007e80000100800 */
[----:B------:R2:W-:Y:S04]  /*db10*/  STL [R1+0x720], R115 ;  /* 0x0007207301007387 */ /* 0x0005e80000100800 */
[----:B------:R-:W-:Y:S04]  /*db20*/  STL [R1+0x73c], R116 ;  /* 0x00073c7401007387 */ /* 0x000fe80000100800 */
[----:B------:R-:W-:Y:S04]  /*db30*/  STL [R1+0x738], R117 ;  /* 0x0007387501007387 */ /* 0x000fe80000100800 */
[----:B------:R-:W-:Y:S04]  /*db40*/  STL [R1+0x734], R118 ;  /* 0x0007347601007387 */ /* 0x000fe80000100800 */
[----:B------:R1:W-:Y:S04]  /*db50*/  STL [R1+0x730], R119 ;  /* 0x0007307701007387 */ /* 0x0003e80000100800 */
[----:B------:R1:W-:Y:S04]  /*db60*/  STL [R1+0x74c], R120 ;  /* 0x00074c7801007387 */ /* 0x0003e80000100800 */
[----:B------:R1:W-:Y:S04]  /*db70*/  STL [R1+0x748], R121 ;  /* 0x0007487901007387 */ /* 0x0003e80000100800 */
[----:B------:R1:W-:Y:S04]  /*db80*/  STL [R1+0x744], R122 ;  /* 0x0007447a01007387 */ /* 0x0003e80000100800 */
[----:B------:R1:W-:Y:S04]  /*db90*/  STL [R1+0x740], R123 ;  /* 0x0007407b01007387 */ /* 0x0003e80000100800 */
[----:B------:R1:W-:Y:S04]  /*dba0*/  STL [R1+0x75c], R124 ;  /* 0x00075c7c01007387 */ /* 0x0003e80000100800 */
[----:B------:R2:W-:Y:S04]  /*dbb0*/  STL [R1+0x758], R125 ;  /* 0x0007587d01007387 */ /* 0x0005e80000100800 */
[----:B------:R2:W-:Y:S04]  /*dbc0*/  STL [R1+0x754], R126 ;  /* 0x0007547e01007387 */ /* 0x0005e80000100800 */
[----:B------:R2:W-:Y:S01]  /*dbd0*/  STL [R1+0x750], R127 ;  /* 0x0007507f01007387 */ /* 0x0005e20000100800 */
[----:B-1----:R-:W-:-:S03]  /*dbe0*/  IMAD.MOV.U32 R112, RZ, RZ, R139 ;  /* 0x000000ffff707224 */ /* 0x002fc600078e008b */
[----:B------:R-:W-:Y:S04]  /*dbf0*/  STL [R1+0x76c], R128 ;  /* 0x00076c8001007387 */ /* 0x000fe80000100800 */
[----:B------:R-:W-:Y:S04]  /*dc00*/  STL [R1+0x768], R129 ;  /* 0x0007688101007387 */ /* 0x000fe80000100800 */
[----:B------:R-:W-:Y:S04]  /*dc10*/  STL [R1+0x764], R130 ;  /* 0x0007648201007387 */ /* 0x000fe80000100800 */
[----:B------:R-:W-:Y:S04]  /*dc20*/  STL [R1+0x760], R131 ;  /* 0x0007608301007387 */ /* 0x000fe80000100800 */
[----:B------:R-:W5:Y:S01]  /*dc30*/  LDL.LU R139, [R1+0x7c0] ;  /* 0x0007c000018b7983 */ /* 0x000f620000300800 */
[----:B--2---:R-:W-:-:S02]  /*dc40*/  IMAD.MOV.U32 R113, RZ, RZ, R143 ;  /* 0x000000ffff717224 */ /* 0x004fc400078e008f */
[----:B---3--:R-:W-:Y:S01]  /*dc50*/  IMAD.MOV.U32 R114, RZ, RZ, R151 ;  /* 0x000000ffff727224 */ /* 0x008fe200078e0097 */
[----:B------:R-:W2:Y:S04]  /*dc60*/  LDL.LU R143, [R1+0x7bc] ;  /* 0x0007bc00018f7983 */ /* 0x000ea80000300800 */
[----:B------:R-:W3:Y:S01]  /*dc70*/  LDL.LU R151, [R1+0x7b8] ;  /* 0x0007b80001977983 */ /* 0x000ee20000300800 */
[----:B----4-:R-:W-:Y:S03]  /*dc80*/  HMMA.1688.F32.TF32 R132, R132, R224, R240 ;  /* 0x000000e08484723c */ /* 0x010fe600000810f0 */
[----:B------:R-:W4:Y:S05]  /*dc90*/  LDL.LU R115, [R1+0x7c] ;  /* 0x00007c0001737983 */ /* 0x000f2a0000300800 */
[C---:B------:R-:W-:Y:S11]  /*dca0*/  HMMA.1688.F32.TF32 R116, R236.reuse, R200, R244 ;  /* 0x000000c8ec74723c */ /* 0x040ff600000810f4 */
[----:B------:R-:W-:Y:S04]  /*dcb0*/  @!UPT UIADD3 URZ, URZ, URZ, URZ ;  /* 0x0000003f3f3ff290 */ /* 0x000fe8000fffe03f */
[----:B------:R1:W-:Y:S04]  /*dcc0*/  STL [R1+0x77c], R132 ;  /* 0x00077c8401007387 */ /* 0x0003e80000100800 */
[----:B------:R1:W-:Y:S04]  /*dcd0*/  STL [R1+0x778], R133 ;  /* 0x0007788501007387 */ /* 0x0003e80000100800 */
[----:B------:R-:W-:Y:S04]  /*dce0*/  STL [R1+0x774], R134 ;  /* 0x0007748601007387 */ /* 0x000fe80000100800 */
[----:B------:R-:W-:Y:S01]  /*dcf0*/  STL [R1+0x770], R135 ;  /* 0x0007708701007387 */ /* 0x000fe20000100800 */
[C---:B------:R-:W-:Y:S08]  /*dd00*/  HMMA.1688.F32.TF32 R144, R236.reuse, R216, R144 ;  /* 0x000000d8ec90723c */ /* 0x040ff00000081090 */
[C---:B------:R-:W-:Y:S08]  /*dd10*/  HMMA.1688.F32.TF32 R152, R236.reuse, R168, R152 ;  /* 0x000000a8ec98723c */ /* 0x040ff00000081098 */
[C---:B-----5:R-:W-:Y:S11]  /*dd20*/  HMMA.1688.F32.TF32 R136, R236.reuse, R208, R136 ;  /* 0x000000d0ec88723c */ /* 0x060ff60000081088 */
[----:B------:R-:W-:Y:S11]  /*dd30*/  @!UPT UIADD3 URZ, URZ, URZ, URZ ;  /* 0x0000003f3f3ff290 */ /* 0x000ff6000fffe03f */
[----:B------:R-:W-:Y:S01]  /*dd40*/  @!UPT UIADD3 URZ, URZ, URZ, URZ ;  /* 0x0000003f3f3ff290 */ /* 0x000fe2000fffe03f */
[----:B------:R-:W-:Y:S04]  /*dd50*/  STL [R1+0x780], R139 ;  /* 0x0007808b01007387 */ /* 0x000fe80000100800 */
[----:B------:R-:W5:Y:S04]  /*dd60*/  LDL.LU R108, [R1+0x60] ;  /* 0x00006000016c7983 */ /* 0x000f680000300800 */
[----:B------:R-:W-:Y:S04]  /*dd70*/  STL.64 [R1+0x90], R116 ;  /* 0x0000907401007387 */ /* 0x000fe80000100a00 */
[----:B------:R1:W-:Y:S04]  /*dd80*/  STL.64 [R1+0x98], R118 ;  /* 0x0000987601007387 */ /* 0x0003e80000100a00 */
        /* <DEDUP_REMOVED lines=14> */
[C---:B--2---:R-:W-:Y:S03]  /*de70*/  HMMA.1688.F32.TF32 R140, R236.reuse, R204, R140 ;  /* 0x000000ccec8c723c */ /* 0x044fe6000008108c */
[----:B------:R-:W2:Y:S04]  /*de80*/  LDL.LU R243, [R1+0x3c] ;  /* 0x00003c0001f37983 */ /* 0x000ea80000300800 */
[----:B------:R-:W2:Y:S01]  /*de90*/  LDL.LU R244, [R1+0x20] ;  /* 0x0000200001f47983 */ /* 0x000ea20000300800 */
[C---:B---3--:R-:W-:Y:S03]  /*dea0*/  HMMA.1688.F32.TF32 R148, R236.reuse, R212, R148 ;  /* 0x000000d4ec94723c */ /* 0x048fe60000081094 */
[----:B------:R-:W3:Y:S04]  /*deb0*/  LDL.LU R245, [R1+0x24] ;  /* 0x0000240001f57983 */ /* 0x000ee80000300800 */
[----:B------:R-:W3:Y:S01]  /*dec0*/  LDL.LU R246, [R1+0x28] ;  /* 0x0000280001f67983 */ /* 0x000ee20000300800 */
[----:B------:R-:W-:Y:S03]  /*ded0*/  HMMA.1688.F32.TF32 R236, R236, R224, R248 ;  /* 0x000000e0ecec723c */ /* 0x000fe600000810f8 */
[----:B------:R-:W3:Y:S04]  /*dee0*/  LDL.LU R247, [R1+0x2c] ;  /* 0x00002c0001f77983 */ /* 0x000ee80000300800 */
[----:B------:R-:W3:Y:S04]  /*def0*/  LDL.LU R248, [R1] ;  /* 0x0000000001f87983 */ /* 0x000ee80000300800 */
[----:B------:R-:W3:Y:S04]  /*df00*/  LDL.LU R249, [R1+0x4] ;  /* 0x0000040001f97983 */ /* 0x000ee80000300800 */
[----:B------:R-:W3:Y:S04]  /*df10*/  LDL.LU R250, [R1+0x8] ;  /* 0x0000080001fa7983 */ /* 0x000ee80000300800 */
[----:B------:R-:W3:Y:S04]  /*df20*/  LDL.LU R251, [R1+0xc] ;  /* 0x00000c0001fb7983 */ /* 0x000ee80000300800 */
[----:B-1----:R-:W3:Y:S04]  /*df30*/  LDL.LU R132, [R1+0x10] ;  /* 0x0000100001847983 */ /* 0x002ee80000300800 */
[----:B------:R-:W3:Y:S01]  /*df40*/  LDL.LU R133, [R1+0x14] ;  /* 0x0000140001857983 */ /* 0x000ee20000300800 */
[C---:B----4-:R-:W-:Y:S11]  /*df50*/  HMMA.1688.F32.TF32 R128, R232.reuse, R208, R112 ;  /* 0x000000d0e880723c */ /* 0x050ff60000081070 */
[----:B------:R-:W-:Y:S11]  /*df60*/  @!UPT UIADD3 URZ, URZ, URZ, URZ ;  /* 0x0000003f3f3ff290 */ /* 0x000ff6000fffe03f */
[----:B------:R-:W-:Y:S02]  /*df70*/  @!UPT UIADD3 URZ, URZ, URZ, URZ ;  /* 0x0000003f3f3ff290 */ /* 0x000fe4000fffe03f */
[----:B------:R-:W-:Y:S02]  /*df80*/  IMAD.MOV.U32 R119, RZ, RZ, R128 ;  /* 0x000000ffff777224 */ /* 0x000fe400078e0080 */
[----:B------:R-:W-:Y:S02]  /*df90*/  IMAD.MOV.U32 R112, RZ, RZ, R129 ;  /* 0x000000ffff707224 */ /* 0x000fe400078e0081 */
[----:B------:R-:W-:Y:S02]  /*dfa0*/  IMAD.MOV.U32 R113, RZ, RZ, R130 ;  /* 0x000000ffff717224 */ /* 0x000fe400078e0082 */
[----:B------:R-:W-:Y:S02]  /*dfb0*/  IMAD.MOV.U32 R114, RZ, RZ, R131 ;  /* 0x000000ffff727224 */ /* 0x000fe400078e0083 */
[----:B------:R-:W-:Y:S02]  /*dfc0*/  IMAD.MOV.U32 R134, RZ, RZ, R252 ;  /* 0x000000ffff867224 */ /* 0x000fe400078e00fc */
[----:B------:R-:W-:Y:S01]  /*dfd0*/  IMAD.MOV.U32 R135, RZ, RZ, R7 ;  /* 0x000000ffff877224 */ /* 0x000fe200078e0007 */
[C---:B-----5:R-:W-:Y:S11]  /*dfe0*/  HMMA.1688.F32.TF32 R128, R232.reuse, R204, R108 ;  /* 0x000000cce880723c */ /* 0x060ff6000008106c */
[----:B------:R-:W-:Y:S11]  /*dff0*/  @!UPT UIADD3 URZ, URZ, URZ, URZ ;  /* 0x0000003f3f3ff290 */ /* 0x000ff6000fffe03f */
[----:B------:R-:W-:Y:S02]  /*e000*/  @!UPT UIADD3 URZ, URZ, URZ, URZ ;  /* 0x0000003f3f3ff290 */ /* 0x000fe4000fffe03f */
[----:B------:R-:W-:Y:S02]  /*e010*/  IMAD.MOV.U32 R115, RZ, RZ, R128 ;  /* 0x000000ffff737224 */ /* 0x000fe400078e0080 */
[----:B------:R-:W-:Y:S02]  /*e020*/  IMAD.MOV.U32 R108, RZ, RZ, R129 ;  /* 0x000000ffff6c7224 */ /* 0x000fe400078e0081 */
[----:B------:R-:W-:Y:S02]  /*e030*/  IMAD.MOV.U32 R109, RZ, RZ, R130 ;  /* 0x000000ffff6d7224 */ /* 0x000fe400078e0082 */
[----:B------:R-:W-:Y:S02]  /*e040*/  IMAD.MOV.U32 R0, RZ, RZ, R131 ;  /* 0x000000ffff007224 */ /* 0x000fe400078e0083 */
[C---:B------:R-:W-:Y:S08]  /*e050*/  HMMA.1688.F32.TF32 R128, R232.reuse, R216, R120 ;  /* 0x000000d8e880723c */ /* 0x040ff00000081078 */
[C---:B--2---:R-:W-:Y:S11]  /*e060*/  HMMA.1688.F32.TF32 R240, R232.reuse, R168, R240 ;  /* 0x000000a8e8f0723c */ /* 0x044ff600000810f0 */
[----:B------:R-:W-:Y:S05]  /*e070*/  @!UPT UIADD3 URZ, URZ, URZ, URZ ;  /* 0x0000003f3f3ff290 */ /* 0x000fea000fffe03f */
[----:B------:R-:W-:Y:S02]  /*e080*/  IMAD.MOV.U32 R123, RZ, RZ, R128 ;  /* 0x000000ffff7b7224 */ /* 0x000fe400078e0080 */
[----:B------:R-:W-:Y:S02]  /*e090*/  IMAD.MOV.U32 R116, RZ, RZ, R129 ;  /* 0x000000ffff747224 */ /* 0x000fe400078e0081 */
[----:B------:R-:W-:Y:S02]  /*e0a0*/  IMAD.MOV.U32 R117, RZ, RZ, R130 ;  /* 0x000000ffff757224 */ /* 0x000fe400078e0082 */
[----:B------:R-:W-:Y:S02]  /*e0b0*/  IMAD.MOV.U32 R118, RZ, RZ, R131 ;  /* 0x000000ffff767224 */ /* 0x000fe400078e0083 */
[C---:B------:R-:W-:Y:S08]  /*e0c0*/  HMMA.1688.F32.TF32 R128, R232.reuse, R212, R124 ;  /* 0x000000d4e880723c */ /* 0x040ff0000008107c */
[----:B---3--:R-:W-:Y:S08]  /*e0d0*/  HMMA.1688.F32.TF32 R244, R232, R200, R244 ;  /* 0x000000c8e8f4723c */ /* 0x008ff000000810f4 */
[----:B------:R-:W-:Y:S01]  /*e0e0*/  HMMA.1688.F32.TF32 R248, R228, R208, R248 ;  /* 0x000000d0e4f8723c */ /* 0x000fe200000810f8 */
[----:B------:R-:W-:-:S02]  /*e0f0*/  IMAD.MOV.U32 R125, RZ, RZ, R242 ;  /* 0x000000ffff7d7224 */ /* 0x000fc400078e00f2 */
[----:B------:R-:W-:Y:S02]  /*e100*/  IMAD.MOV.U32 R126, RZ, RZ, R243 ;  /* 0x000000ffff7e7224 */ /* 0x000fe400078e00f3 */
[----:B------:R-:W-:Y:S01]  /*e110*/  IMAD.MOV.U32 R124, RZ, RZ, R241 ;  /* 0x000000ffff7c7224 */ /* 0x000fe200078e00f1 */
[----:B------:R-:W2:Y:S02]  /*e120*/  LDL.LU.64 R242, [R1+0x7b0] ;  /* 0x0007b00001f27983 */ /* 0x000ea40000300a00 */
[----:B------:R-:W-:Y:S02]  /*e130*/  IMAD.MOV.U32 R122, RZ, RZ, R131 ;  /* 0x000000ffff7a7224 */ /* 0x000fe400078e0083 */
[----:B------:R-:W-:Y:S02]  /*e140*/  IMAD.MOV.U32 R131, RZ, RZ, R240 ;  /* 0x000000ffff837224 */ /* 0x000fe400078e00f0 */
[----:B------:R-:W2:Y:S01]  /*e150*/  LDL.LU.64 R240, [R1+0x7a8] ;  /* 0x0007a80001f07983 */ /* 0x000ea20000300a00 */
[----:B------:R-:W-:Y:S01]  /*e160*/  IMAD.MOV.U32 R120, RZ, RZ, R129 ;  /* 0x000000ffff787224 */ /* 0x000fe200078e0081 */
[----:B------:R-:W-:Y:S01]  /*e170*/  HMMA.1688.F32.TF32 R232, R232, R224, R132 ;  /* 0x000000e0e8e8723c */ /* 0x000fe20000081084 */
[----:B------:R-:W-:-:S02]  /*e180*/  IMAD.MOV.U32 R121, RZ, RZ, R130 ;  /* 0x000000ffff797224 */ /* 0x000fc400078e0082 */
[----:B------:R-:W-:Y:S02]  /*e190*/  IMAD.MOV.U32 R110, RZ, RZ, R246 ;  /* 0x000000ffff6e7224 */ /* 0x000fe400078e00f6 */
[----:B------:R-:W-:Y:S02]  /*e1a0*/  IMAD.MOV.U32 R111, RZ, RZ, R247 ;  /* 0x000000ffff6f7224 */ /* 0x000fe400078e00f7 */
[----:B------:R-:W-:Y:S01]  /*e1b0*/  IMAD.MOV.U32 R2, RZ, RZ, R244 ;  /* 0x000000ffff027224 */ /* 0x000fe200078e00f4 */
[----:B------:R-:W3:Y:S01]  /*e1c0*/  LDL.LU.64 R246, [R1+0x7a0] ;  /* 0x0007a00001f67983 */ /* 0x000ee20000300a00 */
[----:B------:R-:W-:Y:S02]  /*e1d0*/  IMAD.MOV.U32 R3, RZ, RZ, R245 ;  /* 0x000000ffff037224 */ /* 0x000fe400078e00f5 */
[----:B------:R-:W-:Y:S01]  /*e1e0*/  IMAD.MOV.U32 R127, RZ, RZ, R128 ;  /* 0x000000ffff7f7224 */ /* 0x000fe200078e0080 */
[----:B------:R-:W3:Y:S01]  /*e1f0*/  LDL.LU.64 R244, [R1+0x798] ;  /* 0x0007980001f47983 */ /* 0x000ee20000300a00 */
[----:B------:R-:W-:-:S02]  /*e200*/  IMAD.MOV.U32 R129, RZ, RZ, R250 ;  /* 0x000000ffff817224 */ /* 0x000fc400078e00fa */
[----:B------:R-:W-:Y:S02]  /*e210*/  IMAD.MOV.U32 R130, RZ, RZ, R251 ;  /* 0x000000ffff827224 */ /* 0x000fe400078e00fb */
[----:B------:R-:W-:Y:S01]  /*e220*/  IMAD.MOV.U32 R135, RZ, RZ, R248 ;  /* 0x000000ffff877224 */ /* 0x000fe200078e00f8 */
[----:B------:R-:W4:Y:S01]  /*e230*/  LDL.LU.64 R250, [R1+0x790] ;  /* 0x0007900001fa7983 */ /* 0x000f220000300a00 */
[----:B------:R-:W-:-:S03]  /*e240*/  IMAD.MOV.U32 R128, RZ, RZ, R249 ;  /* 0x000000ffff807224 */ /* 0x000fc600078e00f9 */
[----:B------:R-:W4:Y:S01]  /*e250*/  LDL.LU.64 R248, [R1+0x788] ;  /* 0x0007880001f87983 */ /* 0x000f220000300a00 */
[----:B------:R-:W-:Y:S08]  /*e260*/  HMMA.1688.F32.TF32 R164, R228, R224, R164 ;  /* 0x000000e0e4a4723c */ /* 0x000ff000000810a4 */
[C---:B------:R-:W-:Y:S08]  /*e270*/  HMMA.1688.F32.TF32 R172, R220.reuse, R204, R172 ;  /* 0x000000ccdcac723c */ /* 0x040ff000000810ac */
[----:B------:R-:W-:Y:S11]  /*e280*/  HMMA.1688.F32.TF32 R100, R220, R208, R100 ;  /* 0x000000d0dc64723c */ /* 0x000ff60000081064 */
[----:B------:R-:W-:Y:S04]  /*e290*/  @!UPT UIADD3 URZ, URZ, URZ, URZ ;  /* 0x0000003f3f3ff290 */ /* 0x000fe8000fffe03f */
[----:B------:R-:W-:Y:S01]  /*e2a0*/  STL.64 [R1+0xa0], R172 ;  /* 0x0000a0ac01007387 */ /* 0x000fe20000100a00 */
[----:B------:R-:W-:-:S07]  /*e2b0*/  IMAD.MOV.U32 R252, RZ, RZ, R175 ;  /* 0x000000fffffc7224 */ /* 0x000fce00078e00af */
[----:B------:R-:W-:Y:S04]  /*e2c0*/  STL.64 [R1+0xb0], R100 ;  /* 0x0000b06401007387 */ /* 0x000fe80000100a00 */
[----:B------:R-:W-:Y:S04]  /*e2d0*/  STL.64 [R1+0xb8], R102 ;  /* 0x0000b86601007387 */ /* 0x000fe80000100a00 */
[----:B------:R-:W-:Y:S01]  /*e2e0*/  STL [R1+0xa8], R174 ;  /* 0x0000a8ae01007387 */ /* 0x000fe20000100800 */
[C---:B------:R-:W-:Y:S08]  /*e2f0*/  HMMA.1688.F32.TF32 R176, R220.reuse, R216, R176 ;  /* 0x000000d8dcb0723c */ /* 0x040ff000000810b0 */
[C---:B------:R-:W-:Y:S08]  /*e300*/  HMMA.1688.F32.TF32 R196, R220.reuse, R212, R196 ;  /* 0x000000d4dcc4723c */ /* 0x040ff000000810c4 */
[C---:B------:R-:W-:Y:S08]  /*e310*/  HMMA.1688.F32.TF32 R184, R220.reuse, R168, R184 ;  /* 0x000000a8dcb8723c */ /* 0x040ff000000810b8 */
[C---:B------:R-:W-:Y:S08]  /*e320*/  HMMA.1688.F32.TF32 R180, R220.reuse, R200, R180 ;  /* 0x000000c8dcb4723c */ /* 0x040ff000000810b4 */
[----:B------:R-:W-:Y:S08]  /*e330*/  HMMA.1688.F32.TF32 R192, R220, R224, R192 ;  /* 0x000000e0dcc0723c */ /* 0x000ff000000810c0 */
[C---:B---3--:R-:W-:Y:S08]  /*e340*/  HMMA.1688.F32.TF32 R244, R228.reuse, R216, R244 ;  /* 0x000000d8e4f4723c */ /* 0x048ff000000810f4 */
[C---:B----4-:R-:W-:Y:S11]  /*e350*/  HMMA.1688.F32.TF32 R248, R228.reuse, R204, R248 ;  /* 0x000000cce4f8723c */ /* 0x050ff600000810f8 */
[----:B------:R-:W-:Y:S05]  /*e360*/  @!UPT UIADD3 URZ, URZ, URZ, URZ ;  /* 0x0000003f3f3ff290 */ /* 0x000fea000fffe03f */
[----:B------:R-:W-:Y:S02]  /*e370*/  IMAD.MOV.U32 R139, RZ, RZ, R244 ;  /* 0x000000ffff8b7224 */ /* 0x000fe400078e00f4 */
[----:B------:R-:W-:Y:S02]  /*e380*/  IMAD.MOV.U32 R132, RZ, RZ, R245 ;  /* 0x000000ffff847224 */ /* 0x000fe400078e00f5 */
[----:B------:R-:W-:Y:S02]  /*e390*/  IMAD.MOV.U32 R133, RZ, RZ, R246 ;  /* 0x000000ffff857224 */ /* 0x000fe400078e00f6 */
[----:B------:R-:W-:Y:S02]  /*e3a0*/  IMAD.MOV.U32 R134, RZ, RZ, R247 ;  /* 0x000000ffff867224 */ /* 0x000fe400078e00f7 */
[----:B--2---:R-:W-:Y:S01]  /*e3b0*/  HMMA.1688.F32.TF32 R244, R228, R212, R240 ;  /* 0x000000d4e4f4723c */ /* 0x004fe200000810f0 */
[----:B------:R-:W-:Y:S02]  /*e3c0*/  IMAD.MOV.U32 R9, RZ, RZ, R248 ;  /* 0x000000ffff097224 */ /* 0x000fe400078e00f8 */
[----:B------:R-:W-:-:S02]  /*e3d0*/  IMAD.MOV.U32 R8, RZ, RZ, R249 ;  /* 0x000000ffff087224 */ /* 0x000fc400078e00f9 */
[----:B------:R-:W-:Y:S02]  /*e3e0*/  IMAD.MOV.U32 R7, RZ, RZ, R250 ;  /* 0x000000ffff077224 */ /* 0x000fe400078e00fa */
[----:B------:R-:W-:Y:S01]  /*e3f0*/  IMAD.MOV.U32 R6, RZ, RZ, R251 ;  /* 0x000000ffff067224 */ /* 0x000fe200078e00fb */
[C---:B------:R-:W-:Y:S01]  /*e400*/  HMMA.1688.F32.TF32 R240, R228.reuse, R168, R156 ;  /* 0x000000a8e4f0723c */ /* 0x040fe2000008109c */
[----:B------:R-:W-:Y:S04]  /*e410*/  LDS R156, [R4+0xc200] ;  /* 0x00c20000049c7984 */ /* 0x000fe80000000800 */
[----:B------:R-:W-:Y:S03]  /*e420*/  LDS R158, [R4+0xe200] ;  /* 0x00e20000049e7984 */ /* 0x000fe60000000800 */
[----:B------:R-:W-:Y:S01]  /*e430*/  HMMA.1688.F32.TF32 R248, R228, R200, R160 ;  /* 0x000000c8e4f8723c */ /* 0x000fe200000810a0 */
[----:B------:R-:W-:Y:S04]  /*e440*/  LDS R228, [R4+0xc000] ;  /* 0x00c0000004e47984 */ /* 0x000fe80000000800 */
[----:B------:R-:W-:Y:S04]  /*e450*/  LDS R230, [R4+0xe000] ;  /* 0x00e0000004e67984 */ /* 0x000fe80000000800 */
[----:B------:R-:W-:Y:S04]  /*e460*/  LDS R229, [R5+0xc000] ;  /* 0x00c0000005e57984 */ /* 0x000fe80000000800 */
[----:B------:R-:W1:Y:S04]  /*e470*/  LDS R231, [R5+0xe000] ;  /* 0x00e0000005e77984 */ /* 0x000e680000000800 */
[----:B------:R-:W-:Y:S04]  /*e480*/  LDS R160, [R4+0xc100] ;  /* 0x00c1000004a07984 */ /* 0x000fe80000000800 */
[----:B------:R-:W-:Y:S04]  /*e490*/  LDS R162, [R4+0xe100] ;  /* 0x00e1000004a27984 */ /* 0x000fe80000000800 */
[----:B------:R-:W-:Y:S04]  /*e4a0*/  LDS R161, [R5+0xc100] ;  /* 0x00c1000005a17984 */ /* 0x000fe80000000800 */
[----:B------:R-:W-:Y:S04]  /*e4b0*/  LDS R163, [R5+0xe100] ;  /* 0x00e1000005a37984 */ /* 0x000fe80000000800 */
[----:B------:R-:W-:Y:S04]  /*e4c0*/  LDS R157, [R5+0xc200] ;  /* 0x00c20000059d7984 */ /* 0x000fe80000000800 */
[----:B------:R-:W2:Y:S01]  /*e4d0*/  LDS R159, [R5+0xe200] ;  /* 0x00e20000059f7984 */ /* 0x000ea20000000800 */
[C---:B-1----:R-:W-:Y:S08]  /*e4e0*/  HMMA.1688.F32.TF32 R172, R228.reuse, R10, R188 ;  /* 0x0000000ae4ac723c */ /* 0x042ff000000810bc */
[C---:B------:R-:W-:Y:S08]  /*e4f0*/  HMMA.1688.F32.TF32 R188, R228.reuse, R210, R12 ;  /* 0x000000d2e4bc723c */ /* 0x040ff0000008100c */
[C---:B------:R-:W-:Y:S08]  /*e500*/  HMMA.1688.F32.TF32 R100, R228.reuse, R206, R16 ;  /* 0x000000cee464723c */ /* 0x040ff00000081010 */
[C---:B------:R-:W-:Y:S07]  /*e510*/  HMMA.1688.F32.TF32 R12, R228.reuse, R218, R20 ;  /* 0x000000dae40c723c */ /* 0x040fee0000081014 */
[----:B------:R-:W-:Y:S01]  /*e520*/  STL.64 [R1+0xd0], R188 ;  /* 0x0000d0bc01007387 */ /* 0x000fe20000100a00 */
[C---:B------:R-:W-:Y:S03]  /*e530*/  HMMA.1688.F32.TF32 R16, R228.reuse, R214, R24 ;  /* 0x000000d6e410723c */ /* 0x040fe60000081018 */
[----:B------:R1:W-:Y:S04]  /*e540*/  STL.64 [R1+0xd8], R190 ;  /* 0x0000d8be01007387 */ /* 0x0003e80000100a00 */
[----:B------:R-:W-:Y:S01]  /*e550*/  STL.64 [R1+0xc0], R100 ;  /* 0x0000c06401007387 */ /* 0x000fe20000100a00 */
[----:B------:R-:W-:Y:S03]  /*e560*/  HMMA.1688.F32.TF32 R20, R228, R170, R28 ;  /* 0x000000aae414723c */ /* 0x000fe6000008101c */
[----:B------:R-:W-:Y:S04]  /*e570*/  STL.64 [R1+0xc8], R102 ;  /* 0x0000c86601007387 */ /* 0x000fe80000100a00 */
[----:B------:R-:W-:Y:S04]  /*e580*/  STL.64 [R1+0x1f0], R12 ;  /* 0x0001f00c01007387 */ /* 0x000fe80000100a00 */
[----:B------:R3:W-:Y:S01]  /*e590*/  STL.64 [R1+0x1f8], R14 ;  /* 0x0001f80e01007387 */ /* 0x0007e20000100a00 */
[----:B--2---:R-:W-:Y:S01]  /*e5a0*/  HMMA.1688.F32.TF32 R72, R156, R10, R72 ;  /* 0x0000000a9c48723c */ /* 0x004fe20000081048 */
[----:B-1----:R-:W-:-:S07]  /*e5b0*/  IMAD.MOV.U32 R191, RZ, RZ, R6 ;  /* 0x000000ffffbf7224 */ /* 0x002fce00078e0006 */
[C---:B------:R-:W-:Y:S08]  /*e5c0*/  HMMA.1688.F32.TF32 R88, R156.reuse, R214, R88 ;  /* 0x000000d69c58723c */ /* 0x040ff00000081058 */
[C---:B------:R-:W-:Y:S08]  /*e5d0*/  HMMA.1688.F32.TF32 R92, R156.reuse, R170, R92 ;  /* 0x000000aa9c5c723c */ /* 0x040ff0000008105c */
[C---:B------:R-:W-:Y:S08]  /*e5e0*/  HMMA.1688.F32.TF32 R96, R156.reuse, R202, R96 ;  /* 0x000000ca9c60723c */ /* 0x040ff00000081060 */
[----:B------:R-:W-:Y:S01]  /*e5f0*/  HMMA.1688.F32.TF32 R104, R156, R226, R104 ;  /* 0x000000e29c68723c */ /* 0x000fe20000081068 */
[----:B------:R-:W-:Y:S01]  /*e600*/  IMAD.MOV.U32 R189, RZ, RZ, R8 ;  /* 0x000000ffffbd7224 */ /* 0x000fe200078e0008 */
[----:B------:R-:W-:Y:S04]  /*e610*/  LDS R28, [R4+0xc400] ;  /* 0x00c40000041c7984 */ /* 0x000fe80000000800 */
[----:B------:R-:W-:Y:S02]  /*e620*/  LDS R30, [R4+0xe400] ;  /* 0x00e40000041e7984 */ /* 0x000fe40000000800 */
[C---:B---3--:R-:W-:Y:S02]  /*e630*/  HMMA.1688.F32.TF32 R12, R228.reuse, R202, R32 ;  /* 0x000000cae40c723c */ /* 0x048fe40000081020 */
[----:B------:R-:W-:Y:S04]  /*e640*/  STL.64 [R1+0x1e0], R16 ;  /* 0x0001e01001007387 */ /* 0x000fe80000100a00 */
[----:B------:R1:W-:Y:S04]  /*e650*/  STL.64 [R1+0x1e8], R18 ;  /* 0x0001e81201007387 */ /* 0x0003e80000100a00 */
[----:B------:R-:W-:Y:S04]  /*e660*/  STL.64 [R1+0x1d0], R20 ;  /* 0x0001d01401007387 */ /* 0x000fe80000100a00 */
[----:B------:R-:W-:Y:S01]  /*e670*/  STL.64 [R1+0x1d8], R22 ;  /* 0x0001d81601007387 */ /* 0x000fe20000100a00 */
[----:B-1----:R-:W-:Y:S03]  /*e680*/  HMMA.1688.F32.TF32 R16, R228, R226, R36 ;  /* 0x000000e2e410723c */ /* 0x002fe60000081024 */
[----:B------:R-:W-:Y:S05]  /*e690*/  LDS R29, [R5+0xc400] ;  /* 0x00c40000051d7984 */ /* 0x000fea0000000800 */
[----:B------:R-:W-:Y:S04]  /*e6a0*/  STL.64 [R1+0x1c0], R12 ;  /* 0x0001c00c01007387 */ /* 0x000fe80000100a00 */
[----:B------:R1:W-:Y:S04]  /*e6b0*/  STL.64 [R1+0x1c8], R14 ;  /* 0x0001c80e01007387 */ /* 0x0003e80000100a00 */
[----:B------:R-:W-:Y:S04]  /*e6c0*/  LDS R31, [R5+0xe400] ;  /* 0x00e40000051f7984 */ /* 0x000fe80000000800 */
[----:B------:R-:W-:Y:S01]  /*e6d0*/  LDS R24, [R4+0xc600] ;  /* 0x00c6000004187984 */ /* 0x000fe20000000800 */
[C---:B-1----:R-:W-:Y:S03]  /*e6e0*/  HMMA.1688.F32.TF32 R12, R160.reuse, R210, R44 ;  /* 0x000000d2a00c723c */ /* 0x042fe6000008102c */
[----:B------:R-:W-:Y:S04]  /*e6f0*/  LDS R26, [R4+0xe600] ;  /* 0x00e60000041a7984 */ /* 0x000fe80000000800 */
[----:B------:R-:W-:Y:S04]  /*e700*/  STL.64 [R1+0x1b0], R16 ;  /* 0x0001b01001007387 */ /* 0x000fe80000100a00 */
[----:B------:R1:W-:Y:S04]  /*e710*/  STL.64 [R1+0x1b8], R18 ;  /* 0x0001b81201007387 */ /* 0x0003e80000100a00 */
[----:B------:R-:W2:Y:S04]  /*e720*/  LDL.LU R220, [R1+0x180] ;  /* 0x0001800001dc7983 */ /* 0x000ea80000300800 */
[----:B------:R-:W-:Y:S04]  /*e730*/  LDS R25, [R5+0xc600] ;  /* 0x00c6000005197984 */ /* 0x000fe80000000800 */
[----:B------:R-:W-:Y:S04]  /*e740*/  LDS R27, [R5+0xe600] ;  /* 0x00e60000051b7984 */ /* 0x000fe80000000800 */
[----:B------:R-:W-:Y:S04]  /*e750*/  STL.64 [R1+0x170], R12 ;  /* 0x0001700c01007387 */ /* 0x000fe80000100a00 */
[----:B------:R3:W-:Y:S04]  /*e760*/  STL.64 [R1+0x178], R14 ;  /* 0x0001780e01007387 */ /* 0x0007e80000100a00 */
[----:B------:R-:W2:Y:S04]  /*e770*/  LDL.LU R221, [R1+0x184] ;  /* 0x0001840001dd7983 */ /* 0x000ea80000300800 */
[----:B------:R-:W2:Y:S04]  /*e780*/  LDL.LU R222, [R1+0x188] ;  /* 0x0001880001de7983 */ /* 0x000ea80000300800 */
[----:B------:R-:W2:Y:S01]  /*e790*/  LDL.LU R223, [R1+0x18c] ;  /* 0x00018c0001df7983 */ /* 0x000ea20000300800 */
[C---:B------:R-:W-:Y:S08]  /*e7a0*/  HMMA.1688.F32.TF32 R20, R160.reuse, R206, R48 ;  /* 0x000000cea014723c */ /* 0x040ff00000081030 */
[C---:B-1----:R-:W-:Y:S08]  /*e7b0*/  HMMA.1688.F32.TF32 R16, R160.reuse, R218, R52 ;  /* 0x000000daa010723c */ /* 0x042ff00000081034 */
[C---:B---3--:R-:W-:Y:S07]  /*e7c0*/  HMMA.1688.F32.TF32 R12, R160.reuse, R214, R56 ;  /* 0x000000d6a00c723c */ /* 0x048fee0000081038 */
[----:B------:R-:W-:Y:S04]  /*e7d0*/  STL.64 [R1+0x160], R20 ;  /* 0x0001601401007387 */ /* 0x000fe80000100a00 */
[----:B------:R1:W-:Y:S04]  /*e7e0*/  STL.64 [R1+0x168], R22 ;  /* 0x0001681601007387 */ /* 0x0003e80000100a00 */
[----:B------:R-:W-:Y:S04]  /*e7f0*/  STL.64 [R1+0x150], R16 ;  /* 0x0001501001007387 */ /* 0x000fe80000100a00 */
[----:B------:R3:W-:Y:S01]  /*e800*/  STL.64 [R1+0x158], R18 ;  /* 0x0001581201007387 */ /* 0x0007e20000100a00 */
[----:B-1----:R-:W-:Y:S01]  /*e810*/  HMMA.1688.F32.TF32 R20, R160, R170, R60 ;  /* 0x000000aaa014723c */ /* 0x002fe2000008103c */
[----:B------:R-:W-:-:S02]  /*e820*/  IMAD.MOV.U32 R228, RZ, RZ, R135 ;  /* 0x000000ffffe47224 */ /* 0x000fc400078e0087 */
[----:B------:R-:W-:Y:S01]  /*e830*/  LDS R56, [R4+0xc500] ;  /* 0x00c5000004387984 */ /* 0x000fe20000000800 */
[----:B------:R-:W-:Y:S02]  /*e840*/  IMAD.MOV.U32 R229, RZ, RZ, R128 ;  /* 0x000000ffffe57224 */ /* 0x000fe400078e0080 */
[----:B------:R-:W-:Y:S01]  /*e850*/  IMAD.MOV.U32 R230, RZ, RZ, R129 ;  /* 0x000000ffffe67224 */ /* 0x000fe200078e0081 */
[----:B------:R-:W-:Y:S01]  /*e860*/  LDS R58, [R4+0xe500] ;  /* 0x00e50000043a7984 */ /* 0x000fe20000000800 */
[----:B---3--:R-:W-:Y:S03]  /*e870*/  HMMA.1688.F32.TF32 R16, R160, R202, R64 ;  /* 0x000000caa010723c */ /* 0x008fe60000081040 */
[----:B------:R-:W-:Y:S04]  /*e880*/  STL.64 [R1+0x140], R12 ;  /* 0x0001400c01007387 */ /* 0x000fe80000100a00 */
[----:B------:R1:W-:Y:S01]  /*e890*/  STL.64 [R1+0x148], R14 ;  /* 0x0001480e01007387 */ /* 0x0003e20000100a00 */
[----:B------:R-:W-:-:S02]  /*e8a0*/  IMAD.MOV.U32 R231, RZ, RZ, R130 ;  /* 0x000000ffffe77224 */ /* 0x000fc400078e0082 */
[----:B------:R-:W-:Y:S01]  /*e8b0*/  IMAD.MOV.U32 R48, RZ, RZ, R131 ;  /* 0x000000ffff307224 */ /* 0x000fe200078e0083 */
[C---:B------:R-:W-:Y:S01]  /*e8c0*/  HMMA.1688.F32.TF32 R100, R160.reuse, R10, R40 ;  /* 0x0000000aa064723c */ /* 0x040fe20000081028 */
[----:B------:R-:W-:Y:S01]  /*e8d0*/  IMAD.MOV.U32 R49, RZ, RZ, R124 ;  /* 0x000000ffff317224 */ /* 0x000fe200078e007c */
[----:B------:R-:W-:Y:S04]  /*e8e0*/  LDS R57, [R5+0xc500] ;  /* 0x00c5000005397984 */ /* 0x000fe80000000800 */
[----:B------:R-:W-:Y:S02]  /*e8f0*/  STL.64 [R1+0x130], R20 ;  /* 0x0001301401007387 */ /* 0x000fe40000100a00 */
[----:B-1----:R-:W-:Y:S02]  /*e900*/  HMMA.1688.F32.TF32 R12, R160, R226, R68 ;  /* 0x000000e2a00c723c */ /* 0x002fe40000081044 */
[----:B------:R1:W-:Y:S04]  /*e910*/  STL.64 [R1+0x138], R22 ;  /* 0x0001381601007387 */ /* 0x0003e80000100a00 */
[----:B------:R-:W-:Y:S04]  /*e920*/  STL.64 [R1+0x120], R16 ;  /* 0x0001201001007387 */ /* 0x000fe80000100a00 */
[----:B------:R3:W-:Y:S01]  /*e930*/  STL.64 [R1+0x128], R18 ;  /* 0x0001281201007387 */ /* 0x0007e20000100a00 */
[----:B-1----:R-:W-:Y:S01]  /*e940*/  HMMA.1688.F32.TF32 R20, R156, R210, R76 ;  /* 0x000000d29c14723c */ /* 0x002fe2000008104c */
[----:B------:R-:W-:-:S02]  /*e950*/  IMAD.MOV.U32 R50, RZ, RZ, R125 ;  /* 0x000000ffff327224 */ /* 0x000fc400078e007d */
[----:B------:R-:W-:Y:S05]  /*e960*/  LDS R59, [R5+0xe500] ;  /* 0x00e50000053b7984 */ /* 0x000fea0000000800 */
[C---:B---3--:R-:W-:Y:S04]  /*e970*/  HMMA.1688.F32.TF32 R16, R156.reuse, R206, R80 ;  /* 0x000000ce9c10723c */ /* 0x048fe80000081050 */
[----:B------:R-:W-:Y:S04]  /*e980*/  STL.64 [R1+0x110], R12 ;  /* 0x0001100c01007387 */ /* 0x000fe80000100a00 */
[----:B------:R1:W-:Y:S07]  /*e990*/  STL.64 [R1+0x118], R14 ;  /* 0x0001180e01007387 */ /* 0x0003ee0000100a00 */
[----:B------:R-:W-:Y:S04]  /*e9a0*/  STL.64 [R1+0x100], R20 ;  /* 0x0001001401007387 */ /* 0x000fe80000100a00 */
[----:B------:R-:W-:Y:S04]  /*e9b0*/  STL.64 [R1+0x108], R22 ;  /* 0x0001081601007387 */ /* 0x000fe80000100a00 */
[----:B------:R-:W-:Y:S04]  /*e9c0*/  STL.64 [R1+0xf0], R16 ;  /* 0x0000f01001007387 */ /* 0x000fe80000100a00 */
[----:B------:R-:W-:Y:S04]  /*e9d0*/  STL.64 [R1+0xf8], R18 ;  /* 0x0000f81201007387 */ /* 0x000fe80000100a00 */
[----:B------:R-:W-:Y:S04]  /*e9e0*/  LDS R16, [R4+0xc300] ;  /* 0x00c3000004107984 */ /* 0x000fe80000000800 */
[----:B------:R-:W-:Y:S04]  /*e9f0*/  LDS R18, [R4+0xe300] ;  /* 0x00e3000004127984 */ /* 0x000fe80000000800 */
[----:B------:R-:W-:Y:S04]  /*ea00*/  LDS R17, [R5+0xc300] ;  /* 0x00c3000005117984 */ /* 0x000fe80000000800 */
[----:B------:R-:W2:Y:S01]  /*ea10*/  LDS R19, [R5+0xe300] ;  /* 0x00e3000005137984 */ /* 0x000ea20000000800 */
[----:B-1----:R-:W-:Y:S01]  /*ea20*/  HMMA.1688.F32.TF32 R12, R156, R218, R84 ;  /* 0x000000da9c0c723c */ /* 0x002fe20000081054 */
[----:B------:R-:W-:-:S02]  /*ea30*/  IMAD.MOV.U32 R51, RZ, RZ, R126 ;  /* 0x000000ffff337224 */ /* 0x000fc400078e007e */
[----:B------:R-:W-:Y:S02]  /*ea40*/  IMAD.MOV.U32 R44, RZ, RZ, R127 ;  /* 0x000000ffff2c7224 */ /* 0x000fe400078e007f */
[----:B------:R-:W-:Y:S11]  /*ea50*/  IMAD.MOV.U32 R45, RZ, RZ, R120 ;  /* 0x000000ffff2d7224 */ /* 0x000ff600078e0078 */
[----:B------:R-:W-:Y:S07]  /*ea60*/  @!UPT UIADD3 URZ, URZ, URZ, URZ ;  /* 0x0000003f3f3ff290 */ /* 0x000fee000fffe03f */
[----:B------:R-:W-:Y:S04]  /*ea70*/  STL.64 [R1+0xe0], R12 ;  /* 0x0000e00c01007387 */ /* 0x000fe80000100a00 */
[----:B------:R2:W-:Y:S01]  /*ea80*/  STL.64 [R1+0xe8], R14 ;  /* 0x0000e80e01007387 */ /* 0x0005e20000100a00 */
        /* <DEDUP_REMOVED lines=15> */
[----:B------:R-:W-:Y:S01]  /*eb80*/  IMAD.MOV.U32 R53, RZ, RZ, R3 ;  /* 0x000000ffff357224 */ /* 0x000fe200078e0003 */
[----:B--2---:R-:W-:Y:S07]  /*eb90*/  HMMA.1688.F32.TF32 R12, R16, R10, R220 ;  /* 0x0000000a100c723c */ /* 0x004fee00000810dc */
[----:B------:R-:W-:-:S02]  /*eba0*/  IMAD.MOV.U32 R220, RZ, RZ, R139 ;  /* 0x000000ffffdc7224 */ /* 0x000fc400078e008b */
[----:B------:R-:W2:Y:S01]  /*ebb0*/  LDL.LU R139, [R1+0x780] ;  /* 0x00078000018b7983 */ /* 0x000ea20000300800 */
[----:B------:R-:W-:Y:S02]  /*ebc0*/  IMAD.MOV.U32 R221, RZ, RZ, R132 ;  /* 0x000000ffffdd7224 */ /* 0x000fe400078e0084 */
[----:B------:R-:W-:Y:S01]  /*ebd0*/  IMAD.MOV.U32 R222, RZ, RZ, R133 ;  /* 0x000000ffffde7224 */ /* 0x000fe200078e0085 */
        /* <DEDUP_REMOVED lines=13> */
[----:B------:R-:W2:Y:S04]  /*ecb0*/  LDL.LU R120, [R1+0x74c] ;  /* 0x00074c0001787983 */ /* 0x000ea80000300800 */
        /* <DEDUP_REMOVED lines=26> */
[----:B------:R-:W3:Y:S04]  /*ee60*/  LDL.LU R2, [R1+0x710] ;  /* 0x0007100001027983 */ /* 0x000ee80000300800 */
[----:B------:R-:W4:Y:S01]  /*ee70*/  LDL.LU R3, [R1+0x70c] ;  /* 0x00070c0001037983 */ /* 0x000f220000300800 */
[----:B------:R-:W-:-:S02]  /*ee80*/  IMAD.MOV.U32 R54, RZ, RZ, R110 ;  /* 0x000000ffff367224 */ /* 0x000fc400078e006e */
[----:B------:R-:W-:Y:S01]  /*ee90*/  IMAD.MOV.U32 R55, RZ, RZ, R111 ;  /* 0x000000ffff377224 */ /* 0x000fe200078e006f */
[----:B------:R-:W5:Y:S04]  /*eea0*/  LDL.LU R110, [R1+0x708] ;  /* 0x00070800016e7983 */ /* 0x000f680000300800 */
[----:B------:R-:W5:Y:S04]  /*eeb0*/  LDL.LU R111, [R1+0x704] ;  /* 0x00070400016f7983 */ /* 0x000f680000300800 */
[----:B------:R-:W5:Y:S01]  /*eec0*/  LDL.LU R40, [R1+0x210] ;  /* 0x0002100001287983 */ /* 0x000f620000300800 */
[----:B------:R-:W-:-:S02]  /*eed0*/  IMAD.MOV.U32 R188, RZ, RZ, R9 ;  /* 0x000000ffffbc7224 */ /* 0x000fc400078e0009 */
[----:B--2---:R-:W-:Y:S02]  /*eee0*/  IMAD.MOV.U32 R41, RZ, RZ, R0 ;  /* 0x000000ffff297224 */ /* 0x004fe400078e0000 */
[----:B------:R-:W2:Y:S01]  /*eef0*/  LDL.LU R0, [R1+0x700] ;  /* 0x0007000001007983 */ /* 0x000ea20000300800 */
[----:B---3--:R-:W-:-:S03]  /*ef00*/  IMAD.MOV.U32 R42, RZ, RZ, R2 ;  /* 0x000000ffff2a7224 */ /* 0x008fc600078e0002 */
[----:B------:R-:W3:Y:S01]  /*ef10*/  LDL.LU R2, [R1+0x6fc] ;  /* 0x0006fc0001027983 */ /* 0x000ee20000300800 */
[----:B----4-:R-:W-:-:S03]  /*ef20*/  IMAD.MOV.U32 R43, RZ, RZ, R3 ;  /* 0x000000ffff2b7224 */ /* 0x010fc600078e0003 */
[----:B------:R-:W4:Y:S04]  /*ef30*/  LDL.LU R3, [R1+0x6f8] ;  /* 0x0006f80001037983 */ /* 0x000f280000300800 */
[----:B------:R-:W3:Y:S04]  /*ef40*/  LDL.LU R159, [R1+0x24c] ;  /* 0x00024c00019f7983 */ /* 0x000ee80000300800 */
[----:B------:R-:W4:Y:S04]  /*ef50*/  LDL R6, [R1+0x2e4] ;  /* 0x0002e40001067983 */ /* 0x000f280000100800 */
[----:B------:R-:W4:Y:S04]  /*ef60*/  LDL R84, [R1+0x2e8] ;  /* 0x0002e80001547983 */ /* 0x000f280000100800 */
[----:B------:R-:W4:Y:S04]  /*ef70*/  LDL R8, [R1+0x2e0] ;  /* 0x0002e00001087983 */ /* 0x000f280000100800 */
[----:B------:R-:W4:Y:S04]  /*ef80*/  LDL R86, [R1+0x2ec] ;  /* 0x0002ec0001567983 */ /* 0x000f280000100800 */
[----:B------:R-:W4:Y:S04]  /*ef90*/  LDL R163, [R1+0x2dc] ;  /* 0x0002dc0001a37983 */ /* 0x000f280000100800 */
[----:B------:R-:W4:Y:S04]  /*efa0*/  LDL R161, [R1+0x2d8] ;  /* 0x0002d80001a17983 */ /* 0x000f280000100800 */
[----:B------:R-:W4:Y:S04]  /*efb0*/  LDL R160, [R1+0x2f0] ;  /* 0x0002f00001a07983 */ /* 0x000f280000100800 */
[----:B------:R-:W4:Y:S01]  /*efc0*/  LDL R85, [R1+0x2f4] ;  /* 0x0002f40001557983 */ /* 0x000f220000100800 */
[----:B------:R-:W-:-:S02]  /*efd0*/  IMAD.MOV.U32 R9, RZ, RZ, 0x1f ;  /* 0x0000001fff097424 */ /* 0x000fc400078e00ff */
[----:B------:R-:W-:Y:S01]  /*efe0*/  IMAD.MOV.U32 R190, RZ, RZ, R7 ;  /* 0x000000ffffbe7224 */ /* 0x000fe200078e0007 */
[----:B------:R-:W1:Y:S02]  /*eff0*/  S2R R201, SR_TID.X ;  /* 0x0000000000c97919 */ /* 0x000e640000002100 */
[----:B------:R-:W-:Y:S01]  /*f000*/  IADD3 R9, R9, c[0x0][0x180], RZ ;  /* 0x0000600009097a10 */ /* 0x000fe20007ffe0ff */
[----:B-----5:R-:W-:Y:S01]  /*f010*/  HMMA.1688.F32.TF32 R108, R16, R210, R108 ;  /* 0x000000d2106c723c */ /* 0x020fe2000008106c */
[----:B------:R-:W-:Y:S01]  /*f020*/  UIADD3 UR5, UR5, 0x1, URZ ;  /* 0x0000000105057890 */ /* 0x000fe2000fffe03f */
[----:B------:R-:W4:Y:S01]  /*f030*/  LDL R158, [R1+0x350] ;  /* 0x00035000019e7983 */ /* 0x000f220000100800 */
[----:B------:R-:W-:-:S03]  /*f040*/  SHF.R.S32.HI R7, RZ, 0x1f, R9 ;  /* 0x0000001fff077819 */ /* 0x000fc60000011409 */
[----:B------:R-:W4:Y:S01]  /*f050*/  LDL R162, [R1+0x364] ;  /* 0x0003640001a27983 */ /* 0x000f220000100800 */
[----:B------:R-:W-:Y:S01]  /*f060*/  LEA.HI R7, R7, R9, RZ, 0x5 ;  /* 0x0000000907077211 */ /* 0x000fe200078f28ff */
[----:B------:R-:W-:Y:S02]  /*f070*/  HMMA.1688.F32.TF32 R112, R16, R206, R112 ;  /* 0x000000ce1070723c */ /* 0x000fe40000081070 */
[----:B------:R-:W4:Y:S01]  /*f080*/  LDL R157, [R1+0x360] ;  /* 0x00036000019d7983 */ /* 0x000f220000100800 */
[----:B------:R-:W-:-:S03]  /*f090*/  SHF.R.S32.HI R7, RZ, 0x5, R7 ;  /* 0x00000005ff077819 */ /* 0x000fc60000011407 */
[----:B------:R-:W4:Y:S02]  /*f0a0*/  LDL R156, [R1+0x36c] ;  /* 0x00036c00019c7983 */ /* 0x000f240000100800 */
[----:B------:R-:W-:Y:S01]  /*f0b0*/  HMMA.1688.F32.TF32 R116, R16, R218, R116 ;  /* 0x000000da1074723c */ /* 0x000fe20000081074 */
[----:B------:R-:W-:-:S07]  /*f0c0*/  IADD3 R7, R7, -0x2, RZ ;  /* 0xfffffffe07077810 */ /* 0x000fce0007ffe0ff */
[C---:B------:R-:W-:Y:S08]  /*f0d0*/  HMMA.1688.F32.TF32 R120, R16.reuse, R214, R120 ;  /* 0x000000d61078723c */ /* 0x040ff00000081078 */
[C---:B------:R-:W-:Y:S08]  /*f0e0*/  HMMA.1688.F32.TF32 R124, R16.reuse, R170, R124 ;  /* 0x000000aa107c723c */ /* 0x040ff0000008107c */
[C---:B------:R-:W-:Y:S08]  /*f0f0*/  HMMA.1688.F32.TF32 R128, R16.reuse, R202, R128 ;  /* 0x000000ca1080723c */ /* 0x040ff00000081080 */
[----:B------:R-:W-:Y:S01]  /*f100*/  HMMA.1688.F32.TF32 R132, R16, R226, R132 ;  /* 0x000000e21084723c */ /* 0x000fe20000081084 */
[----:B------:R-:W4:Y:S07]  /*f110*/  LDL R87, [R1+0x37c] ;  /* 0x00037c0001577983 */ /* 0x000f2e0000100800 */
[C---:B------:R-:W-:Y:S08]  /*f120*/  HMMA.1688.F32.TF32 R16, R28.reuse, R10, R68 ;  /* 0x0000000a1c10723c */ /* 0x040ff00000081044 */
[C---:B------:R-:W-:Y:S08]  /*f130*/  HMMA.1688.F32.TF32 R136, R28.reuse, R210, R136 ;  /* 0x000000d21c88723c */ /* 0x040ff00000081088 */
[C---:B------:R-:W-:Y:S08]  /*f140*/  HMMA.1688.F32.TF32 R140, R28.reuse, R206, R140 ;  /* 0x000000ce1c8c723c */ /* 0x040ff0000008108c */
[C---:B------:R-:W-:Y:S08]  /*f150*/  HMMA.1688.F32.TF32 R144, R28.reuse, R218, R144 ;  /* 0x000000da1c90723c */ /* 0x040ff00000081090 */
        /* <DEDUP_REMOVED lines=8> */
[----:B------:R-:W-:-:S07]  /*f1e0*/  UISETP.GT.AND UP0, UPT, UR5, 0x1, UPT ;  /* 0x000000010500788c */ /* 0x000fce000bf04270 */
[C---:B------:R-:W-:Y:S08]  /*f1f0*/  HMMA.1688.F32.TF32 R60, R24.reuse, R210, R228 ;  /* 0x000000d2183c723c */ /* 0x040ff000000810e4 */
[C---:B------:R-:W-:Y:S08]  /*f200*/  HMMA.1688.F32.TF32 R40, R24.reuse, R206, R188 ;  /* 0x000000ce1828723c */ /* 0x040ff000000810bc */
[C---:B------:R-:W-:Y:S08]  /*f210*/  HMMA.1688.F32.TF32 R64, R24.reuse, R218, R220 ;  /* 0x000000da1840723c */ /* 0x040ff000000810dc */
[C---:B------:R-:W-:Y:S08]  /*f220*/  HMMA.1688.F32.TF32 R240, R24.reuse, R170, R240 ;  /* 0x000000aa18f0723c */ /* 0x040ff000000810f0 */
[C---:B------:R-:W-:Y:S08]  /*f230*/  HMMA.1688.F32.TF32 R248, R24.reuse, R202, R248 ;  /* 0x000000ca18f8723c */ /* 0x040ff000000810f8 */
[----:B------:R-:W-:Y:S01]  /*f240*/  HMMA.1688.F32.TF32 R244, R24, R226, R164 ;  /* 0x000000e218f4723c */ /* 0x000fe200000810a4 */
[----:B------:R-:W5:Y:S04]  /*f250*/  LDL R164, [R1+0x35c] ;  /* 0x00035c0001a47983 */ /* 0x000f680000100800 */
[----:B------:R-:W-:Y:S04]  /*f260*/  LDS R24, [R4+0xc700] ;  /* 0x00c7000004187984 */ /* 0x000fe80000000800 */
[----:B------:R-:W-:Y:S04]  /*f270*/  LDS R26, [R4+0xe700] ;  /* 0x00e70000041a7984 */ /* 0x000fe80000000800 */
[----:B------:R-:W-:Y:S04]  /*f280*/  LDS R25, [R5+0xc700] ;  /* 0x00c7000005197984 */ /* 0x000fe80000000800 */
[----:B------:R2:W2:Y:S01]  /*f290*/  LDS R27, [R5+0xe700] ;  /* 0x00e70000051b7984 */ /* 0x0004a20000000800 */
[----:B------:R-:W-:Y:S01]  /*f2a0*/  USEL UR5, UR5, URZ, !UP0 ;  /* 0x0000003f05057287 */ /* 0x000fe2000c000000 */
[----:B-1----:R-:W-:-:S02]  /*f2b0*/  LOP3.LUT R209, R201, 0x7f, RZ, 0xc0, !PT ;  /* 0x0000007fc9d17812 */ /* 0x002fc400078ec0ff */
[----:B------:R-:W1:Y:S03]  /*f2c0*/  S2R R205, SR_TID.X ;  /* 0x0000000000cd7919 */ /* 0x000e660000002100 */
[----:B------:R-:W-:Y:S01]  /*f2d0*/  IMAD.SHL.U32 R208, R209, 0x4, RZ ;  /* 0x00000004d1d07824 */ /* 0x000fe200078e00ff */
[----:B------:R-:W5:Y:S04]  /*f2e0*/  LDL R165, [R1+0x60c] ;  /* 0x00060c0001a57983 */ /* 0x000f680000100800 */
[----:B------:R-:W5:Y:S04]  /*f2f0*/  LDL R167, [R1+0x3b8] ;  /* 0x0003b80001a77983 */ /* 0x000f680000100800 */
[----:B------:R-:W5:Y:S01]  /*f300*/  LDL R166, [R1+0x3ac] ;  /* 0x0003ac0001a67983 */ /* 0x000f620000100800 */
[----:B--2---:R-:W-:-:S02]  /*f310*/  ISETP.GT.AND P0, PT, R0, RZ, PT ;  /* 0x000000ff0000720c */ /* 0x004fc40003f04270 */
[----:B---3--:R-:W-:Y:S02]  /*f320*/  ISETP.GE.AND P1, PT, R159, R7, PT ;  /* 0x000000079f00720c */ /* 0x008fe40003f26270 */
[----:B------:R-:W-:Y:S02]  /*f330*/  SEL R7, RZ, 0x4, !P0 ;  /* 0x00000004ff077807 */ /* 0x000fe40004000000 */
[----:B----4-:R-:W-:Y:S02]  /*f340*/  IADD3 R6, P2, R2, R6, RZ ;  /* 0x0000000602067210 */ /* 0x010fe40007f5e0ff */
[----:B------:R-:W-:-:S04]  /*f350*/  SEL R7, R7, RZ, !P1 ;  /* 0x000000ff07077207 */ /* 0x000fc80004800000 */
[----:B------:R-:W-:Y:S01]  /*f360*/  ISETP.NE.U32.AND P0, PT, R7, RZ, PT ;  /* 0x000000ff0700720c */ /* 0x000fe20003f05070 */
[----:B------:R-:W-:Y:S01]  /*f370*/  IMAD.X R7, R3, 0x1, R84, P2 ;  /* 0x0000000103077824 */ /* 0x000fe200010e0654 */
[----:B------:R-:W-:Y:S01]  /*f380*/  IADD3 R8, P3, R2, R8, RZ ;  /* 0x0000000802087210 */ /* 0x000fe20007f7e0ff */
[----:B------:R-:W-:-:S04]  /*f390*/  IMAD.U32 R84, RZ, RZ, UR5 ;  /* 0x00000005ff547e24 */ /* 0x000fc8000f8e00ff */
[----:B------:R-:W-:Y:S01]  /*f3a0*/  IMAD R84, R84, 0x10000, R208 ;  /* 0x0001000054547824 */ /* 0x000fe200078e02d0 */
[----:B------:R-:W-:Y:S01]  /*f3b0*/  BAR.SYNC.DEFER_BLOCKING 0x0 ;  /* 0x0000000000007b1d */ /* 0x000fe20000010000 */
[----:B------:R-:W-:Y:S01]  /*f3c0*/  IMAD.X R9, R3, 0x1, R86, P3 ;  /* 0x0000000103097824 */ /* 0x000fe200018e0656 */
[----:B------:R-:W-:-:S04]  /*f3d0*/  ISETP.GT.AND P2, PT, R0, 0x4, PT ;  /* 0x000000040000780c */ /* 0x000fc80003f44270 */
[----:B------:R-:W2:Y:S01]  /*f3e0*/  LDL R86, [R1+0x368] ;  /* 0x0003680001567983 */ /* 0x000ea20000100800 */
[----:B------:R-:W-:Y:S02]  /*f3f0*/  SEL R5, RZ, 0x4, !P2 ;  /* 0x00000004ff057807 */ /* 0x000fe40005000000 */
[C---:B------:R-:W-:Y:S02]  /*f400*/  IADD3 R4, P3, R2.reuse, R161, RZ ;  /* 0x000000a102047210 */ /* 0x040fe40007f7e0ff */
[----:B------:R-:W-:Y:S01]  /*f410*/  SEL R5, R5, RZ, !P1 ;  /* 0x000000ff05057207 */ /* 0x000fe20004800000 */
[----:B------:R-:W3:Y:S04]  /*f420*/  LDL R161, [R1+0x3ec] ;  /* 0x0003ec0001a17983 */ /* 0x000ee80000100800 */
[----:B------:R-:W-:Y:S01]  /*f430*/  @!PT LDS RZ, [RZ] ;  /* 0x00000000fffff984 */ /* 0x000fe20000000800 */
[----:B------:R-:W-:Y:S01]  /*f440*/  @!PT LDS RZ, [RZ] ;  /* 0x00000000fffff984 */ /* 0x000fe20000000800 */
[----:B------:R-:W-:Y:S01]  /*f450*/  @!PT LDS RZ, [RZ] ;  /* 0x00000000fffff984 */ /* 0x000fe20000000800 */
[----:B------:R4:W-:Y:S04]  /*f460*/  LDGSTS.E [R84], [R6.64], P0 ;  /* 0x0000000006547fae */ /* 0x0009e80008121848 */
[----:B------:R1:W-:Y:S01]  /*f470*/  LDGSTS.E [R84+0x200], [R8.64], P0 ;  /* 0x0020000008547fae */ /* 0x0003e20008121848 */
[----:B----4-:R-:W-:-:S03]  /*f480*/  IADD3 R6, P2, R2, R163, RZ ;  /* 0x000000a302067210 */ /* 0x010fc60007f5e0ff */
[----:B------:R-:W4:Y:S04]  /*f490*/  LDL R163, [R1+0x3e4] ;  /* 0x0003e40001a37983 */ /* 0x000f280000100800 */
[----:B-1----:R-:W3:Y:S01]  /*f4a0*/  LDL R8, [R1+0x370] ;  /* 0x0003700001087983 */ /* 0x002ee20000100800 */
[----:B------:R-:W-:Y:S01]  /*f4b0*/  IMAD.X R7, R3, 0x1, R160, P2 ;  /* 0x0000000103077824 */ /* 0x000fe200010e06a0 */
[----:B------:R-:W-:Y:S01]  /*f4c0*/  ISETP.NE.U32.AND P2, PT, R5, RZ, PT ;  /* 0x000000ff0500720c */ /* 0x000fe20003f45070 */
[----:B------:R-:W-:Y:S01]  /*f4d0*/  IMAD.X R5, R3, 0x1, R85, P3 ;  /* 0x0000000103057824 */ /* 0x000fe200018e0655 */
[----:B------:R-:W4:Y:S04]  /*f4e0*/  LDL R160, [R1+0x3e0] ;  /* 0x0003e00001a07983 */ /* 0x000f280000100800 */
[----:B------:R-:W4:Y:S04]  /*f4f0*/  LDL R85, [R1+0x3e8] ;  /* 0x0003e80001557983 */ /* 0x000f280000100800 */
[----:B------:R5:W-:Y:S04]  /*f500*/  LDGSTS.E [R84+0x400], [R6.64], P0 ;  /* 0x0040000006547fae */ /* 0x000be80008121848 */
[----:B------:R1:W-:Y:S01]  /*f510*/  LDGSTS.E [R84+0x600], [R4.64], P0 ;  /* 0x0060000004547fae */ /* 0x0003e20008121848 */
[----:B------:R-:W-:-:S03]  /*f520*/  ISETP.GT.AND P0, PT, R0, 0x8, PT ;  /* 0x000000080000780c */ /* 0x000fc60003f04270 */
[----:B------:R-:W4:Y:S01]  /*f530*/  LDL R9, [R1+0x3f0] ;  /* 0x0003f00001097983 */ /* 0x000f220000100800 */
[----:B-1----:R-:W-:-:S03]  /*f540*/  IADD3 R4, P4, R2, R162, RZ ;  /* 0x000000a202047210 */ /* 0x002fc60007f9e0ff */
[----:B------:R-:W4:Y:S02]  /*f550*/  LDL R162, [R1+0x464] ;  /* 0x0004640001a27983 */ /* 0x000f240000100800 */
[----:B------:R-:W-:Y:S02]  /*f560*/  IMAD.X R5, R3, 0x1, R157, P4 ;  /* 0x0000000103057824 */ /* 0x000fe400020e069d */
[----:B------:R-:W4:Y:S01]  /*f570*/  LDL R157, [R1+0x3fc] ;  /* 0x0003fc00019d7983 */ /* 0x000f220000100800 */
[----:B-----5:R-:W-:-:S03]  /*f580*/  IADD3 R6, P3, R2, R164, RZ ;  /* 0x000000a402067210 */ /* 0x020fc60007f7e0ff */
[----:B------:R-:W5:Y:S02]  /*f590*/  LDL R164, [R1+0x5ec] ;  /* 0x0005ec0001a47983 */ /* 0x000f640000100800 */
[----:B------:R-:W-:Y:S02]  /*f5a0*/  IMAD.X R7, R3, 0x1, R158, P3 ;  /* 0x0000000103077824 */ /* 0x000fe400018e069e */
[----:B------:R-:W5:Y:S04]  /*f5b0*/  LDL R158, [R1+0x3f4] ;  /* 0x0003f400019e7983 */ /* 0x000f680000100800 */
[----:B------:R1:W-:Y:S04]  /*f5c0*/  LDGSTS.E [R84+0x2000], [R6.64], P2 ;  /* 0x0200000006547fae */ /* 0x0003e80009121848 */
[----:B------:R1:W-:Y:S02]  /*f5d0*/  LDGSTS.E [R84+0x2200], [R4.64], P2 ;  /* 0x0220000004547fae */ /* 0x0003e40009121848 */
[----:B-1----:R-:W-:-:S02]  /*f5e0*/  SEL R7, RZ, 0x4, !P0 ;  /* 0x00000004ff077807 */ /* 0x002fc40004000000 */
[C---:B------:R-:W-:Y:S02]  /*f5f0*/  IADD3 R6, P0, R2.reuse, R156, RZ ;  /* 0x0000009c02067210 */ /* 0x040fe40007f1e0ff */
[----:B------:R-:W5:Y:S01]  /*f600*/  LDL R156, [R1+0x3f8] ;  /* 0x0003f800019c7983 */ /* 0x000f620000100800 */
[----:B------:R-:W-:Y:S02]  /*f610*/  SEL R5, R7, RZ, !P1 ;  /* 0x000000ff07057207 */ /* 0x000fe40004800000 */
[----:B------:R-:W-:Y:S02]  /*f620*/  IADD3 R4, P3, R2, R87, RZ ;  /* 0x0000005702047210 */ /* 0x000fe40007f7e0ff */
[----:B------:R-:W5:Y:S01]  /*f630*/  LDL R87, [R1+0x46c] ;  /* 0x00046c0001577983 */ /* 0x000f620000100800 */
[----:B--2---:R-:W-:Y:S01]  /*f640*/  IMAD.X R7, R3, 0x1, R86, P0 ;  /* 0x0000000103077824 */ /* 0x004fe200000e0656 */
[----:B------:R-:W-:Y:S02]  /*f650*/  ISETP.NE.U32.AND P0, PT, R5, RZ, PT ;  /* 0x000000ff0500720c */ /* 0x000fe40003f05070 */
[----:B------:R-:W2:Y:S04]  /*f660*/  LDL R86, [R1+0x460] ;  /* 0x0004600001567983 */ /* 0x000ea80000100800 */
[----:B------:R4:W-:Y:S01]  /*f670*/  LDGSTS.E [R84+0x2400], [R6.64], P2 ;  /* 0x0240000006547fae */ /* 0x0009e20009121848 */
[----:B---3--:R-:W-:-:S03]  /*f680*/  IMAD.X R5, R3, 0x1, R8, P3 ;  /* 0x0000000103057824 */ /* 0x008fc600018e0608 */
[----:B------:R-:W3:Y:S04]  /*f690*/  LDL R8, [R1+0x468] ;  /* 0x0004680001087983 */ /* 0x000ee80000100800 */
[----:B------:R1:W-:Y:S02]  /*f6a0*/  LDGSTS.E [R84+0x2600], [R4.64], P2 ;  /* 0x0260000004547fae */ /* 0x0003e40009121848 */
[C---:B-1----:R-:W-:Y:S02]  /*f6b0*/  IADD3 R4, P4, R2.reuse, R161, RZ ;  /* 0x000000a102047210 */ /* 0x042fe40007f9e0ff */
[----:B----4-:R-:W-:Y:S01]  /*f6c0*/  IADD3 R6, P3, R2, R163, RZ ;  /* 0x000000a302067210 */ /* 0x010fe20007f7e0ff */
[----:B------:R-:W4:Y:S02]  /*f6d0*/  LDL R161, [R1+0x474] ;  /* 0x0004740001a17983 */ /* 0x000f240000100800 */
[----:B------:R-:W-:-:S02]  /*f6e0*/  IMAD.X R5, R3, 0x1, R85, P4 ;  /* 0x0000000103057824 */ /* 0x000fc400020e0655 */
[----:B------:R-:W4:Y:S01]  /*f6f0*/  LDL R85, [R1+0x47c] ;  /* 0x00047c0001557983 */ /* 0x000f220000100800 */
[----:B------:R-:W-:Y:S01]  /*f700*/  IMAD.X R7, R3, 0x1, R160, P3 ;  /* 0x0000000103077824 */ /* 0x000fe200018e06a0 */
[----:B------:R-:W-:Y:S02]  /*f710*/  ISETP.GT.AND P2, PT, R0, 0xc, PT ;  /* 0x0000000c0000780c */ /* 0x000fe40003f44270 */
[----:B------:R-:W4:Y:S04]  /*f720*/  LDL R160, [R1+0x470] ;  /* 0x0004700001a07983 */ /* 0x000f280000100800 */
[----:B------:R1:W-:Y:S04]  /*f730*/  LDGSTS.E [R84+0x4000], [R6.64], P0 ;  /* 0x0400000006547fae */ /* 0x0003e80008121848 */
[----:B------:R-:W4:Y:S04]  /*f740*/  LDL R163, [R1+0x4e4] ;  /* 0x0004e40001a37983 */ /* 0x000f280000100800 */
[----:B------:R1:W-:Y:S02]  /*f750*/  LDGSTS.E [R84+0x4200], [R4.64], P0 ;  /* 0x0420000004547fae */ /* 0x0003e40008121848 */
[----:B-1----:R-:W-:-:S04]  /*f760*/  SEL R7, RZ, 0x4, !P2 ;  /* 0x00000004ff077807 */ /* 0x002fc80005000000 */
[----:B------:R-:W-:Y:S02]  /*f770*/  SEL R5, R7, RZ, !P1 ;  /* 0x000000ff07057207 */ /* 0x000fe40004800000 */
[C---:B------:R-:W-:Y:S02]  /*f780*/  IADD3 R4, P3, R2.reuse, R157, RZ ;  /* 0x0000009d02047210 */ /* 0x040fe40007f7e0ff */
[----:B------:R-:W4:Y:S01]  /*f790*/  LDL R157, [R1+0x4ec] ;  /* 0x0004ec00019d7983 */ /* 0x000f220000100800 */
[----:B-----5:R-:W-:-:S03]  /*f7a0*/  IADD3 R6, P2, R2, R158, RZ ;  /* 0x0000009e02067210 */ /* 0x020fc60007f5e0ff */
[----:B------:R-:W5:Y:S02]  /*f7b0*/  LDL R158, [R1+0x478] ;  /* 0x00047800019e7983 */ /* 0x000f640000100800 */
[----:B------:R-:W-:Y:S02]  /*f7c0*/  IMAD.X R7, R3, 0x1, R9, P2 ;  /* 0x0000000103077824 */ /* 0x000fe400010e0609 */
[----:B------:R-:W5:Y:S01]  /*f7d0*/  LDL R9, [R1+0x4e0] ;  /* 0x0004e00001097983 */ /* 0x000f620000100800 */
[----:B------:R-:W-:-:S03]  /*f7e0*/  ISETP.NE.U32.AND P2, PT, R5, RZ, PT ;  /* 0x000000ff0500720c */ /* 0x000fc60003f45070 */
[----:B------:R1:W-:Y:S01]  /*f7f0*/  LDGSTS.E [R84+0x4400], [R6.64], P0 ;  /* 0x0440000006547fae */ /* 0x0003e20008121848 */
[----:B------:R-:W-:-:S03]  /*f800*/  IMAD.X R5, R3, 0x1, R156, P3 ;  /* 0x0000000103057824 */ /* 0x000fc600018e069c */
[----:B------:R-:W5:Y:S01]  /*f810*/  LDL R156, [R1+0x4e8] ;  /* 0x0004e800019c7983 */ /* 0x000f620000100800 */
[----:B-1----:R-:W-:-:S03]  /*f820*/  IADD3 R6, P3, R2, R162, RZ ;  /* 0x000000a202067210 */ /* 0x002fc60007f7e0ff */
[----:B------:R1:W-:Y:S04]  /*f830*/  LDGSTS.E [R84+0x4600], [R4.64], P0 ;  /* 0x0460000004547fae */ /* 0x0003e80008121848 */
[----:B------:R-:W5:Y:S01]  /*f840*/  LDL R162, [R1+0x4fc] ;  /* 0x0004fc0001a27983 */ /* 0x000f620000100800 */
[----:B-1----:R-:W-:-:S03]  /*f850*/  IADD3 R4, P4, R2, R87, RZ ;  /* 0x0000005702047210 */ /* 0x002fc60007f9e0ff */
[----:B------:R-:W5:Y:S01]  /*f860*/  LDL R87, [R1+0x4f4] ;  /* 0x0004f40001577983 */ /* 0x000f620000100800 */
[----:B--2---:R-:W-:-:S03]  /*f870*/  IMAD.X R7, R3, 0x1, R86, P3 ;  /* 0x0000000103077824 */ /* 0x004fc600018e0656 */
[----:B------:R-:W2:Y:S04]  /*f880*/  LDL R86, [R1+0x4f0] ;  /* 0x0004f00001567983 */ /* 0x000ea80000100800 */
[----:B------:R1:W-:Y:S01]  /*f890*/  LDGSTS.E [R84+0x6000], [R6.64], P2 ;  /* 0x0600000006547fae */ /* 0x0003e20009121848 */
[----:B---3--:R-:W-:-:S03]  /*f8a0*/  IMAD.X R5, R3, 0x1, R8, P4 ;  /* 0x0000000103057824 */ /* 0x008fc600020e0608 */
[----:B------:R-:W3:Y:S04]  /*f8b0*/  LDL R8, [R1+0x4f8] ;  /* 0x0004f80001087983 */ /* 0x000ee80000100800 */
[----:B------:R4:W-:Y:S02]  /*f8c0*/  LDGSTS.E [R84+0x6200], [R4.64], P2 ;  /* 0x0620000004547fae */ /* 0x0009e40009121848 */
[----:B----4-:R-:W-:Y:S02]  /*f8d0*/  IADD3 R4, P3, R2, R85, RZ ;  /* 0x0000005502047210 */ /* 0x010fe40007f7e0ff */
[----:B------:R-:W4:Y:S01]  /*f8e0*/  LDL R85, [R1+0x564] ;  /* 0x0005640001557983 */ /* 0x000f220000100800 */
[----:B------:R-:W-:-:S04]  /*f8f0*/  ISETP.GT.AND P0, PT, R0, 0x10, PT ;  /* 0x000000100000780c */ /* 0x000fc80003f04270 */
[----:B-1----:R-:W-:Y:S02]  /*f900*/  SEL R7, RZ, 0x4, !P0 ;  /* 0x00000004ff077807 */ /* 0x002fe40004000000 */
[C---:B------:R-:W-:Y:S02]  /*f910*/  IADD3 R6, P0, R2.reuse, R161, RZ ;  /* 0x000000a102067210 */ /* 0x040fe40007f1e0ff */
[----:B------:R-:W-:Y:S01]  /*f920*/  SEL R5, R7, RZ, !P1 ;  /* 0x000000ff07057207 */ /* 0x000fe20004800000 */
[----:B------:R-:W4:Y:S02]  /*f930*/  LDL R161, [R1+0x56c] ;  /* 0x00056c0001a17983 */ /* 0x000f240000100800 */
[----:B------:R-:W-:Y:S01]  /*f940*/  IMAD.X R7, R3, 0x1, R160, P0 ;  /* 0x0000000103077824 */ /* 0x000fe200000e06a0 */
[----:B------:R-:W-:Y:S01]  /*f950*/  ISETP.NE.U32.AND P0, PT, R5, RZ, PT ;  /* 0x000000ff0500720c */ /* 0x000fe20003f05070 */
[----:B------:R-:W4:Y:S04]  /*f960*/  LDL R160, [R1+0x560] ;  /* 0x0005600001a07983 */ /* 0x000f280000100800 */
[----:B------:R1:W-:Y:S01]  /*f970*/  LDGSTS.E [R84+0x6400], [R6.64], P2 ;  /* 0x0640000006547fae */ /* 0x0003e20009121848 */
[----:B-----5:R-:W-:Y:S01]  /*f980*/  IMAD.X R5, R3, 0x1, R158, P3 ;  /* 0x0000000103057824 */ /* 0x020fe200018e069e */
[----:B-1----:R-:W-:-:S02]  /*f990*/  IADD3 R6, P3, R2, R163, RZ ;  /* 0x000000a302067210 */ /* 0x002fc40007f7e0ff */
[----:B------:R-:W5:Y:S03]  /*f9a0*/  LDL R158, [R1+0x568] ;  /* 0x00056800019e7983 */ /* 0x000f660000100800 */
[----:B------:R-:W-:Y:S01]  /*f9b0*/  IMAD.X R7, R3, 0x1, R9, P3 ;  /* 0x0000000103077824 */ /* 0x000fe200018e0609 */
[----:B------:R1:W-:Y:S04]  /*f9c0*/  LDGSTS.E [R84+0x6600], [R4.64], P2 ;  /* 0x0660000004547fae */ /* 0x0003e80009121848 */
[----:B------:R-:W5:Y:S01]  /*f9d0*/  LDL R9, [R1+0x574] ;  /* 0x0005740001097983 */ /* 0x000f620000100800 */
[----:B------:R-:W-:-:S03]  /*f9e0*/  ISETP.GT.AND P2, PT, R0, 0x14, PT ;  /* 0x000000140000780c */ /* 0x000fc60003f44270 */
[----:B------:R1:W-:Y:S02]  /*f9f0*/  LDGSTS.E [R84+0x8000], [R6.64], P0 ;  /* 0x0800000006547fae */ /* 0x0003e40008121848 */
[----:B-1----:R-:W-:Y:S02]  /*fa00*/  IADD3 R4, P4, R2, R157, RZ ;  /* 0x0000009d02047210 */ /* 0x002fe40007f9e0ff */
[----:B------:R-:W5:Y:S04]  /*fa10*/  LDL R163, [R1+0x5f4] ;  /* 0x0005f40001a37983 */ /* 0x000f680000100800 */
[----:B------:R-:W5:Y:S01]  /*fa20*/  LDL R157, [R1+0x57c] ;  /* 0x00057c00019d7983 */ /* 0x000f620000100800 */
[----:B------:R-:W-:Y:S01]  /*fa30*/  IMAD.X R5, R3, 0x1, R156, P4 ;  /* 0x0000000103057824 */ /* 0x000fe200020e069c */
[----:B------:R-:W-:-:S02]  /*fa40*/  SEL R7, RZ, 0x4, !P2 ;  /* 0x00000004ff077807 */ /* 0x000fc40005000000 */
[----:B------:R-:W5:Y:S04]  /*fa50*/  LDL R156, [R1+0x570] ;  /* 0x00057000019c7983 */ /* 0x000f680000100800 */
[----:B------:R1:W-:Y:S01]  /*fa60*/  LDGSTS.E [R84+0x8200], [R4.64], P0 ;  /* 0x0820000004547fae */ /* 0x0003e20008121848 */
[----:B------:R-:W-:-:S03]  /*fa70*/  IADD3 R6, P2, R2, R87, RZ ;  /* 0x0000005702067210 */ /* 0x000fc60007f5e0ff */
[----:B------:R-:W5:Y:S01]  /*fa80*/  LDL R87, [R1+0x578] ;  /* 0x0005780001577983 */ /* 0x000f620000100800 */
[----:B-1----:R-:W-:Y:S02]  /*fa90*/  SEL R5, R7, RZ, !P1 ;  /* 0x000000ff07057207 */ /* 0x002fe40004800000 */
[----:B------:R-:W-:Y:S02]  /*faa0*/  IADD3 R4, P3, R2, R162, RZ ;  /* 0x000000a202047210 */ /* 0x000fe40007f7e0ff */
[----:B------:R-:W5:Y:S01]  /*fab0*/  LDL R162, [R1+0x5f0] ;  /* 0x0005f00001a27983 */ /* 0x000f620000100800 */
[----:B--2---:R-:W-:-:S03]  /*fac0*/  IMAD.X R7, R3, 0x1, R86, P2 ;  /* 0x0000000103077824 */ /* 0x004fc600010e0656 */
[----:B------:R-:W2:Y:S01]  /*fad0*/  LDL R86, [R1+0x5e4] ;  /* 0x0005e40001567983 */ /* 0x000ea20000100800 */
[----:B------:R-:W-:-:S03]  /*fae0*/  ISETP.NE.U32.AND P2, PT, R5, RZ, PT ;  /* 0x000000ff0500720c */ /* 0x000fc60003f45070 */
[----:B------:R4:W-:Y:S01]  /*faf0*/  LDGSTS.E [R84+0x8400], [R6.64], P0 ;  /* 0x0840000006547fae */ /* 0x0009e20008121848 */
[----:B---3--:R-:W-:-:S03]  /*fb00*/  IMAD.X R5, R3, 0x1, R8, P3 ;  /* 0x0000000103057824 */ /* 0x008fc600018e0608 */
[----:B------:R-:W3:Y:S04]  /*fb10*/  LDL R8, [R1+0x5e0] ;  /* 0x0005e00001087983 */ /* 0x000ee80000100800 */
[----:B------:R1:W-:Y:S01]  /*fb20*/  LDGSTS.E [R84+0x8600], [R4.64], P0 ;  /* 0x0860000004547fae */ /* 0x0003e20008121848 */
[----:B----4-:R-:W-:-:S03]  /*fb30*/  IADD3 R6, P3, R2, R85, RZ ;  /* 0x0000005502067210 */ /* 0x010fc60007f7e0ff */
[----:B------:R-:W4:Y:S01]  /*fb40*/  LDL R85, [R1+0x5e8] ;  /* 0x0005e80001557983 */ /* 0x000f220000100800 */
[----:B------:R-:W-:Y:S02]  /*fb50*/  ISETP.GT.AND P0, PT, R0, 0x18, PT ;  /* 0x000000180000780c */ /* 0x000fe40003f04270 */
[----:B-1----:R-:W-:Y:S02]  /*fb60*/  IADD3 R4, P4, R2, R161, RZ ;  /* 0x000000a102047210 */ /* 0x002fe40007f9e0ff */
[----:B------:R-:W4:Y:S01]  /*fb70*/  LDL R161, [R1+0x5f8] ;  /* 0x0005f80001a17983 */ /* 0x000f220000100800 */
[----:B------:R-:W-:-:S03]  /*fb80*/  IMAD.X R7, R3, 0x1, R160, P3 ;  /* 0x0000000103077824 */ /* 0x000fc600018e06a0 */
[----:B------:R-:W4:Y:S04]  /*fb90*/  LDL R160, [R1+0x66c] ;  /* 0x00066c0001a07983 */ /* 0x000f280000100800 */
[----:B------:R1:W-:Y:S02]  /*fba0*/  LDGSTS.E [R84+0xa000], [R6.64], P2 ;  /* 0x0a00000006547fae */ /* 0x0003e40009121848 */
[----:B-1----:R-:W-:Y:S01]  /*fbb0*/  SEL R7, RZ, 0x4, !P0 ;  /* 0x00000004ff077807 */ /* 0x002fe20004000000 */
[----:B-----5:R-:W-:Y:S02]  /*fbc0*/  IMAD.X R5, R3, 0x1, R158, P4 ;  /* 0x0000000103057824 */ /* 0x020fe400020e069e */
[----:B------:R-:W5:Y:S04]  /*fbd0*/  LDL R158, [R1+0x5fc] ;  /* 0x0005fc00019e7983 */ /* 0x000f680000100800 */
[----:B------:R1:W-:Y:S01]  /*fbe0*/  LDGSTS.E [R84+0xa200], [R4.64], P2 ;  /* 0x0a20000004547fae */ /* 0x0003e20009121848 */
[----:B------:R-:W-:-:S03]  /*fbf0*/  IADD3 R6, P0, R2, R9, RZ ;  /* 0x0000000902067210 */ /* 0x000fc60007f1e0ff */
[----:B------:R-:W5:Y:S01]  /*fc00*/  LDL R9, [R1+0x664] ;  /* 0x0006640001097983 */ /* 0x000f620000100800 */
[----:B-1----:R-:W-:-:S03]  /*fc10*/  IADD3 R4, P3, R2, R157, RZ ;  /* 0x0000009d02047210 */ /* 0x002fc60007f7e0ff */
[----:B------:R-:W5:Y:S01]  /*fc20*/  LDL R157, [R1+0x660] ;  /* 0x00066000019d7983 */ /* 0x000f620000100800 */
[----:B------:R-:W-:Y:S01]  /*fc30*/  SEL R5, R7, RZ, !P1 ;  /* 0x000000ff07057207 */ /* 0x000fe20004800000 */
[----:B------:R-:W-:Y:S02]  /*fc40*/  IMAD.X R7, R3, 0x1, R156, P0 ;  /* 0x0000000103077824 */ /* 0x000fe400000e069c */
[----:B------:R-:W5:Y:S01]  /*fc50*/  LDL R156, [R1+0x674] ;  /* 0x00067400019c7983 */ /* 0x000f620000100800 */
[----:B------:R-:W-:-:S03]  /*fc60*/  ISETP.NE.U32.AND P0, PT, R5, RZ, PT ;  /* 0x000000ff0500720c */ /* 0x000fc60003f05070 */
[----:B------:R2:W-:Y:S01]  /*fc70*/  LDGSTS.E [R84+0xa400], [R6.64], P2 ;  /* 0x0a40000006547fae */ /* 0x0005e20009121848 */
[----:B------:R-:W-:-:S03]  /*fc80*/  IMAD.X R5, R3, 0x1, R87, P3 ;  /* 0x0000000103057824 */ /* 0x000fc600018e0657 */
[----:B------:R-:W5:Y:S04]  /*fc90*/  LDL R87, [R1+0x668] ;  /* 0x0006680001577983 */ /* 0x000f680000100800 */
[----:B------:R1:W-:Y:S02]  /*fca0*/  LDGSTS.E [R84+0xa600], [R4.64], P2 ;  /* 0x0a60000004547fae */ /* 0x0003e40009121848 */
[C---:B-1----:R-:W-:Y:S02]  /*fcb0*/  IADD3 R4, P4, R2.reuse, R164, RZ ;  /* 0x000000a402047210 */ /* 0x042fe40007f9e0ff */
[----:B--2---:R-:W-:Y:S01]  /*fcc0*/  IADD3 R6, P3, R2, R86, RZ ;  /* 0x0000005602067210 */ /* 0x004fe20007f7e0ff */
[----:B------:R-:W2:Y:S04]  /*fcd0*/  LDL R164, [R1+0x2fc] ;  /* 0x0002fc0001a47983 */ /* 0x000ea80000100800 */
[----:B------:R-:W2:Y:S01]  /*fce0*/  LDL R86, [R1+0x670] ;  /* 0x0006700001567983 */ /* 0x000ea20000100800 */
[----:B---3--:R-:W-:-:S03]  /*fcf0*/  IMAD.X R7, R3, 0x1, R8, P3 ;  /* 0x0000000103077824 */ /* 0x008fc600018e0608 */
[----:B------:R-:W3:Y:S01]  /*fd00*/  LDL R8, [R1+0x67c] ;  /* 0x00067c0001087983 */ /* 0x000ee20000100800 */
[----:B------:R-:W-:-:S03]  /*fd10*/  ISETP.GT.AND P2, PT, R0, 0x1c, PT ;  /* 0x0000001c0000780c */ /* 0x000fc60003f44270 */
[----:B------:R1:W-:Y:S01]  /*fd20*/  LDGSTS.E [R84+0xc000], [R6.64], P0 ;  /* 0x0c00000006547fae */ /* 0x0003e20008121848 */
[----:B----4-:R-:W-:-:S03]  /*fd30*/  IMAD.X R5, R3, 0x1, R85, P4 ;  /* 0x0000000103057824 */ /* 0x010fc600020e0655 */
[----:B------:R-:W4:Y:S01]  /*fd40*/  LDL R85, [R1+0x678] ;  /* 0x0006780001557983 */ /* 0x000f220000100800 */
[----:B-1----:R-:W-:Y:S02]  /*fd50*/  SEL R7, RZ, 0x4, !P2 ;  /* 0x00000004ff077807 */ /* 0x002fe40005000000 */
[----:B------:R-:W-:Y:S01]  /*fd60*/  IADD3 R6, P2, R2, R163, RZ ;  /* 0x000000a302067210 */ /* 0x000fe20007f5e0ff */
[----:B------:R1:W-:Y:S04]  /*fd70*/  LDGSTS.E [R84+0xc200], [R4.64], P0 ;  /* 0x0c20000004547fae */ /* 0x0003e80008121848 */
[----:B------:R-:W4:Y:S01]  /*fd80*/  LDL R163, [R1+0x380] ;  /* 0x0003800001a37983 */ /* 0x000f220000100800 */
[----:B-1----:R-:W-:Y:S01]  /*fd90*/  SEL R4, R7, RZ, !P1 ;  /* 0x000000ff07047207 */ /* 0x002fe20004800000 */
[----:B------:R-:W-:-:S02]  /*fda0*/  IMAD.X R7, R3, 0x1, R162, P2 ;  /* 0x0000000103077824 */ /* 0x000fc400010e06a2 */
[----:B------:R-:W4:Y:S01]  /*fdb0*/  LDL R162, [R1+0x378] ;  /* 0x0003780001a27983 */ /* 0x000f220000100800 */
[----:B------:R-:W-:-:S03]  /*fdc0*/  ISETP.NE.U32.AND P2, PT, R4, RZ, PT ;  /* 0x000000ff0400720c */ /* 0x000fc60003f45070 */
[----:B------:R1:W-:Y:S01]  /*fdd0*/  LDGSTS.E [R84+0xc400], [R6.64], P0 ;  /* 0x0c40000006547fae */ /* 0x0003e20008121848 */
[----:B-----5:R-:W-:-:S03]  /*fde0*/  IADD3 R4, P3, R2, R158, RZ ;  /* 0x0000009e02047210 */ /* 0x020fc60007f7e0ff */
[----:B------:R-:W5:Y:S02]  /*fdf0*/  LDL R158, [R1+0x310] ;  /* 0x00031000019e7983 */ /* 0x000f640000100800 */
[----:B------:R-:W-:Y:S02]  /*fe00*/  IMAD.X R5, R3, 0x1, R161, P3 ;  /* 0x0000000103057824 */ /* 0x000fe400018e06a1 */
[----:B------:R-:W5:Y:S01]  /*fe10*/  LDL R161, [R1+0x388] ;  /* 0x0003880001a17983 */ /* 0x000f620000100800 */
[----:B-1----:R-:W-:-:S03]  /*fe20*/  IADD3 R6, P4, R2, R9, RZ ;  /* 0x0000000902067210 */ /* 0x002fc60007f9e0ff */
[----:B------:R-:W5:Y:S04]  /*fe30*/  LDL R9, [R1+0x330] ;  /* 0x0003300001097983 */ /* 0x000f680000100800 */
[----:B------:R1:W-:Y:S01]  /*fe40*/  LDGSTS.E [R84+0xc600], [R4.64], P0 ;  /* 0x0c60000004547fae */ /* 0x0003e20008121848 */
[----:B------:R-:W-:-:S03]  /*fe50*/  IMAD.X R7, R3, 0x1, R157, P4 ;  /* 0x0000000103077824 */ /* 0x000fc600020e069d */
[----:B------:R-:W5:Y:S01]  /*fe60*/  LDL R157, [R1+0x300] ;  /* 0x00030000019d7983 */ /* 0x000f620000100800 */
[----:B-1----:R-:W-:-:S03]  /*fe70*/  IADD3 R4, P0, R2, R160, RZ ;  /* 0x000000a002047210 */ /* 0x002fc60007f1e0ff */
[----:B------:R1:W-:Y:S01]  /*fe80*/  LDGSTS.E [R84+0xe000], [R6.64], P2 ;  /* 0x0e00000006547fae */ /* 0x0003e20009121848 */
[----:B------:R-:W-:-:S03]  /*fe90*/  LOP3.LUT R205, R205, 0x7f, RZ, 0xc0, !PT ;  /* 0x0000007fcdcd7812 */ /* 0x000fc600078ec0ff */
[----:B------:R-:W5:Y:S01]  /*fea0*/  LDL R160, [R1+0x384] ;  /* 0x0003840001a07983 */ /* 0x000f620000100800 */
[----:B-1----:R-:W-:-:S03]  /*feb0*/  IADD3 R6, P3, R2, R156, RZ ;  /* 0x0000009c02067210 */ /* 0x002fc60007f7e0ff */
[----:B------:R-:W5:Y:S01]  /*fec0*/  LDL R156, [R1+0x354] ;  /* 0x00035400019c7983 */ /* 0x000f620000100800 */
[----:B------:R-:W-:-:S03]  /*fed0*/  IMAD.X R5, R3, 0x1, R87, P0 ;  /* 0x0000000103057824 */ /* 0x000fc600000e0657 */
[----:B------:R-:W5:Y:S04]  /*fee0*/  LDL R87, [R1+0x304] ;  /* 0x0003040001577983 */ /* 0x000f680000100800 */
[----:B------:R3:W-:Y:S01]  /*fef0*/  LDGSTS.E [R84+0xe200], [R4.64], P2 ;  /* 0x0e20000004547fae */ /* 0x0007e20009121848 */
[----:B--2---:R-:W-:-:S03]  /*ff00*/  IMAD.X R7, R3, 0x1, R86, P3 ;  /* 0x0000000103077824 */ /* 0x004fc600018e0656 */
[----:B------:R-:W2:Y:S04]  /*ff10*/  LDL R86, [R1+0x308] ;  /* 0x0003080001567983 */ /* 0x000ea80000100800 */
[----:B------:R1:W-:Y:S01]  /*ff20*/  LDGSTS.E [R84+0xe400], [R6.64], P2 ;  /* 0x0e40000006547fae */ /* 0x0003e20009121848 */
[----:B---3--:R-:W-:-:S05]  /*ff30*/  IADD3 R4, P3, R2, R8, RZ ;  /* 0x0000000802047210 */ /* 0x008fca0007f7e0ff */
[----:B----4-:R-:W-:Y:S02]  /*ff40*/  IMAD.X R5, R3, 0x1, R85, P3 ;  /* 0x0000000103057824 */ /* 0x010fe400018e0655 */
[----:B------:R-:W3:Y:S01]  /*ff50*/  LDL R85, [R1+0x374] ;  /* 0x0003740001557983 */ /* 0x000ee20000100800 */
[----:B------:R-:W-:-:S03]  /*ff60*/  ISETP.GT.AND P0, PT, R0, 0x1, PT ;  /* 0x000000010000780c */ /* 0x000fc60003f04270 */
[----:B------:R1:W-:Y:S01]  /*ff70*/  LDGSTS.E [R84+0xe600], [R4.64], P2 ;  /* 0x0e60000004547fae */ /* 0x0003e20009121848 */
[----:B------:R-:W-:-:S03]  /*ff80*/  SEL R8, RZ, 0x4, !P0 ;  /* 0x00000004ff087807 */ /* 0x000fc60004000000 */
[----:B-1----:R-:W4:Y:S01]  /*ff90*/  LDL R84, [R1+0x390] ;  /* 0x0003900001547983 */ /* 0x002f220000100800 */
[----:B------:R-:W-:Y:S01]  /*ffa0*/  SEL R6, R8, RZ, !P1 ;  /* 0x000000ff08067207 */ /* 0x000fe20004800000 */
[----:B------:R-:W-:-:S03]  /*ffb0*/  IMAD.SHL.U32 R205, R205, 0x4, RZ ;  /* 0x00000004cdcd7824 */ /* 0x000fc600078e00ff */
[----:B------:R-:W-:Y:S01]  /*ffc0*/  ISETP.NE.U32.AND P0, PT, R6, RZ, PT ;  /* 0x000000ff0600720c */ /* 0x000fe20003f05070 */
[----:B------:R-:W-:Y:S01]  /*ffd0*/  IMAD.U32 R4, RZ, RZ, UR5 ;  /* 0x00000005ff047e24 */ /* 0x000fe2000f8e00ff */
[----:B-----5:R-:W-:Y:S02]  /*ffe0*/  IADD3 R6, P2, R2, R158, RZ ;  /* 0x0000009e02067210 */ /* 0x020fe40007f5e0ff */
[----:B------:R-:W-:-:S03]  /*fff0*/  LOP3.LUT R158, R205, 0x20, RZ, 0x3c, !PT ;  /* 0x00000020cd9e7812 */ /* 0x000fc600078e3cff */
[----:B------:R-:W-:Y:S02]  /*10000*/  IMAD.X R7, R3, 0x1, R164, P2 ;  /* 0x0000000103077824 */ /* 0x000fe400010e06a4 */
[----:B------:R-:W-:Y:S01]  /*10010*/  IMAD R4, R4, 0x10000, R158 ;  /* 0x0001000004047824 */ /* 0x000fe200078e029e */
[----:B------:R-:W5:Y:S01]  /*10020*/  LDL R164, [R1+0x404] ;  /* 0x0004040001a47983 */ /* 0x000f620000100800 */
[----:B------:R-:W-:-:S03]  /*10030*/  IADD3 R8, P3, R2, R9, RZ ;  /* 0x0000000902087210 */ /* 0x000fc60007f7e0ff */
[----:B------:R-:W5:Y:S01]  /*10040*/  LDL R158, [R1+0x39c] ;  /* 0x00039c00019e7983 */ /* 0x000f620000100800 */
[----:B------:R-:W-:-:S03]  /*10050*/  ISETP.GT.AND P2, PT, R0, 0x5, PT ;  /* 0x000000050000780c */ /* 0x000fc60003f44270 */
[----:B------:R1:W-:Y:S01]  /*10060*/  LDGSTS.E [R4+0x800], [R6.64], P0 ;  /* 0x0080000006047fae */ /* 0x0003e20008121848 */
[----:B------:R-:W-:Y:S01]  /*10070*/  SEL R5, RZ, 0x4, !P2 ;  /* 0x00000004ff057807 */ /* 0x000fe20005000000 */
[----:B------:R-:W-:Y:S02]  /*10080*/  IMAD.X R9, R3, 0x1, R157, P3 ;  /* 0x0000000103097824 */ /* 0x000fe400018e069d */
[----:B------:R-:W5:Y:S04]  /*10090*/  LDL R157, [R1+0x38c] ;  /* 0x00038c00019d7983 */ /* 0x000f680000100800 */
[----:B------:R1:W-:Y:S02]  /*100a0*/  LDGSTS.E [R4+0xa00], [R8.64], P0 ;  /* 0x00a0000008047fae */ /* 0x0003e40008121848 */
[----:B-1----:R-:W-:-:S02]  /*100b0*/  IADD3 R6, P3, R2, R162, RZ ;  /* 0x000000a202067210 */ /* 0x002fc40007f7e0ff */
[----:B------:R-:W5:Y:S01]  /*100c0*/  LDL R162, [R1+0x40c] ;  /* 0x00040c0001a27983 */ /* 0x000f620000100800 */
[----:B------:R-:W-:-:S03]  /*100d0*/  IADD3 R8, P2, R2, R156, RZ ;  /* 0x0000009c02087210 */ /* 0x000fc60007f5e0ff */
[----:B------:R-:W5:Y:S02]  /*100e0*/  LDL R156, [R1+0x394] ;  /* 0x00039400019c7983 */ /* 0x000f640000100800 */
[C---:B------:R-:W-:Y:S02]  /*100f0*/  IMAD.X R9, R3.reuse, 0x1, R87, P2 ;  /* 0x0000000103097824 */ /* 0x040fe400010e0657 */
[----:B------:R-:W5:Y:S04]  /*10100*/  LDL R87, [R1+0x400] ;  /* 0x0004000001577983 */ /* 0x000f680000100800 */
[----:B------:R1:W-:Y:S01]  /*10110*/  LDGSTS.E [R4+0xc00], [R8.64], P0 ;  /* 0x00c0000008047fae */ /* 0x0003e20008121848 */
[----:B--2---:R-:W-:Y:S01]  /*10120*/  IMAD.X R7, R3, 0x1, R86, P3 ;  /* 0x0000000103077824 */ /* 0x004fe200018e0656 */
[----:B-1----:R-:W-:-:S02]  /*10130*/  IADD3 R8, P3, R2, R163, RZ ;  /* 0x000000a302087210 */ /* 0x002fc40007f7e0ff */
[----:B------:R-:W2:Y:S01]  /*10140*/  LDL R86, [R1+0x408] ;  /* 0x0004080001567983 */ /* 0x000ea20000100800 */
[----:B------:R-:W-:-:S03]  /*10150*/  SEL R5, R5, RZ, !P1 ;  /* 0x000000ff05057207 */ /* 0x000fc60004800000 */
[----:B------:R1:W-:Y:S04]  /*10160*/  LDGSTS.E [R4+0xe00], [R6.64], P0 ;  /* 0x00e0000006047fae */ /* 0x0003e80008121848 */
[----:B------:R-:W2:Y:S01]  /*10170*/  LDL R163, [R1+0x484] ;  /* 0x0004840001a37983 */ /* 0x000ea20000100800 */
[----:B---3--:R-:W-:-:S03]  /*10180*/  IMAD.X R9, R3, 0x1, R85, P3 ;  /* 0x0000000103097824 */ /* 0x008fc600018e0655 */
[----:B------:R-:W3:Y:S01]  /*10190*/  LDL R85, [R1+0x414] ;  /* 0x0004140001557983 */ /* 0x000ee20000100800 */
[----:B------:R-:W-:Y:S02]  /*101a0*/  ISETP.NE.U32.AND P2, PT, R5, RZ, PT ;  /* 0x000000ff0500720c */ /* 0x000fe40003f45070 */
[----:B-1----:R-:W-:Y:S02]  /*101b0*/  IADD3 R6, P4, R2, R161, RZ ;  /* 0x000000a102067210 */ /* 0x002fe40007f9e0ff */
[----:B------:R-:W-:Y:S01]  /*101c0*/  ISETP.GT.AND P0, PT, R0, 0x9, PT ;  /* 0x000000090000780c */ /* 0x000fe20003f04270 */
[----:B------:R-:W3:Y:S03]  /*101d0*/  LDL R161, [R1+0x41c] ;  /* 0x00041c0001a17983 */ /* 0x000ee60000100800 */
[----:B------:R-:W-:-:S05]  /*101e0*/  SEL R5, RZ, 0x4, !P0 ;  /* 0x00000004ff057807 */ /* 0x000fca0004000000 */
[----:B------:R4:W-:Y:S02]  /*101f0*/  LDGSTS.E [R4+0x2800], [R8.64], P2 ;  /* 0x0280000008047fae */ /* 0x0009e40009121848 */
[----:B----4-:R-:W-:Y:S02]  /*10200*/  IADD3 R8, P0, R2, R84, RZ ;  /* 0x0000005402087210 */ /* 0x010fe40007f1e0ff */
[----:B------:R-:W4:Y:S01]  /*10210*/  LDL R84, [R1+0x418] ;  /* 0x0004180001547983 */ /* 0x000f220000100800 */
[----:B------:R-:W-:-:S03]  /*10220*/  IMAD.X R7, R3, 0x1, R160, P4 ;  /* 0x0000000103077824 */ /* 0x000fc600020e06a0 */
[----:B------:R-:W4:Y:S04]  /*10230*/  LDL R160, [R1+0x410] ;  /* 0x0004100001a07983 */ /* 0x000f280000100800 */
[----:B------:R5:W-:Y:S01]  /*10240*/  LDGSTS.E [R4+0x2a00], [R6.64], P2 ;  /* 0x02a0000006047fae */ /* 0x000be20009121848 */
[----:B------:R-:W-:Y:S02]  /*10250*/  SEL R5, R5, RZ, !P1 ;  /* 0x000000ff05057207 */ /* 0x000fe40004800000 */
[----:B-----5:R-:W-:Y:S02]  /*10260*/  IADD3 R6, P3, R2, R158, RZ ;  /* 0x0000009e02067210 */ /* 0x020fe40007f7e0ff */
[----:B------:R-:W5:Y:S01]  /*10270*/  LDL R158, [R1+0x48c] ;  /* 0x00048c00019e7983 */ /* 0x000f620000100800 */
[----:B------:R-:W-:-:S03]  /*10280*/  IMAD.X R9, R3, 0x1, R157, P0 ;  /* 0x0000000103097824 */ /* 0x000fc600000e069d */
[----:B------:R-:W5:Y:S01]  /*10290*/  LDL R157, [R1+0x480] ;  /* 0x00048000019d7983 */ /* 0x000f620000100800 */
[----:B------:R-:W-:-:S03]  /*102a0*/  ISETP.NE.U32.AND P0, PT, R5, RZ, PT ;  /* 0x000000ff0500720c */ /* 0x000fc60003f05070 */
[----:B------:R1:W-:Y:S01]  /*102b0*/  LDGSTS.E [R4+0x2c00], [R8.64], P2 ;  /* 0x02c0000008047fae */ /* 0x0003e20009121848 */
[C---:B------:R-:W-:Y:S01]  /*102c0*/  IMAD.X R7, R3.reuse, 0x1, R156, P3 ;  /* 0x0000000103077824 */ /* 0x040fe200018e069c */
[----:B-1----:R-:W-:Y:S02]  /*102d0*/  IADD3 R8, P3, R2, R164, RZ ;  /* 0x000000a402087210 */ /* 0x002fe40007f7e0ff */
[----:B------:R-:W5:Y:S04]  /*102e0*/  LDL R156, [R1+0x488] ;  /* 0x00048800019c7983 */ /* 0x000f680000100800 */
[----:B------:R1:W-:Y:S01]  /*102f0*/  LDGSTS.E [R4+0x2e00], [R6.64], P2 ;  /* 0x02e0000006047fae */ /* 0x0003e20009121848 */
[----:B------:R-:W-:Y:S01]  /*10300*/  IMAD.X R9, R3, 0x1, R87, P3 ;  /* 0x0000000103097824 */ /* 0x000fe200018e0657 */
[----:B------:R-:W-:-:S02]  /*10310*/  ISETP.GT.AND P2, PT, R0, 0xd, PT ;  /* 0x0000000d0000780c */ /* 0x000fc40003f44270 */
[----:B------:R-:W5:Y:S02]  /*10320*/  LDL R87, [R1+0x49c] ;  /* 0x00049c0001577983 */ /* 0x000f640000100800 */
[----:B------:R-:W-:Y:S02]  /*10330*/  SEL R5, RZ, 0x4, !P2 ;  /* 0x00000004ff057807 */ /* 0x000fe40005000000 */
[----:B------:R3:W-:Y:S01]  /*10340*/  LDGSTS.E [R4+0x4800], [R8.64], P0 ;  /* 0x0480000008047fae */ /* 0x0007e20008121848 */
[----:B-1----:R-:W-:-:S03]  /*10350*/  IADD3 R6, P4, R2, R162, RZ ;  /* 0x000000a202067210 */ /* 0x002fc60007f9e0ff */
[----:B------:R-:W5:Y:S04]  /*10360*/  LDL R164, [R1+0x504] ;  /* 0x0005040001a47983 */ /* 0x000f680000100800 */
[----:B------:R-:W5:Y:S01]  /*10370*/  LDL R162, [R1+0x494] ;  /* 0x0004940001a27983 */ /* 0x000f620000100800 */
[----:B--2---:R-:W-:-:S03]  /*10380*/  IMAD.X R7, R3, 0x1, R86, P4 ;  /* 0x0000000103077824 */ /* 0x004fc600020e0656 */
[----:B------:R-:W2:Y:S04]  /*10390*/  LDL R86, [R1+0x490] ;  /* 0x0004900001567983 */ /* 0x000ea80000100800 */
[----:B------:R1:W-:Y:S01]  /*103a0*/  LDGSTS.E [R4+0x4a00], [R6.64], P0 ;  /* 0x04a0000006047fae */ /* 0x0003e20008121848 */
[----:B---3--:R-:W-:-:S03]  /*103b0*/  IADD3 R8, P2, R2, R85, RZ ;  /* 0x0000005502087210 */ /* 0x008fc60007f5e0ff */
[----:B------:R-:W3:Y:S01]  /*103c0*/  LDL R85, [R1+0x498] ;  /* 0x0004980001557983 */ /* 0x000ee20000100800 */
[----:B-1----:R-:W-:-:S03]  /*103d0*/  IADD3 R6, P3, R2, R161, RZ ;  /* 0x000000a102067210 */ /* 0x002fc60007f7e0ff */
[----:B------:R-:W3:Y:S02]  /*103e0*/  LDL R161, [R1+0x50c] ;  /* 0x00050c0001a17983 */ /* 0x000ee40000100800 */
[C---:B----4-:R-:W-:Y:S02]  /*103f0*/  IMAD.X R7, R3.reuse, 0x1, R84, P3 ;  /* 0x0000000103077824 */ /* 0x050fe400018e0654 */
[----:B------:R-:W4:Y:S01]  /*10400*/  LDL R84, [R1+0x508] ;  /* 0x0005080001547983 */ /* 0x000f220000100800 */
[----:B------:R-:W-:-:S03]  /*10410*/  IMAD.X R9, R3, 0x1, R160, P2 ;  /* 0x0000000103097824 */ /* 0x000fc600010e06a0 */
[----:B------:R-:W4:Y:S01]  /*10420*/  LDL R160, [R1+0x500] ;  /* 0x0005000001a07983 */ /* 0x000f220000100800 */
[----:B------:R-:W-:-:S03]  /*10430*/  SEL R5, R5, RZ, !P1 ;  /* 0x000000ff05057207 */ /* 0x000fc60004800000 */
[----:B------:R1:W-:Y:S04]  /*10440*/  LDGSTS.E [R4+0x4c00], [R8.64], P0 ;  /* 0x04c0000008047fae */ /* 0x0003e80008121848 */
[----:B------:R5:W-:Y:S01]  /*10450*/  LDGSTS.E [R4+0x4e00], [R6.64], P0 ;  /* 0x04e0000006047fae */ /* 0x000be20008121848 */
[----:B------:R-:W-:Y:S02]  /*10460*/  ISETP.NE.U32.AND P2, PT, R5, RZ, PT ;  /* 0x000000ff0500720c */ /* 0x000fe40003f45070 */
[----:B-1----:R-:W-:Y:S02]  /*10470*/  IADD3 R8, P3, R2, R163, RZ ;  /* 0x000000a302087210 */ /* 0x002fe40007f7e0ff */
[----:B------:R-:W4:Y:S01]  /*10480*/  LDL R163, [R1+0x51c] ;  /* 0x00051c0001a37983 */ /* 0x000f220000100800 */
[----:B------:R-:W-:-:S04]  /*10490*/  ISETP.GT.AND P0, PT, R0, 0x11, PT ;  /* 0x000000110000780c */ /* 0x000fc80003f04270 */
[----:B------:R-:W-:Y:S02]  /*104a0*/  SEL R5, RZ, 0x4, !P0 ;  /* 0x00000004ff057807 */ /* 0x000fe40004000000 */
[----:B-----5:R-:W-:Y:S02]  /*104b0*/  IADD3 R6, P4, R2, R158, RZ ;  /* 0x0000009e02067210 */ /* 0x020fe40007f9e0ff */
[----:B------:R-:W5:Y:S01]  /*104c0*/  LDL R158, [R1+0x514] ;  /* 0x00051400019e7983 */ /* 0x000f620000100800 */
[----:B------:R-:W-:-:S03]  /*104d0*/  IMAD.X R9, R3, 0x1, R157, P3 ;  /* 0x0000000103097824 */ /* 0x000fc600018e069d */
[----:B------:R-:W5:Y:S04]  /*104e0*/  LDL R157, [R1+0x510] ;  /* 0x00051000019d7983 */ /* 0x000f680000100800 */
[----:B------:R1:W-:Y:S01]  /*104f0*/  LDGSTS.E [R4+0x6800], [R8.64], P2 ;  /* 0x0680000008047fae */ /* 0x0003e20009121848 */
[----:B------:R-:W-:-:S03]  /*10500*/  IMAD.X R7, R3, 0x1, R156, P4 ;  /* 0x0000000103077824 */ /* 0x000fc600020e069c */
[----:B------:R-:W5:Y:S04]  /*10510*/  LDL R156, [R1+0x518] ;  /* 0x00051800019c7983 */ /* 0x000f680000100800 */
[----:B------:R1:W-:Y:S02]  /*10520*/  LDGSTS.E [R4+0x6a00], [R6.64], P2 ;  /* 0x06a0000006047fae */ /* 0x0003e40009121848 */
[C---:B-1----:R-:W-:Y:S02]  /*10530*/  IADD3 R6, P3, R2.reuse, R87, RZ ;  /* 0x0000005702067210 */ /* 0x042fe40007f7e0ff */
[----:B------:R-:W5:Y:S01]  /*10540*/  LDL R87, [R1+0x584] ;  /* 0x0005840001577983 */ /* 0x000f620000100800 */
[----:B------:R-:W-:-:S03]  /*10550*/  IADD3 R8, P0, R2, R162, RZ ;  /* 0x000000a202087210 */ /* 0x000fc60007f1e0ff */
[----:B------:R-:W5:Y:S02]  /*10560*/  LDL R162, [R1+0x58c] ;  /* 0x00058c0001a27983 */ /* 0x000f640000100800 */
[C---:B--2---:R-:W-:Y:S02]  /*10570*/  IMAD.X R9, R3.reuse, 0x1, R86, P0 ;  /* 0x0000000103097824 */ /* 0x044fe400000e0656 */
[----:B------:R-:W2:Y:S04]  /*10580*/  LDL R86, [R1+0x580] ;  /* 0x0005800001567983 */ /* 0x000ea80000100800 */
[----:B------:R1:W-:Y:S01]  /*10590*/  LDGSTS.E [R4+0x6c00], [R8.64], P2 ;  /* 0x06c0000008047fae */ /* 0x0003e20009121848 */
[----:B---3--:R-:W-:-:S03]  /*105a0*/  IMAD.X R7, R3, 0x1, R85, P3 ;  /* 0x0000000103077824 */ /* 0x008fc600018e0655 */
[----:B------:R-:W3:Y:S04]  /*105b0*/  LDL R85, [R1+0x588] ;  /* 0x0005880001557983 */ /* 0x000ee80000100800 */
[----:B------:R1:W-:Y:S01]  /*105c0*/  LDGSTS.E [R4+0x6e00], [R6.64], P2 ;  /* 0x06e0000006047fae */ /* 0x0003e20009121848 */
[----:B------:R-:W-:Y:S02]  /*105d0*/  SEL R5, R5, RZ, !P1 ;  /* 0x000000ff05057207 */ /* 0x000fe40004800000 */
[----:B-1----:R-:W-:Y:S02]  /*105e0*/  IADD3 R6, P4, R2, R161, RZ ;  /* 0x000000a102067210 */ /* 0x002fe40007f9e0ff */
[----:B------:R-:W-:Y:S01]  /*105f0*/  ISETP.NE.U32.AND P0, PT, R5, RZ, PT ;  /* 0x000000ff0500720c */ /* 0x000fe20003f05070 */
[----:B------:R-:W3:Y:S02]  /*10600*/  LDL R161, [R1+0x594] ;  /* 0x0005940001a17983 */ /* 0x000ee40000100800 */
[----:B----4-:R-:W-:-:S02]  /*10610*/  IMAD.X R7, R3, 0x1, R84, P4 ;  /* 0x0000000103077824 */ /* 0x010fc400020e0654 */
[----:B------:R-:W4:Y:S01]  /*10620*/  LDL R84, [R1+0x59c] ;  /* 0x00059c0001547983 */ /* 0x000f220000100800 */
[----:B------:R-:W-:Y:S02]  /*10630*/  IADD3 R8, P3, R2, R164, RZ ;  /* 0x000000a402087210 */ /* 0x000fe40007f7e0ff */
[----:B------:R-:W-:Y:S01]  /*10640*/  ISETP.GT.AND P2, PT, R0, 0x15, PT ;  /* 0x000000150000780c */ /* 0x000fe20003f44270 */
[----:B------:R-:W4:Y:S02]  /*10650*/  LDL R164, [R1+0x614] ;  /* 0x0006140001a47983 */ /* 0x000f240000100800 */
[----:B------:R-:W-:Y:S01]  /*10660*/  IMAD.X R9, R3, 0x1, R160, P3 ;  /* 0x0000000103097824 */ /* 0x000fe200018e06a0 */
[----:B------:R-:W-:Y:S01]  /*10670*/  SEL R5, RZ, 0x4, !P2 ;  /* 0x00000004ff057807 */ /* 0x000fe20005000000 */
[----:B------:R-:W4:Y:S04]  /*10680*/  LDL R160, [R1+0x590] ;  /* 0x0005900001a07983 */ /* 0x000f280000100800 */
[----:B------:R5:W-:Y:S04]  /*10690*/  LDGSTS.E [R4+0x8800], [R8.64], P0 ;  /* 0x0880000008047fae */ /* 0x000be80008121848 */
[----:B------:R1:W-:Y:S02]  /*106a0*/  LDGSTS.E [R4+0x8a00], [R6.64], P0 ;  /* 0x08a0000006047fae */ /* 0x0003e40008121848 */
[----:B-1----:R-:W-:-:S02]  /*106b0*/  IADD3 R6, P3, R2, R163, RZ ;  /* 0x000000a302067210 */ /* 0x002fc40007f7e0ff */
[----:B------:R-:W-:Y:S01]  /*106c0*/  SEL R5, R5, RZ, !P1 ;  /* 0x000000ff05057207 */ /* 0x000fe20004800000 */
[----:B------:R-:W4:Y:S01]  /*106d0*/  LDL R163, [R1+0x684] ;  /* 0x0006840001a37983 */ /* 0x000f220000100800 */
[----:B-----5:R-:W-:-:S03]  /*106e0*/  IADD3 R8, P2, R2, R158, RZ ;  /* 0x0000009e02087210 */ /* 0x020fc60007f5e0ff */
[----:B------:R-:W5:Y:S02]  /*106f0*/  LDL R158, [R1+0x598] ;  /* 0x00059800019e7983 */ /* 0x000f640000100800 */
[C---:B------:R-:W-:Y:S02]  /*10700*/  IMAD.X R9, R3.reuse, 0x1, R157, P2 ;  /* 0x0000000103097824 */ /* 0x040fe400010e069d */
[----:B------:R-:W5:Y:S04]  /*10710*/  LDL R157, [R1+0x604] ;  /* 0x00060400019d7983 */ /* 0x000f680000100800 */
[----:B------:R1:W-:Y:S01]  /*10720*/  LDGSTS.E [R4+0x8c00], [R8.64], P0 ;  /* 0x08c0000008047fae */ /* 0x0003e20008121848 */
[----:B------:R-:W-:-:S03]  /*10730*/  IMAD.X R7, R3, 0x1, R156, P3 ;  /* 0x0000000103077824 */ /* 0x000fc600018e069c */
[----:B------:R-:W5:Y:S04]  /*10740*/  LDL R156, [R1+0x600] ;  /* 0x00060000019c7983 */ /* 0x000f680000100800 */
[----:B------:R1:W-:Y:S02]  /*10750*/  LDGSTS.E [R4+0x8e00], [R6.64], P0 ;  /* 0x08e0000006047fae */ /* 0x0003e40008121848 */
[C---:B-1----:R-:W-:Y:S02]  /*10760*/  IADD3 R8, P3, R2.reuse, R87, RZ ;  /* 0x0000005702087210 */ /* 0x042fe40007f7e0ff */
[----:B------:R-:W5:Y:S01]  /*10770*/  LDL R87, [R1+0x608] ;  /* 0x0006080001577983 */ /* 0x000f620000100800 */
[----:B------:R-:W-:Y:S02]  /*10780*/  IADD3 R6, P4, R2, R162, RZ ;  /* 0x000000a202067210 */ /* 0x000fe40007f9e0ff */
[----:B------:R-:W-:Y:S01]  /*10790*/  ISETP.NE.U32.AND P2, PT, R5, RZ, PT ;  /* 0x000000ff0500720c */ /* 0x000fe20003f45070 */
[----:B------:R-:W5:Y:S01]  /*107a0*/  LDL R162, [R1+0x680] ;  /* 0x0006800001a27983 */ /* 0x000f620000100800 */
[----:B--2---:R-:W-:-:S03]  /*107b0*/  IMAD.X R9, R3, 0x1, R86, P3 ;  /* 0x0000000103097824 */ /* 0x004fc600018e0656 */
[----:B------:R-:W2:Y:S08]  /*107c0*/  LDL R86, [R1+0x610] ;  /* 0x0006100001567983 */ /* 0x000eb00000100800 */
[----:B------:R1:W-:Y:S01]  /*107d0*/  LDGSTS.E [R4+0xa800], [R8.64], P2 ;  /* 0x0a80000008047fae */ /* 0x0003e20009121848 */
[----:B---3--:R-:W-:-:S03]  /*107e0*/  IMAD.X R7, R3, 0x1, R85, P4 ;  /* 0x0000000103077824 */ /* 0x008fc600020e0655 */
[----:B------:R-:W3:Y:S04]  /*107f0*/  LDL R85, [R1+0x61c] ;  /* 0x00061c0001557983 */ /* 0x000ee80000100800 */
[----:B------:R4:W-:Y:S01]  /*10800*/  LDGSTS.E [R4+0xaa00], [R6.64], P2 ;  /* 0x0aa0000006047fae */ /* 0x0009e20009121848 */
[----:B------:R-:W-:-:S04]  /*10810*/  ISETP.GT.AND P0, PT, R0, 0x19, PT ;  /* 0x000000190000780c */ /* 0x000fc80003f04270 */
[----:B------:R-:W-:Y:S02]  /*10820*/  SEL R5, RZ, 0x4, !P0 ;  /* 0x00000004ff057807 */ /* 0x000fe40004000000 */
[C---:B----4-:R-:W-:Y:S02]  /*10830*/  IADD3 R6, P3, R2.reuse, R84, RZ ;  /* 0x0000005402067210 */ /* 0x050fe40007f7e0ff */
[----:B------:R-:W4:Y:S01]  /*10840*/  LDL R84, [R1+0x618] ;  /* 0x0006180001547983 */ /* 0x000f220000100800 */
[----:B-1----:R-:W-:Y:S02]  /*10850*/  IADD3 R8, P0, R2, R161, RZ ;  /* 0x000000a102087210 */ /* 0x002fe40007f1e0ff */
[----:B------:R-:W-:Y:S01]  /*10860*/  SEL R5, R5, RZ, !P1 ;  /* 0x000000ff05057207 */ /* 0x000fe20004800000 */
[----:B------:R-:W4:Y:S02]  /*10870*/  LDL R161, [R1+0x68c] ;  /* 0x00068c0001a17983 */ /* 0x000f240000100800 */
[----:B------:R-:W-:-:S02]  /*10880*/  IMAD.X R9, R3, 0x1, R160, P0 ;  /* 0x0000000103097824 */ /* 0x000fc400000e06a0 */
[----:B------:R-:W4:Y:S01]  /*10890*/  LDL R160, [R1+0x694] ;  /* 0x0006940001a07983 */ /* 0x000f220000100800 */
[----:B------:R-:W-:-:S03]  /*108a0*/  ISETP.NE.U32.AND P0, PT, R5, RZ, PT ;  /* 0x000000ff0500720c */ /* 0x000fc60003f05070 */
[----:B------:R1:W-:Y:S01]  /*108b0*/  LDGSTS.E [R4+0xac00], [R8.64], P2 ;  /* 0x0ac0000008047fae */ /* 0x0003e20009121848 */
[----:B-----5:R-:W-:-:S03]  /*108c0*/  IMAD.X R7, R3, 0x1, R158, P3 ;  /* 0x0000000103077824 */ /* 0x020fc600018e069e */
[----:B------:R-:W5:Y:S04]  /*108d0*/  LDL R158, [R1+0x688] ;  /* 0x00068800019e7983 */ /* 0x000f680000100800 */
[----:B------:R1:W-:Y:S02]  /*108e0*/  LDGSTS.E [R4+0xae00], [R6.64], P2 ;  /* 0x0ae0000006047fae */ /* 0x0003e40009121848 */
[----:B-1----:R-:W-:Y:S02]  /*108f0*/  IADD3 R8, P3, R2, R157, RZ ;  /* 0x0000009d02087210 */ /* 0x002fe40007f7e0ff */
[----:B------:R-:W5:Y:S01]  /*10900*/  LDL R157, [R1+0x690] ;  /* 0x00069000019d7983 */ /* 0x000f620000100800 */
[----:B------:R-:W-:Y:S02]  /*10910*/  ISETP.GT.AND P2, PT, R0, 0x1d, PT ;  /* 0x0000001d0000780c */ /* 0x000fe40003f44270 */
[----:B------:R-:W-:-:S02]  /*10920*/  IADD3 R6, P4, R2, R165, RZ ;  /* 0x000000a502067210 */ /* 0x000fc40007f9e0ff */
[----:B------:R-:W-:Y:S01]  /*10930*/  SEL R5, RZ, 0x4, !P2 ;  /* 0x00000004ff057807 */ /* 0x000fe20005000000 */
[----:B------:R-:W1:Y:S04]  /*10940*/  S2R R205, SR_TID.X ;  /* 0x0000000000cd7919 */ /* 0x000e680000002100 */
[----:B------:R-:W5:Y:S01]  /*10950*/  LDL R165, [R1+0x3b4] ;  /* 0x0003b40001a57983 */ /* 0x000f620000100800 */
[----:B------:R-:W-:-:S03]  /*10960*/  IMAD.X R9, R3, 0x1, R156, P3 ;  /* 0x0000000103097824 */ /* 0x000fc600018e069c */
[----:B------:R-:W5:Y:S04]  /*10970*/  LDL R156, [R1+0x69c] ;  /* 0x00069c00019c7983 */ /* 0x000f680000100800 */
[----:B------:R1:W-:Y:S01]  /*10980*/  LDGSTS.E [R4+0xc800], [R8.64], P0 ;  /* 0x0c80000008047fae */ /* 0x0003e20008121848 */
[----:B------:R-:W-:Y:S01]  /*10990*/  IMAD.X R7, R3, 0x1, R87, P4 ;  /* 0x0000000103077824 */ /* 0x000fe200020e0657 */
[----:B-1----:R-:W-:Y:S02]  /*109a0*/  IADD3 R8, P2, R2, R164, RZ ;  /* 0x000000a402087210 */ /* 0x002fe40007f5e0ff */
[----:B------:R-:W5:Y:S04]  /*109b0*/  LDL R87, [R1+0x698] ;  /* 0x0006980001577983 */ /* 0x000f680000100800 */
[----:B------:R3:W-:Y:S01]  /*109c0*/  LDGSTS.E [R4+0xca00], [R6.64], P0 ;  /* 0x0ca0000006047fae */ /* 0x0007e20008121848 */
[----:B------:R-:W-:-:S02]  /*109d0*/  SEL R5, R5, RZ, !P1 ;  /* 0x000000ff05057207 */ /* 0x000fc40004800000 */
[----:B------:R-:W-:Y:S01]  /*109e0*/  LOP3.LUT R205, R205, 0x7f, RZ, 0xc0, !PT ;  /* 0x0000007fcdcd7812 */ /* 0x000fe200078ec0ff */
[----:B------:R-:W5:Y:S01]  /*109f0*/  LDL R164, [R1+0x424] ;  /* 0x0004240001a47983 */ /* 0x000f620000100800 */
[----:B--2---:R-:W-:-:S03]  /*10a00*/  IMAD.X R9, R3, 0x1, R86, P2 ;  /* 0x0000000103097824 */ /* 0x004fc600010e0656 */
[----:B------:R-:W2:Y:S01]  /*10a10*/  LDL R86, [R1+0x314] ;  /* 0x0003140001567983 */ /* 0x000ea20000100800 */
[----:B---3--:R-:W-:-:S03]  /*10a20*/  IADD3 R6, P3, R2, R85, RZ ;  /* 0x0000005502067210 */ /* 0x008fc60007f7e0ff */
[----:B------:R1:W-:Y:S04]  /*10a30*/  LDGSTS.E [R4+0xcc00], [R8.64], P0 ;  /* 0x0cc0000008047fae */ /* 0x0003e80008121848 */
[----:B------:R-:W3:Y:S01]  /*10a40*/  LDL R85, [R1+0x31c] ;  /* 0x00031c0001557983 */ /* 0x000ee20000100800 */
[----:B------:R-:W-:Y:S02]  /*10a50*/  ISETP.NE.U32.AND P2, PT, R5, RZ, PT ;  /* 0x000000ff0500720c */ /* 0x000fe40003f45070 */
[----:B-1----:R-:W-:Y:S02]  /*10a60*/  IADD3 R8, P4, R2, R163, RZ ;  /* 0x000000a302087210 */ /* 0x002fe40007f9e0ff */
[----:B------:R-:W3:Y:S01]  /*10a70*/  LDL R163, [R1+0x30c] ;  /* 0x00030c0001a37983 */ /* 0x000ee20000100800 */
[----:B----4-:R-:W-:-:S03]  /*10a80*/  IMAD.X R7, R3, 0x1, R84, P3 ;  /* 0x0000000103077824 */ /* 0x010fc600018e0654 */
[----:B------:R-:W4:Y:S01]  /*10a90*/  LDL R84, [R1+0x318] ;  /* 0x0003180001547983 */ /* 0x000f220000100800 */
[----:B------:R-:W-:-:S03]  /*10aa0*/  IMAD.X R9, R3, 0x1, R162, P4 ;  /* 0x0000000103097824 */ /* 0x000fc600020e06a2 */
[----:B------:R1:W-:Y:S04]  /*10ab0*/  LDGSTS.E [R4+0xce00], [R6.64], P0 ;  /* 0x0ce0000006047fae */ /* 0x0003e80008121848 */
[----:B------:R1:W-:Y:S02]  /*10ac0*/  LDGSTS.E [R4+0xe800], [R8.64], P2 ;  /* 0x0e80000008047fae */ /* 0x0003e40009121848 */
[C---:B-1----:R-:W-:Y:S02]  /*10ad0*/  IADD3 R6, P0, R2.reuse, R161, RZ ;  /* 0x000000a102067210 */ /* 0x042fe40007f1e0ff */
[----:B------:R-:W4:Y:S01]  /*10ae0*/  LDL R161, [R1+0x324] ;  /* 0x0003240001a17983 */ /* 0x000f220000100800 */
[----:B------:R-:W-:-:S03]  /*10af0*/  IADD3 R8, P3, R2, R160, RZ ;  /* 0x000000a002087210 */ /* 0x000fc60007f7e0ff */
[----:B------:R-:W4:Y:S01]  /*10b00*/  LDL R160, [R1+0x334] ;  /* 0x0003340001a07983 */ /* 0x000f220000100800 */
[----:B-----5:R-:W-:-:S03]  /*10b10*/  IMAD.X R7, R3, 0x1, R158, P0 ;  /* 0x0000000103077824 */ /* 0x020fc600000e069e */
[----:B------:R-:W5:Y:S04]  /*10b20*/  LDL R158, [R1+0x320] ;  /* 0x00032000019e7983 */ /* 0x000f680000100800 */
[----:B------:R1:W-:Y:S01]  /*10b30*/  LDGSTS.E [R4+0xea00], [R6.64], P2 ;  /* 0x0ea0000006047fae */ /* 0x0003e20009121848 */
[----:B------:R-:W-:-:S03]  /*10b40*/  IMAD.X R9, R3, 0x1, R157, P3 ;  /* 0x0000000103097824 */ /* 0x000fc600018e069d */
[----:B------:R-:W5:Y:S04]  /*10b50*/  LDL R157, [R1+0x328] ;  /* 0x00032800019d7983 */ /* 0x000f680000100800 */
[----:B------:R3:W-:Y:S01]  /*10b60*/  LDGSTS.E [R4+0xec00], [R8.64], P2 ;  /* 0x0ec0000008047fae */ /* 0x0007e20009121848 */
[----:B-1----:R-:W-:-:S03]  /*10b70*/  IADD3 R6, P3, R2, R156, RZ ;  /* 0x0000009c02067210 */ /* 0x002fc60007f7e0ff */
[----:B------:R-:W5:Y:S02]  /*10b80*/  LDL R156, [R1+0x3a0] ;  /* 0x0003a000019c7983 */ /* 0x000f640000100800 */
[----:B------:R-:W-:Y:S02]  /*10b90*/  IMAD.X R7, R3, 0x1, R87, P3 ;  /* 0x0000000103077824 */ /* 0x000fe400018e0657 */
[----:B------:R-:W5:Y:S04]  /*10ba0*/  LDL R87, [R1+0x3a8] ;  /* 0x0003a80001577983 */ /* 0x000f680000100800 */
[----:B------:R2:W-:Y:S02]  /*10bb0*/  LDGSTS.E [R4+0xee00], [R6.64], P2 ;  /* 0x0ee0000006047fae */ /* 0x0005e40009121848 */
[----:B--2---:R-:W-:-:S02]  /*10bc0*/  IADD3 R6, P2, R2, R86, RZ ;  /* 0x0000005602067210 */ /* 0x004fc40007f5e0ff */
[----:B------:R-:W2:Y:S01]  /*10bd0*/  LDL R86, [R1+0x398] ;  /* 0x0003980001567983 */ /* 0x000ea20000100800 */
[----:B---3--:R-:W-:-:S03]  /*10be0*/  IADD3 R8, P3, R2, R85, RZ ;  /* 0x0000005502087210 */ /* 0x008fc60007f7e0ff */
[----:B------:R-:W3:Y:S01]  /*10bf0*/  LDL R85, [R1+0x3a4] ;  /* 0x0003a40001557983 */ /* 0x000ee20000100800 */
[----:B------:R-:W-:-:S04]  /*10c00*/  ISETP.GT.AND P0, PT, R0, 0x2, PT ;  /* 0x000000020000780c */ /* 0x000fc80003f04270 */
[----:B------:R-:W-:Y:S01]  /*10c10*/  SEL R5, RZ, 0x4, !P0 ;  /* 0x00000004ff057807 */ /* 0x000fe20004000000 */
[----:B------:R-:W-:-:S03]  /*10c20*/  IMAD.SHL.U32 R205, R205, 0x4, RZ ;  /* 0x00000004cdcd7824 */ /* 0x000fc600078e00ff */
[----:B------:R-:W-:-:S04]  /*10c30*/  SEL R5, R5, RZ, !P1 ;  /* 0x000000ff05057207 */ /* 0x000fc80004800000 */
[----:B------:R-:W-:Y:S01]  /*10c40*/  ISETP.NE.U32.AND P0, PT, R5, RZ, PT ;  /* 0x000000ff0500720c */ /* 0x000fe20003f05070 */
[----:B----4-:R-:W-:Y:S02]  /*10c50*/  IMAD.X R9, R3, 0x1, R84, P3 ;  /* 0x0000000103097824 */ /* 0x010fe400018e0654 */
[----:B------:R-:W4:Y:S01]  /*10c60*/  LDL R84, [R1+0x3b0] ;  /* 0x0003b00001547983 */ /* 0x000f220000100800 */
[----:B------:R-:W-:Y:S01]  /*10c70*/  LOP3.LUT R162, R205, 0x40, RZ, 0x3c, !PT ;  /* 0x00000040cda27812 */ /* 0x000fe200078e3cff */
[----:B------:R-:W-:Y:S02]  /*10c80*/  IMAD.U32 R4, RZ, RZ, UR5 ;  /* 0x00000005ff047e24 */ /* 0x000fe4000f8e00ff */
[----:B------:R-:W-:Y:S02]  /*10c90*/  IMAD.X R7, R3, 0x1, R163, P2 ;  /* 0x0000000103077824 */ /* 0x000fe400010e06a3 */
[----:B------:R-:W-:Y:S01]  /*10ca0*/  IMAD R4, R4, 0x10000, R162 ;  /* 0x0001000004047824 */ /* 0x000fe200078e02a2 */
[----:B------:R-:W4:Y:S04]  /*10cb0*/  LDL R163, [R1+0x42c] ;  /* 0x00042c0001a37983 */ /* 0x000f280000100800 */
[----:B------:R-:W4:Y:S04]  /*10cc0*/  LDL R162, [R1+0x420] ;  /* 0x0004200001a27983 */ /* 0x000f280000100800 */
[----:B------:R1:W-:Y:S01]  /*10cd0*/  LDGSTS.E [R4+0x1000], [R6.64], P0 ;  /* 0x0100000006047fae */ /* 0x0003e20008121848 */
[----:B------:R-:W-:-:S03]  /*10ce0*/  ISETP.GT.AND P2, PT, R0, 0x6, PT ;  /* 0x000000060000780c */ /* 0x000fc60003f44270 */
[----:B------:R1:W-:Y:S01]  /*10cf0*/  LDGSTS.E [R4+0x1200], [R8.64], P0 ;  /* 0x0120000008047fae */ /* 0x0003e20008121848 */
[----:B------:R-:W-:Y:S02]  /*10d00*/  SEL R5, RZ, 0x4, !P2 ;  /* 0x00000004ff057807 */ /* 0x000fe40005000000 */
[C---:B-1----:R-:W-:Y:S02]  /*10d10*/  IADD3 R6, P3, R2.reuse, R160, RZ ;  /* 0x000000a002067210 */ /* 0x042fe40007f7e0ff */
[----:B------:R-:W4:Y:S01]  /*10d20*/  LDL R160, [R1+0x434] ;  /* 0x0004340001a07983 */ /* 0x000f220000100800 */
[----:B------:R-:W-:-:S03]  /*10d30*/  IADD3 R8, P2, R2, R161, RZ ;  /* 0x000000a102087210 */ /* 0x000fc60007f5e0ff */
[----:B------:R-:W4:Y:S02]  /*10d40*/  LDL R161, [R1+0x428] ;  /* 0x0004280001a17983 */ /* 0x000f240000100800 */
[C---:B-----5:R-:W-:Y:S02]  /*10d50*/  IMAD.X R9, R3.reuse, 0x1, R158, P2 ;  /* 0x0000000103097824 */ /* 0x060fe400010e069e */
        /* <DEDUP_REMOVED lines=8> */
[----:B------:R-:W5:Y:S01]  /*10de0*/  LDL R87, [R1+0x4a4] ;  /* 0x0004a40001577983 */ /* 0x000f620000100800 */
[----:B--2---:R-:W-:-:S03]  /*10df0*/  IMAD.X R9, R3, 0x1, R86, P3 ;  /* 0x0000000103097824 */ /* 0x004fc600018e0656 */
[----:B------:R-:W2:Y:S01]  /*10e00*/  LDL R86, [R1+0x4ac] ;  /* 0x0004ac0001567983 */ /* 0x000ea20000100800 */
[----:B---3--:R-:W-:-:S03]  /*10e10*/  IMAD.X R7, R3, 0x1, R85, P4 ;  /* 0x0000000103077824 */ /* 0x008fc600020e0655 */
[----:B------:R-:W3:Y:S01]  /*10e20*/  LDL R85, [R1+0x4a0] ;  /* 0x0004a00001557983 */ /* 0x000ee20000100800 */
[----:B------:R-:W-:-:S04]  /*10e30*/  SEL R5, R5, RZ, !P1 ;  /* 0x000000ff05057207 */ /* 0x000fc80004800000 */
[----:B------:R-:W-:Y:S02]  /*10e40*/  ISETP.NE.U32.AND P2, PT, R5, RZ, PT ;  /* 0x000000ff0500720c */ /* 0x000fe40003f45070 */
[----:B------:R-:W-:-:S04]  /*10e50*/  ISETP.GT.AND P0, PT, R0, 0xa, PT ;  /* 0x0000000a0000780c */ /* 0x000fc80003f04270 */
[----:B------:R-:W-:-:S07]  /*10e60*/  SEL R5, RZ, 0x4, !P0 ;  /* 0x00000004ff057807 */ /* 0x000fce0004000000 */
[----:B------:R4:W-:Y:S01]  /*10e70*/  LDGSTS.E [R4+0x3000], [R8.64], P2 ;  /* 0x0300000008047fae */ /* 0x0009e20009121848 */
[----:B------:R-:W-:-:S03]  /*10e80*/  SEL R5, R5, RZ, !P1 ;  /* 0x000000ff05057207 */ /* 0x000fc60004800000 */
[----:B------:R1:W-:Y:S01]  /*10e90*/  LDGSTS.E [R4+0x3200], [R6.64], P2 ;  /* 0x0320000006047fae */ /* 0x0003e20009121848 */
[----:B----4-:R-:W-:-:S03]  /*10ea0*/  IADD3 R8, P0, R2, R84, RZ ;  /* 0x0000005402087210 */ /* 0x010fc60007f1e0ff */
[----:B------:R-:W4:Y:S01]  /*10eb0*/  LDL R84, [R1+0x4a8] ;  /* 0x0004a80001547983 */ /* 0x000f220000100800 */
[----:B-1----:R-:W-:Y:S01]  /*10ec0*/  IADD3 R6, P3, R2, R167, RZ ;  /* 0x000000a702067210 */ /* 0x002fe20007f7e0ff */
[----:B------:R-:W-:Y:S01]  /*10ed0*/  IMAD.X R9, R3, 0x1, R166, P0 ;  /* 0x0000000103097824 */ /* 0x000fe200000e06a6 */
[----:B------:R-:W-:-:S03]  /*10ee0*/  ISETP.NE.U32.AND P0, PT, R5, RZ, PT ;  /* 0x000000ff0500720c */ /* 0x000fc60003f05070 */
[----:B------:R-:W-:Y:S01]  /*10ef0*/  IMAD.X R7, R3, 0x1, R165, P3 ;  /* 0x0000000103077824 */ /* 0x000fe200018e06a5 */
[----:B------:R1:W-:Y:S04]  /*10f00*/  LDGSTS.E [R4+0x3400], [R8.64], P2 ;  /* 0x0340000008047fae */ /* 0x0003e80009121848 */
[----:B------:R1:W-:Y:S01]  /*10f10*/  LDGSTS.E [R4+0x3600], [R6.64], P2 ;  /* 0x0360000006047fae */ /* 0x0003e20009121848 */
[----:B------:R-:W-:Y:S02]  /*10f20*/  ISETP.GT.AND P2, PT, R0, 0xe, PT ;  /* 0x0000000e0000780c */ /* 0x000fe40003f44270 */
[----:B-1----:R-:W-:-:S05]  /*10f30*/  IADD3 R8, P3, R2, R164, RZ ;  /* 0x000000a402087210 */ /* 0x002fca0007f7e0ff */
[----:B------:R-:W-:Y:S01]  /*10f40*/  IMAD.X R9, R3, 0x1, R162, P3 ;  /* 0x0000000103097824 */ /* 0x000fe200018e06a2 */
[----:B------:R-:W-:Y:S01]  /*10f50*/  SEL R5, RZ, 0x4, !P2 ;  /* 0x00000004ff057807 */ /* 0x000fe20005000000 */
[----:B------:R-:W4:Y:S01]  /*10f60*/  LDL R162, [R1+0x4bc] ;  /* 0x0004bc0001a27983 */ /* 0x000f220000100800 */
[----:B------:R-:W-:-:S03]  /*10f70*/  IADD3 R6, P4, R2, R163, RZ ;  /* 0x000000a302067210 */ /* 0x000fc60007f9e0ff */
[----:B------:R1:W-:Y:S04]  /*10f80*/  LDGSTS.E [R4+0x5000], [R8.64], P0 ;  /* 0x0500000008047fae */ /* 0x0003e80008121848 */
[----:B------:R-:W4:Y:S01]  /*10f90*/  LDL R163, [R1+0x4b4] ;  /* 0x0004b40001a37983 */ /* 0x000f220000100800 */
[C---:B-1----:R-:W-:Y:S01]  /*10fa0*/  IADD3 R8, P2, R2.reuse, R160, RZ ;  /* 0x000000a002087210 */ /* 0x042fe20007f5e0ff */
[C---:B------:R-:W-:Y:S02]  /*10fb0*/  IMAD.X R7, R3.reuse, 0x1, R161, P4 ;  /* 0x0000000103077824 */ /* 0x040fe400020e06a1 */
[----:B------:R-:W4:Y:S04]  /*10fc0*/  LDL R161, [R1+0x4b8] ;  /* 0x0004b80001a17983 */ /* 0x000f280000100800 */
[----:B------:R5:W-:Y:S02]  /*10fd0*/  LDGSTS.E [R4+0x5200], [R6.64], P0 ;  /* 0x0520000006047fae */ /* 0x000be40008121848 */
[----:B-----5:R-:W-:Y:S01]  /*10fe0*/  IADD3 R6, P3, R2, R158, RZ ;  /* 0x0000009e02067210 */ /* 0x020fe20007f7e0ff */
[----:B------:R-:W-:-:S02]  /*10ff0*/  IMAD.X R9, R3, 0x1, R157, P2 ;  /* 0x0000000103097824 */ /* 0x000fc400010e069d */
[----:B------:R-:W5:Y:S04]  /*11000*/  LDL R157, [R1+0x4b0] ;  /* 0x0004b000019d7983 */ /* 0x000f680000100800 */
[----:B------:R1:W-:Y:S01]  /*11010*/  LDGSTS.E [R4+0x5400], [R8.64], P0 ;  /* 0x0540000008047fae */ /* 0x0003e20008121848 */
[----:B------:R-:W-:-:S05]  /*11020*/  IMAD.X R7, R3, 0x1, R156, P3 ;  /* 0x0000000103077824 */ /* 0x000fca00018e069c */
[----:B------:R2:W-:Y:S01]  /*11030*/  LDGSTS.E [R4+0x5600], [R6.64], P0 ;  /* 0x0560000006047fae */ /* 0x0005e20008121848 */
[----:B-1----:R-:W-:-:S03]  /*11040*/  IADD3 R8, P2, R2, R87, RZ ;  /* 0x0000005702087210 */ /* 0x002fc60007f5e0ff */
[----:B------:R-:W5:Y:S04]  /*11050*/  LDL R87, [R1+0x524] ;  /* 0x0005240001577983 */ /* 0x000f680000100800 */
[----:B------:R-:W5:Y:S04]  /*11060*/  LDL.LU R220, [R1+0x220] ;  /* 0x0002200001dc7983 */ /* 0x000f680000300800 */
[----:B------:R-:W5:Y:S04]  /*11070*/  LDL.LU R221, [R1+0x224] ;  /* 0x0002240001dd7983 */ /* 0x000f680000300800 */
[----:B------:R-:W5:Y:S04]  /*11080*/  LDL.LU R222, [R1+0x228] ;  /* 0x0002280001de7983 */ /* 0x000f680000300800 */
[----:B------:R-:W5:Y:S04]  /*11090*/  LDL.LU R223, [R1+0x22c] ;  /* 0x00022c0001df7983 */ /* 0x000f680000300800 */
[----:B------:R-:W5:Y:S04]  /*110a0*/  LDL R160, [R1+0x528] ;  /* 0x0005280001a07983 */ /* 0x000f680000100800 */
[----:B------:R-:W5:Y:S01]  /*110b0*/  LDL R156, [R1+0x53c] ;  /* 0x00053c00019c7983 */ /* 0x000f620000100800 */
[----:B--2---:R-:W-:-:S03]  /*110c0*/  IADD3 R6, P3, R2, R86, RZ ;  /* 0x0000005602067210 */ /* 0x004fc60007f7e0ff */
[----:B------:R-:W2:Y:S04]  /*110d0*/  LDL R158, [R1+0x530] ;  /* 0x00053000019e7983 */ /* 0x000ea80000100800 */
[----:B------:R-:W2:Y:S01]  /*110e0*/  LDL R86, [R1+0x52c] ;  /* 0x00052c0001567983 */ /* 0x000ea20000100800 */
[----:B---3--:R-:W-:-:S03]  /*110f0*/  IMAD.X R9, R3, 0x1, R85, P2 ;  /* 0x0000000103097824 */ /* 0x008fc600010e0655 */
[----:B------:R-:W3:Y:S01]  /*11100*/  LDL R85, [R1+0x520] ;  /* 0x0005200001557983 */ /* 0x000ee20000100800 */
[----:B------:R-:W-:-:S04]  /*11110*/  SEL R5, R5, RZ, !P1 ;  /* 0x000000ff05057207 */ /* 0x000fc80004800000 */
[----:B------:R-:W-:Y:S02]  /*11120*/  ISETP.NE.U32.AND P4, PT, R5, RZ, PT ;  /* 0x000000ff0500720c */ /* 0x000fe40003f85070 */
[----:B------:R-:W-:-:S04]  /*11130*/  ISETP.GT.AND P0, PT, R0, 0x12, PT ;  /* 0x000000120000780c */ /* 0x000fc80003f04270 */
[----:B------:R-:W-:Y:S02]  /*11140*/  SEL R5, RZ, 0x4, !P0 ;  /* 0x00000004ff057807 */ /* 0x000fe40004000000 */
[----:B------:R-:W-:-:S05]  /*11150*/  ISETP.GT.AND P2, PT, R0, 0x16, PT ;  /* 0x000000160000780c */ /* 0x000fca0003f44270 */
[----:B------:R1:W-:Y:S01]  /*11160*/  LDGSTS.E [R4+0x7000], [R8.64], P4 ;  /* 0x0700000008047fae */ /* 0x0003e2000a121848 */
[----:B----4-:R-:W-:Y:S01]  /*11170*/  IMAD.X R7, R3, 0x1, R84, P3 ;  /* 0x0000000103077824 */ /* 0x010fe200018e0654 */
[----:B-1----:R-:W-:Y:S02]  /*11180*/  SEL R8, RZ, 0x4, !P2 ;  /* 0x00000004ff087807 */ /* 0x002fe40005000000 */
[----:B------:R-:W4:Y:S04]  /*11190*/  LDL R84, [R1+0x534] ;  /* 0x0005340001547983 */ /* 0x000f280000100800 */
[----:B------:R1:W-:Y:S02]  /*111a0*/  LDGSTS.E [R4+0x7200], [R6.64], P4 ;  /* 0x0720000006047fae */ /* 0x0003e4000a121848 */
[----:B-1----:R-:W-:-:S04]  /*111b0*/  SEL R7, R5, RZ, !P1 ;  /* 0x000000ff05077207 */ /* 0x002fc80004800000 */
[----:B------:R-:W-:Y:S02]  /*111c0*/  ISETP.NE.U32.AND P2, PT, R7, RZ, PT ;  /* 0x000000ff0700720c */ /* 0x000fe40003f45070 */
[----:B------:R-:W-:Y:S02]  /*111d0*/  IADD3 R6, P0, R2, R163, RZ ;  /* 0x000000a302067210 */ /* 0x000fe40007f1e0ff */
[----:B------:R-:W-:Y:S02]  /*111e0*/  SEL R5, R8, RZ, !P1 ;  /* 0x000000ff08057207 */ /* 0x000fe40004800000 */
[C---:B------:R-:W-:Y:S02]  /*111f0*/  ISETP.GT.AND P5, PT, R0.reuse, 0x1e, PT ;  /* 0x0000001e0000780c */ /* 0x040fe40003fa4270 */
[----:B------:R-:W-:Y:S02]  /*11200*/  ISETP.NE.U32.AND P3, PT, R5, RZ, PT ;  /* 0x000000ff0500720c */ /* 0x000fe40003f65070 */
[----:B------:R-:W-:Y:S01]  /*11210*/  SEL R5, RZ, 0x4, !P5 ;  /* 0x00000004ff057807 */ /* 0x000fe20006800000 */
[----:B-----5:R-:W-:Y:S01]  /*11220*/  IMAD.X R7, R3, 0x1, R157, P0 ;  /* 0x0000000103077824 */ /* 0x020fe200000e069d */
[----:B------:R-:W-:Y:S01]  /*11230*/  ISETP.GT.AND P0, PT, R0, 0x1a, PT ;  /* 0x0000001a0000780c */ /* 0x000fe20003f04270 */
[----:B------:R-:W5:Y:S04]  /*11240*/  LDL R157, [R1+0x538] ;  /* 0x00053800019d7983 */ /* 0x000f680000100800 */
[----:B------:R1:W-:Y:S02]  /*11250*/  LDGSTS.E [R4+0x7400], [R6.64], P4 ;  /* 0x0740000006047fae */ /* 0x0003e4000a121848 */
[----:B-1----:R-:W-:-:S02]  /*11260*/  SEL R6, RZ, 0x4, !P0 ;  /* 0x00000004ff067807 */ /* 0x002fc40004000000 */
[----:B------:R-:W-:Y:S02]  /*11270*/  IADD3 R8, P0, R2, R162, RZ ;  /* 0x000000a202087210 */ /* 0x000fe40007f1e0ff */
[----:B------:R-:W-:-:S03]  /*11280*/  SEL R6, R6, RZ, !P1 ;  /* 0x000000ff06067207 */ /* 0x000fc60004800000 */
[----:B------:R-:W-:Y:S01]  /*11290*/  IMAD.X R9, R3, 0x1, R161, P0 ;  /* 0x0000000103097824 */ /* 0x000fe200000e06a1 */
[----:B------:R-:W-:Y:S01]  /*112a0*/  ISETP.NE.U32.AND P5, PT, R6, RZ, PT ;  /* 0x000000ff0600720c */ /* 0x000fe20003fa5070 */
[----:B------:R-:W5:Y:S04]  /*112b0*/  LDL R161, [R1+0x5ac] ;  /* 0x0005ac0001a17983 */ /* 0x000f680000100800 */
[----:B------:R1:W-:Y:S01]  /*112c0*/  LDGSTS.E [R4+0x7600], [R8.64], P4 ;  /* 0x0760000008047fae */ /* 0x0003e2000a121848 */
[C---:B------:R-:W-:Y:S02]  /*112d0*/  IADD3 R6, P6, R2.reuse, R87, RZ ;  /* 0x0000005702067210 */ /* 0x040fe40007fde0ff */
[----:B--2---:R-:W-:-:S05]  /*112e0*/  IADD3 R86, P4, R2, R86, RZ ;  /* 0x0000005602567210 */ /* 0x004fca0007f9e0ff */
[C---:B------:R-:W-:Y:S02]  /*112f0*/  IMAD.X R87, R3.reuse, 0x1, R160, P4 ;  /* 0x0000000103577824 */ /* 0x040fe400020e06a0 */
[----:B---3--:R-:W-:-:S05]  /*11300*/  IMAD.X R7, R3, 0x1, R85, P6 ;  /* 0x0000000103077824 */ /* 0x008fca00030e0655 */
[----:B------:R2:W-:Y:S01]  /*11310*/  LDGSTS.E [R4+0x9000], [R6.64], P2 ;  /* 0x0900000006047fae */ /* 0x0005e20009121848 */
[----:B-1----:R-:W-:Y:S01]  /*11320*/  HMMA.1688.F32.TF32 R8, R24, R10, R220 ;  /* 0x0000000a1808723c */ /* 0x002fe200000810dc */
[----:B------:R-:W-:Y:S02]  /*11330*/  SEL R5, R5, RZ, !P1 ;  /* 0x000000ff05057207 */ /* 0x000fe40004800000 */
[----:B------:R1:W-:Y:S01]  /*11340*/  LDGSTS.E [R4+0x9200], [R86.64], P2 ;  /* 0x0920000056047fae */ /* 0x0003e20009121848 */
[----:B--2---:R-:W-:-:S03]  /*11350*/  IADD3 R6, P4, R2, R156, RZ ;  /* 0x0000009c02067210 */ /* 0x004fc60007f9e0ff */
[----:B------:R-:W2:Y:S04]  /*11360*/  LDL R156, [R1+0x5a4] ;  /* 0x0005a400019c7983 */ /* 0x000ea80000100800 */
[----:B------:R-:W3:Y:S04]  /*11370*/  LDL.LU R188, [R1+0xb0] ;  /* 0x0000b00001bc7983 */ /* 0x000ee80000300800 */
[----:B------:R-:W3:Y:S04]  /*11380*/  LDL.LU R189, [R1+0xb4] ;  /* 0x0000b40001bd7983 */ /* 0x000ee80000300800 */
[----:B------:R-:W3:Y:S04]  /*11390*/  LDL.LU R190, [R1+0xb8] ;  /* 0x0000b80001be7983 */ /* 0x000ee80000300800 */
[----:B------:R-:W3:Y:S04]  /*113a0*/  LDL.LU R191, [R1+0xbc] ;  /* 0x0000bc0001bf7983 */ /* 0x000ee80000300800 */
[----:B------:R-:W3:Y:S04]  /*113b0*/  LDL R205, [R1+0x5a0] ;  /* 0x0005a00001cd7983 */ /* 0x000ee80000100800 */
[----:B------:R-:W3:Y:S04]  /*113c0*/  LDL R204, [R1+0x5b4] ;  /* 0x0005b40001cc7983 */ /* 0x000ee80000100800 */
[----:B------:R-:W3:Y:S04]  /*113d0*/  LDL R169, [R1+0x5b0] ;  /* 0x0005b00001a97983 */ /* 0x000ee80000100800 */
[----:B------:R-:W3:Y:S04]  /*113e0*/  LDL R168, [R1+0x5bc] ;  /* 0x0005bc0001a87983 */ /* 0x000ee80000100800 */
[----:B------:R-:W3:Y:S04]  /*113f0*/  LDL R200, [R1+0x5a8] ;  /* 0x0005a80001c87983 */ /* 0x000ee80000100800 */
[----:B------:R-:W3:Y:S01]  /*11400*/  LDL R162, [R1+0x5b8] ;  /* 0x0005b80001a27983 */ /* 0x000ee20000100800 */
[----:B------:R-:W-:-:S03]  /*11410*/  IMAD.MOV.U32 R223, RZ, RZ, R252 ;  /* 0x000000ffffdf7224 */ /* 0x000fc600078e00fc */
[----:B------:R-:W3:Y:S04]  /*11420*/  LDL.LU R220, [R1+0xa0] ;  /* 0x0000a00001dc7983 */ /* 0x000ee80000300800 */
[----:B------:R-:W3:Y:S04]  /*11430*/  LDL.LU R221, [R1+0xa4] ;  /* 0x0000a40001dd7983 */ /* 0x000ee80000300800 */
[----:B------:R-:W3:Y:S04]  /*11440*/  LDL.LU R222, [R1+0xa8] ;  /* 0x0000a80001de7983 */ /* 0x000ee80000300800 */
[----:B------:R-:W3:Y:S04]  /*11450*/  LDL.LU R252, [R1+0x6f4] ;  /* 0x0006f40001fc7983 */ /* 0x000ee80000300800 */
[----:B------:R-:W3:Y:S04]  /*11460*/  LDL R167, [R1+0x624] ;  /* 0x0006240001a77983 */ /* 0x000ee80000100800 */
[----:B------:R-:W3:Y:S01]  /*11470*/  LDL R160, [R1+0x62c] ;  /* 0x00062c0001a07983 */ /* 0x000ee20000100800 */
[----:B----4-:R-:W-:-:S03]  /*11480*/  IADD3 R84, P6, R2, R84, RZ ;  /* 0x0000005402547210 */ /* 0x010fc60007fde0ff */
[----:B------:R-:W4:Y:S04]  /*11490*/  LDL R166, [R1+0x620] ;  /* 0x0006200001a67983 */ /* 0x000f280000100800 */
[----:B------:R-:W4:Y:S01]  /*114a0*/  LDL R165, [R1+0x634] ;  /* 0x0006340001a57983 */ /* 0x000f220000100800 */
[----:B------:R-:W-:-:S03]  /*114b0*/  IMAD.X R85, R3, 0x1, R158, P6 ;  /* 0x0000000103557824 */ /* 0x000fc600030e069e */
[----:B------:R-:W4:Y:S01]  /*114c0*/  LDL R158, [R1+0x630] ;  /* 0x00063000019e7983 */ /* 0x000f220000100800 */
[----:B------:R-:W-:Y:S02]  /*114d0*/  ISETP.GT.AND P6, PT, R0, 0x3, PT ;  /* 0x000000030000780c */ /* 0x000fe40003fc4270 */
[----:B------:R-:W-:Y:S01]  /*114e0*/  ISETP.NE.U32.AND P0, PT, R5, RZ, PT ;  /* 0x000000ff0500720c */ /* 0x000fe20003f05070 */
[----:B------:R-:W4:Y:S01]  /*114f0*/  LDL R164, [R1+0x628] ;  /* 0x0006280001a47983 */ /* 0x000f220000100800 */
[----:B------:R-:W-:-:S03]  /*11500*/  SEL R5, RZ, 0x4, !P6 ;  /* 0x00000004ff057807 */ /* 0x000fc60007000000 */
[----:B------:R-:W4:Y:S04]  /*11510*/  LDL R163, [R1+0x63c] ;  /* 0x00063c0001a37983 */ /* 0x000f280000100800 */
[----:B------:R1:W-:Y:S01]  /*11520*/  LDGSTS.E [R4+0x9400], [R84.64], P2 ;  /* 0x0940000054047fae */ /* 0x0003e20009121848 */
[----:B------:R-:W-:Y:S01]  /*11530*/  SEL R5, R5, RZ, !P1 ;  /* 0x000000ff05057207 */ /* 0x000fe20004800000 */
[----:B-----5:R-:W-:Y:S01]  /*11540*/  IMAD.X R7, R3, 0x1, R157, P4 ;  /* 0x0000000103077824 */ /* 0x020fe200020e069d */
[----:B------:R-:W-:-:S04]  /*11550*/  ISETP.GT.AND P4, PT, R0, 0x7, PT ;  /* 0x000000070000780c */ /* 0x000fc80003f84270 */
[----:B------:R5:W-:Y:S01]  /*11560*/  LDGSTS.E [R4+0x9600], [R6.64], P2 ;  /* 0x0960000006047fae */ /* 0x000be20009121848 */
[----:B------:R-:W-:Y:S02]  /*11570*/  ISETP.NE.U32.AND P2, PT, R5, RZ, PT ;  /* 0x000000ff0500720c */ /* 0x000fe40003f45070 */
[----:B-----5:R-:W-:Y:S02]  /*11580*/  SEL R6, RZ, 0x4, !P4 ;  /* 0x00000004ff067807 */ /* 0x020fe40006000000 */
[----:B-1----:R-:W-:Y:S02]  /*11590*/  IADD3 R86, P4, R2, R161, RZ ;  /* 0x000000a102567210 */ /* 0x002fe40007f9e0ff */
[----:B------:R-:W5:Y:S01]  /*115a0*/  LDL R161, [R1+0x638] ;  /* 0x0006380001a17983 */ /* 0x000f620000100800 */
[----:B------:R-:W-:Y:S02]  /*115b0*/  SEL R5, R6, RZ, !P1 ;  /* 0x000000ff06057207 */ /* 0x000fe40004800000 */
[----:B--2---:R-:W-:-:S05]  /*115c0*/  IADD3 R156, P6, R2, R156, RZ ;  /* 0x0000009c029c7210 */ /* 0x004fca0007fde0ff */
[----:B---3--:R-:W-:Y:S01]  /*115d0*/  IMAD.X R157, R3, 0x1, R205, P6 ;  /* 0x00000001039d7824 */ /* 0x008fe200030e06cd */
[----:B------:R-:W-:-:S04]  /*115e0*/  IADD3 R6, P6, R2, R204, RZ ;  /* 0x000000cc02067210 */ /* 0x000fc80007fde0ff */
[----:B------:R1:W-:Y:S01]  /*115f0*/  LDGSTS.E [R4+0xb000], [R156.64], P3 ;  /* 0x0b0000009c047fae */ /* 0x0003e20009921848 */
[----:B------:R-:W-:Y:S01]  /*11600*/  IMAD.X R7, R3, 0x1, R169, P6 ;  /* 0x0000000103077824 */ /* 0x000fe200030e06a9 */
[----:B------:R-:W-:Y:S02]  /*11610*/  HMMA.1688.F32.TF32 R32, R56, R210, R32 ;  /* 0x000000d23820723c */ /* 0x000fe40000081020 */
[----:B------:R-:W2:Y:S01]  /*11620*/  LDL R169, [R1+0x6b0] ;  /* 0x0006b00001a97983 */ /* 0x000ea20000100800 */
[----:B------:R-:W-:-:S03]  /*11630*/  IADD3 R84, P6, R2, R168, RZ ;  /* 0x000000a802547210 */ /* 0x000fc60007fde0ff */
[----:B------:R-:W3:Y:S01]  /*11640*/  LDL R168, [R1+0x6bc] ;  /* 0x0006bc0001a87983 */ /* 0x000ee20000100800 */
[----:B------:R-:W-:Y:S01]  /*11650*/  IMAD.X R87, R3, 0x1, R200, P4 ;  /* 0x0000000103577824 */ /* 0x000fe200020e06c8 */
[----:B------:R-:W-:Y:S02]  /*11660*/  ISETP.NE.U32.AND P4, PT, R5, RZ, PT ;  /* 0x000000ff0500720c */ /* 0x000fe40003f85070 */
[----:B------:R-:W2:Y:S01]  /*11670*/  LDL R5, [R1+0x6a4] ;  /* 0x0006a40001057983 */ /* 0x000ea20000100800 */
[----:B------:R-:W-:-:S03]  /*11680*/  IMAD.X R85, R3, 0x1, R162, P6 ;  /* 0x0000000103557824 */ /* 0x000fc600030e06a2 */
[----:B------:R-:W3:Y:S04]  /*11690*/  LDL R162, [R1+0x6ac] ;  /* 0x0006ac0001a27983 */ /* 0x000ee80000100800 */
[----:B------:R1:W-:Y:S01]  /*116a0*/  LDGSTS.E [R4+0xb200], [R86.64], P3 ;  /* 0x0b20000056047fae */ /* 0x0003e20009921848 */
[C---:B------:R-:W-:Y:S03]  /*116b0*/  HMMA.1688.F32.TF32 R36, R56.reuse, R218, R36 ;  /* 0x000000da3824723c */ /* 0x040fe60000081024 */
[----:B------:R4:W-:Y:S04]  /*116c0*/  LDGSTS.E [R4+0xb400], [R6.64], P3 ;  /* 0x0b40000006047fae */ /* 0x0009e80009921848 */
[----:B------:R4:W-:Y:S01]  /*116d0*/  LDGSTS.E [R4+0xb600], [R84.64], P3 ;  /* 0x0b60000054047fae */ /* 0x0009e20009921848 */
[----:B------:R-:W-:Y:S01]  /*116e0*/  HMMA.1688.F32.TF32 R44, R56, R214, R44 ;  /* 0x000000d6382c723c */ /* 0x000fe2000008102c */
[----:B-1----:R-:W-:-:S02]  /*116f0*/  IADD3 R86, P6, R2, R167, RZ ;  /* 0x000000a702567210 */ /* 0x002fc40007fde0ff */
[----:B------:R-:W3:Y:S05]  /*11700*/  LDL R167, [R1+0x338] ;  /* 0x0003380001a77983 */ /* 0x000eea0000100800 */
[C---:B------:R-:W-:Y:S01]  /*11710*/  HMMA.1688.F32.TF32 R48, R56.reuse, R170, R48 ;  /* 0x000000aa3830723c */ /* 0x040fe20000081030 */
[C---:B----4-:R-:W-:Y:S02]  /*11720*/  IADD3 R84, P3, R2.reuse, R160, RZ ;  /* 0x000000a002547210 */ /* 0x050fe40007f7e0ff */
[----:B------:R-:W4:Y:S05]  /*11730*/  LDL R160, [R1+0x6b4] ;  /* 0x0006b40001a07983 */ /* 0x000f2a0000100800 */
[C---:B------:R-:W-:Y:S01]  /*11740*/  HMMA.1688.F32.TF32 R52, R56.reuse, R202, R52 ;  /* 0x000000ca3834723c */ /* 0x040fe20000081034 */
[C---:B------:R-:W-:Y:S01]  /*11750*/  IMAD.X R87, R3.reuse, 0x1, R166, P6 ;  /* 0x0000000103577824 */ /* 0x040fe200030e06a6 */
[----:B------:R-:W-:Y:S01]  /*11760*/  IADD3 R6, P6, R2, R165, RZ ;  /* 0x000000a502067210 */ /* 0x000fe20007fde0ff */
[----:B------:R-:W4:Y:S05]  /*11770*/  LDL R166, [R1+0x32c] ;  /* 0x00032c0001a67983 */ /* 0x000f2a0000100800 */
[----:B------:R-:W-:Y:S01]  /*11780*/  HMMA.1688.F32.TF32 R56, R56, R226, R232 ;  /* 0x000000e23838723c */ /* 0x000fe200000810e8 */
[C---:B------:R-:W-:Y:S01]  /*11790*/  IMAD.X R85, R3.reuse, 0x1, R164, P3 ;  /* 0x0000000103557824 */ /* 0x040fe200018e06a4 */
[----:B------:R3:W-:Y:S04]  /*117a0*/  LDGSTS.E [R4+0xd000], [R86.64], P5 ;  /* 0x0d00000056047fae */ /* 0x0007e8000a921848 */
[----:B------:R-:W4:Y:S02]  /*117b0*/  LDL R165, [R1+0x348] ;  /* 0x0003480001a57983 */ /* 0x000f240000100800 */
[----:B------:R-:W-:Y:S02]  /*117c0*/  HMMA.1688.F32.TF32 R232, R24, R210, R188 ;  /* 0x000000d218e8723c */ /* 0x000fe400000810bc */
[----:B------:R-:W4:Y:S01]  /*117d0*/  LDL R189, [R1+0x6a0] ;  /* 0x0006a00001bd7983 */ /* 0x000f220000100800 */
[----:B------:R-:W-:-:S03]  /*117e0*/  IMAD.X R7, R3, 0x1, R158, P6 ;  /* 0x0000000103077824 */ /* 0x000fc600030e069e */
[----:B------:R-:W4:Y:S04]  /*117f0*/  LDL R188, [R1+0x6a8] ;  /* 0x0006a80001bc7983 */ /* 0x000f280000100800 */
[----:B------:R-:W4:Y:S01]  /*11800*/  LDL R158, [R1+0x6b8] ;  /* 0x0006b800019e7983 */ /* 0x000f220000100800 */
[----:B------:R-:W-:-:S03]  /*11810*/  IADD3 R156, P3, R2, R163, RZ ;  /* 0x000000a3029c7210 */ /* 0x000fc60007f7e0ff */
[----:B------:R-:W4:Y:S04]  /*11820*/  LDL R164, [R1+0x340] ;  /* 0x0003400001a47983 */ /* 0x000f280000100800 */
[----:B------:R1:W-:Y:S04]  /*11830*/  LDGSTS.E [R4+0xd200], [R84.64], P5 ;  /* 0x0d20000054047fae */ /* 0x0003e8000a921848 */
[----:B------:R1:W-:Y:S01]  /*11840*/  LDGSTS.E [R4+0xd400], [R6.64], P5 ;  /* 0x0d40000006047fae */ /* 0x0003e2000a921848 */
[----:B------:R-:W-:-:S03]  /*11850*/  ISETP.GT.AND P6, PT, R0, 0xb, PT ;  /* 0x0000000b0000780c */ /* 0x000fc60003fc4270 */
[----:B------:R-:W4:Y:S01]  /*11860*/  LDL R163, [R1+0x344] ;  /* 0x0003440001a37983 */ /* 0x000f220000100800 */
[----:B-----5:R-:W-:-:S03]  /*11870*/  IMAD.X R157, R3, 0x1, R161, P3 ;  /* 0x00000001039d7824 */ /* 0x020fc600018e06a1 */
[----:B------:R-:W5:Y:S01]  /*11880*/  LDL R161, [R1+0x33c] ;  /* 0x00033c0001a17983 */ /* 0x000f620000100800 */
[----:B------:R-:W-:-:S03]  /*11890*/  ISETP.GT.AND P3, PT, R0, 0xf, PT ;  /* 0x0000000f0000780c */ /* 0x000fc60003f64270 */
[----:B------:R2:W-:Y:S02]  /*118a0*/  LDGSTS.E [R4+0xd600], [R156.64], P5 ;  /* 0x0d6000009c047fae */ /* 0x0005e4000a921848 */
[C---:B--2---:R-:W-:Y:S02]  /*118b0*/  IADD3 R156, P5, R2.reuse, R5, RZ ;  /* 0x00000005029c7210 */ /* 0x044fe40007fbe0ff */
[----:B------:R-:W-:Y:S02]  /*118c0*/  SEL R5, RZ, 0x4, !P3 ;  /* 0x00000004ff057807 */ /* 0x000fe40005800000 */
[----:B---3--:R-:W-:Y:S02]  /*118d0*/  IADD3 R86, P3, R2, R162, RZ ;  /* 0x000000a202567210 */ /* 0x008fe40007f7e0ff */
[----:B------:R-:W2:Y:S01]  /*118e0*/  LDL R162, [R1+0x358] ;  /* 0x0003580001a27983 */ /* 0x000ea20000100800 */
[----:B-1----:R-:W-:-:S04]  /*118f0*/  SEL R7, RZ, 0x4, !P6 ;  /* 0x00000004ff077807 */ /* 0x002fc80007000000 */
[----:B------:R-:W-:Y:S02]  /*11900*/  SEL R7, R7, RZ, !P1 ;  /* 0x000000ff07077207 */ /* 0x000fe40004800000 */
[----:B------:R-:W-:Y:S02]  /*11910*/  SEL R5, R5, RZ, !P1 ;  /* 0x000000ff05057207 */ /* 0x000fe40004800000 */
[C---:B----4-:R-:W-:Y:S02]  /*11920*/  IADD3 R6, P6, R2.reuse, R160, RZ ;  /* 0x000000a002067210 */ /* 0x050fe40007fde0ff */
[----:B------:R-:W3:Y:S01]  /*11930*/  LDL R160, [R1+0x34c] ;  /* 0x00034c0001a07983 */ /* 0x000ee20000100800 */
[----:B------:R-:W-:Y:S01]  /*11940*/  IMAD.X R157, R3, 0x1, R189, P5 ;  /* 0x00000001039d7824 */ /* 0x000fe200028e06bd */
[----:B------:R-:W-:Y:S01]  /*11950*/  ISETP.NE.U32.AND P5, PT, R7, RZ, PT ;  /* 0x000000ff0700720c */ /* 0x000fe20003fa5070 */
[C---:B------:R-:W-:Y:S01]  /*11960*/  IMAD.X R7, R3.reuse, 0x1, R169, P6 ;  /* 0x0000000103077824 */ /* 0x040fe200030e06a9 */
[C---:B------:R-:W-:Y:S01]  /*11970*/  IADD3 R84, P6, R2.reuse, R168, RZ ;  /* 0x000000a802547210 */ /* 0x040fe20007fde0ff */
[C---:B------:R-:W-:Y:S01]  /*11980*/  IMAD.X R87, R3.reuse, 0x1, R188, P3 ;  /* 0x0000000103577824 */ /* 0x040fe200018e06bc */
[----:B------:R1:W-:Y:S03]  /*11990*/  LDGSTS.E [R4+0xf000], [R156.64], P0 ;  /* 0x0f0000009c047fae */ /* 0x0003e60008121848 */
[----:B------:R-:W-:Y:S01]  /*119a0*/  IMAD.X R85, R3, 0x1, R158, P6 ;  /* 0x0000000103557824 */ /* 0x000fe200030e069e */
[----:B------:R-:W-:Y:S01]  /*119b0*/  ISETP.NE.U32.AND P3, PT, R5, RZ, PT ;  /* 0x000000ff0500720c */ /* 0x000fe20003f65070 */
[----:B------:R-:W4:Y:S04]  /*119c0*/  LDL R158, [R1+0x3c8] ;  /* 0x0003c800019e7983 */ /* 0x000f280000100800 */
[----:B------:R1:W-:Y:S04]  /*119d0*/  LDGSTS.E [R4+0xf200], [R86.64], P0 ;  /* 0x0f20000056047fae */ /* 0x0003e80008121848 */
[----:B------:R-:W4:Y:S04]  /*119e0*/  LDL R5, [R1+0x3c0] ;  /* 0x0003c00001057983 */ /* 0x000f280000100800 */
[----:B------:R1:W-:Y:S04]  /*119f0*/  LDGSTS.E [R4+0xf400], [R6.64], P0 ;  /* 0x0f40000006047fae */ /* 0x0003e80008121848 */
[----:B------:R1:W-:Y:S04]  /*11a00*/  LDGSTS.E [R4+0xf600], [R84.64], P0 ;  /* 0x0f60000054047fae */ /* 0x0003e80008121848 */
[----:B------:R-:W1:Y:S02]  /*11a10*/  S2R R213, SR_TID.X ;  /* 0x0000000000d57919 */ /* 0x000e640000002100 */
[C---:B-1----:R-:W-:Y:S01]  /*11a20*/  IADD3 R6, P6, R2.reuse, R167, RZ ;  /* 0x000000a702067210 */ /* 0x042fe20007fde0ff */
[----:B------:R-:W-:Y:S01]  /*11a30*/  HMMA.1688.F32.TF32 R216, R24, R218, R176 ;  /* 0x000000da18d8723c */ /* 0x000fe200000810b0 */
[----:B------:R-:W4:Y:S01]  /*11a40*/  LDL R167, [R1+0x3d4] ;  /* 0x0003d40001a77983 */ /* 0x000f220000100800 */
[----:B------:R-:W-:Y:S01]  /*11a50*/  IADD3 R84, P0, R2, R164, RZ ;  /* 0x000000a402547210 */ /* 0x000fe20007f1e0ff */
[----:B------:R-:W-:-:S02]  /*11a60*/  IMAD.U32 R4, RZ, RZ, UR5 ;  /* 0x00000005ff047e24 */ /* 0x000fc4000f8e00ff */
[----:B------:R-:W4:Y:S01]  /*11a70*/  LDL R168, [R1+0x440] ;  /* 0x0004400001a87983 */ /* 0x000f220000100800 */
[----:B------:R-:W-:-:S03]  /*11a80*/  IMAD.X R7, R3, 0x1, R166, P6 ;  /* 0x0000000103077824 */ /* 0x000fc600030e06a6 */
[----:B------:R-:W4:Y:S04]  /*11a90*/  LDL R178, [R1+0x454] ;  /* 0x0004540001b27983 */ /* 0x000f280000100800 */
[----:B------:R-:W4:Y:S04]  /*11aa0*/  LDL R177, [R1+0x448] ;  /* 0x0004480001b17983 */ /* 0x000f280000100800 */
[----:B------:R-:W4:Y:S01]  /*11ab0*/  LDL R176, [R1+0x450] ;  /* 0x0004500001b07983 */ /* 0x000f220000100800 */
[----:B------:R-:W-:-:S03]  /*11ac0*/  LOP3.LUT R213, R213, 0x7f, RZ, 0xc0, !PT ;  /* 0x0000007fd5d57812 */ /* 0x000fc600078ec0ff */
[----:B------:R-:W4:Y:S04]  /*11ad0*/  LDL R166, [R1+0x3bc] ;  /* 0x0003bc0001a67983 */ /* 0x000f280000100800 */
[----:B------:R-:W4:Y:S01]  /*11ae0*/  LDL R179, [R1+0x554] ;  /* 0x0005540001b37983 */ /* 0x000f220000100800 */
[----:B-----5:R-:W-:-:S03]  /*11af0*/  IMAD.X R85, R3, 0x1, R161, P0 ;  /* 0x0000000103557824 */ /* 0x020fc600000e06a1 */
[----:B------:R-:W5:Y:S01]  /*11b00*/  LDL R161, [R1+0x3d0] ;  /* 0x0003d00001a17983 */ /* 0x000f620000100800 */
[----:B--2---:R-:W-:-:S03]  /*11b10*/  IADD3 R156, P0, R2, R162, RZ ;  /* 0x000000a2029c7210 */ /* 0x004fc60007f1e0ff */
[----:B------:R-:W2:Y:S01]  /*11b20*/  LDL R162, [R1+0x3dc] ;  /* 0x0003dc0001a27983 */ /* 0x000ea20000100800 */
[----:B------:R-:W-:Y:S01]  /*11b30*/  IMAD.SHL.U32 R213, R213, 0x4, RZ ;  /* 0x00000004d5d57824 */ /* 0x000fe200078e00ff */
[----:B------:R-:W-:Y:S02]  /*11b40*/  IADD3 R86, P6, R2, R165, RZ ;  /* 0x000000a502567210 */ /* 0x000fe40007fde0ff */
[----:B------:R-:W2:Y:S02]  /*11b50*/  LDL R165, [R1+0x3c4] ;  /* 0x0003c40001a57983 */ /* 0x000ea40000100800 */
[----:B------:R-:W-:-:S05]  /*11b60*/  LOP3.LUT R164, R213, 0x60, RZ, 0x3c, !PT ;  /* 0x00000060d5a47812 */ /* 0x000fca00078e3cff */
[----:B------:R-:W-:Y:S02]  /*11b70*/  IMAD R4, R4, 0x10000, R164 ;  /* 0x0001000004047824 */ /* 0x000fe400078e02a4 */
[----:B------:R-:W2:Y:S01]  /*11b80*/  LDL R164, [R1+0x3d8] ;  /* 0x0003d80001a47983 */ /* 0x000ea20000100800 */
[----:B------:R-:W-:-:S03]  /*11b90*/  IMAD.X R87, R3, 0x1, R163, P6 ;  /* 0x0000000103577824 */ /* 0x000fc600030e06a3 */
[----:B------:R-:W2:Y:S04]  /*11ba0*/  LDL R163, [R1+0x444] ;  /* 0x0004440001a37983 */ /* 0x000ea80000100800 */
[----:B------:R1:W-:Y:S01]  /*11bb0*/  LDGSTS.E [R4+0x1800], [R6.64], P2 ;  /* 0x0180000006047fae */ /* 0x0003e20009121848 */
[----:B---3--:R-:W-:-:S03]  /*11bc0*/  IMAD.X R157, R3, 0x1, R160, P0 ;  /* 0x00000001039d7824 */ /* 0x008fc600000e06a0 */
[----:B------:R3:W-:Y:S01]  /*11bd0*/  LDGSTS.E [R4+0x1a00], [R84.64], P2 ;  /* 0x01a0000054047fae */ /* 0x0007e20009121848 */
[----:B------:R-:W-:-:S03]  /*11be0*/  ISETP.GT.AND P0, PT, R0, 0x13, PT ;  /* 0x000000130000780c */ /* 0x000fc60003f04270 */
[----:B------:R-:W2:Y:S01]  /*11bf0*/  LDL R160, [R1+0x44c] ;  /* 0x00044c0001a07983 */ /* 0x000ea20000100800 */
[----:B------:R-:W-:-:S03]  /*11c00*/  ISETP.GT.AND P6, PT, R0, 0x17, PT ;  /* 0x000000170000780c */ /* 0x000fc60003fc4270 */
[----:B------:R2:W-:Y:S01]  /*11c10*/  LDGSTS.E [R4+0x1c00], [R86.64], P2 ;  /* 0x01c0000056047fae */ /* 0x0005e20009121848 */
[----:B-1----:R-:W-:-:S03]  /*11c20*/  SEL R7, RZ, 0x4, !P0 ;  /* 0x00000004ff077807 */ /* 0x002fc60004000000 */
[----:B------:R1:W-:Y:S01]  /*11c30*/  LDGSTS.E [R4+0x1e00], [R156.64], P2 ;  /* 0x01e000009c047fae */ /* 0x0003e20009121848 */
[----:B----4-:R-:W-:-:S03]  /*11c40*/  IADD3 R6, P2, R2, R158, RZ ;  /* 0x0000009e02067210 */ /* 0x010fc60007f5e0ff */
[----:B------:R-:W4:Y:S01]  /*11c50*/  LDL R158, [R1+0x45c] ;  /* 0x00045c00019e7983 */ /* 0x000f220000100800 */
[C---:B-1----:R-:W-:Y:S02]  /*11c60*/  IADD3 R156, P0, R2.reuse, R5, RZ ;  /* 0x00000005029c7210 */ /* 0x042fe40007f1e0ff */
[----:B------:R-:W-:Y:S02]  /*11c70*/  SEL R5, RZ, 0x4, !P6 ;  /* 0x00000004ff057807 */ /* 0x000fe40007000000 */
[----:B---3--:R-:W-:Y:S02]  /*11c80*/  IADD3 R84, P6, R2, R167, RZ ;  /* 0x000000a702547210 */ /* 0x008fe40007fde0ff */
[----:B------:R-:W3:Y:S03]  /*11c90*/  LDL R167, [R1+0x458] ;  /* 0x0004580001a77983 */ /* 0x000ee60000100800 */
[----:B-----5:R-:W-:-:S02]  /*11ca0*/  IMAD.X R85, R3, 0x1, R161, P6 ;  /* 0x0000000103557824 */ /* 0x020fc400030e06a1 */
[----:B------:R-:W5:Y:S01]  /*11cb0*/  LDL R161, [R1+0x4c4] ;  /* 0x0004c40001a17983 */ /* 0x000f620000100800 */
[----:B--2---:R-:W-:-:S03]  /*11cc0*/  IADD3 R86, P6, R2, R162, RZ ;  /* 0x000000a202567210 */ /* 0x004fc60007fde0ff */
[----:B------:R-:W2:Y:S01]  /*11cd0*/  LDL R162, [R1+0x4c0] ;  /* 0x0004c00001a27983 */ /* 0x000ea20000100800 */
[----:B------:R-:W-:Y:S02]  /*11ce0*/  SEL R7, R7, RZ, !P1 ;  /* 0x000000ff07077207 */ /* 0x000fe40004800000 */
[----:B------:R-:W-:Y:S02]  /*11cf0*/  IADD3.X R157, R3, R166, RZ, P0, !PT ;  /* 0x000000a6039d7210 */ /* 0x000fe400007fe4ff */
[----:B------:R-:W-:Y:S01]  /*11d00*/  ISETP.NE.U32.AND P0, PT, R7, RZ, PT ;  /* 0x000000ff0700720c */ /* 0x000fe20003f05070 */
[C---:B------:R-:W-:Y:S01]  /*11d10*/  IMAD.X R7, R3.reuse, 0x1, R165, P2 ;  /* 0x0000000103077824 */ /* 0x040fe200010e06a5 */
[----:B------:R-:W2:Y:S01]  /*11d20*/  LDL R166, [R1+0x4cc] ;  /* 0x0004cc0001a67983 */ /* 0x000ea20000100800 */
[----:B------:R-:W-:-:S03]  /*11d30*/  IMAD.X R87, R3, 0x1, R164, P6 ;  /* 0x0000000103577824 */ /* 0x000fc600030e06a4 */
[----:B------:R4:W-:Y:S04]  /*11d40*/  LDGSTS.E [R4+0x3800], [R156.64], P4 ;  /* 0x038000009c047fae */ /* 0x0009e8000a121848 */
[----:B------:R1:W-:Y:S04]  /*11d50*/  LDGSTS.E [R4+0x3a00], [R6.64], P4 ;  /* 0x03a0000006047fae */ /* 0x0003e8000a121848 */
[----:B------:R1:W-:Y:S04]  /*11d60*/  LDGSTS.E [R4+0x3c00], [R84.64], P4 ;  /* 0x03c0000054047fae */ /* 0x0003e8000a121848 */
[----:B------:R1:W-:Y:S02]  /*11d70*/  LDGSTS.E [R4+0x3e00], [R86.64], P4 ;  /* 0x03e0000056047fae */ /* 0x0003e4000a121848 */
[----:B-1----:R-:W-:-:S02]  /*11d80*/  IADD3 R6, P6, R2, R163, RZ ;  /* 0x000000a302067210 */ /* 0x002fc40007fde0ff */
[----:B------:R-:W2:Y:S01]  /*11d90*/  LDL R165, [R1+0x4d4] ;  /* 0x0004d40001a57983 */ /* 0x000ea20000100800 */
[C---:B------:R-:W-:Y:S02]  /*11da0*/  IADD3 R84, P4, R2.reuse, R160, RZ ;  /* 0x000000a002547210 */ /* 0x040fe40007f9e0ff */
[C---:B------:R-:W-:Y:S01]  /*11db0*/  IMAD.X R7, R3.reuse, 0x1, R168, P6 ;  /* 0x0000000103077824 */ /* 0x040fe200030e06a8 */
[----:B------:R-:W2:Y:S01]  /*11dc0*/  LDL R164, [R1+0x4c8] ;  /* 0x0004c80001a47983 */ /* 0x000ea20000100800 */
[----:B------:R-:W-:Y:S01]  /*11dd0*/  IADD3 R86, P6, R2, R178, RZ ;  /* 0x000000b202567210 */ /* 0x000fe20007fde0ff */
[C---:B------:R-:W-:Y:S02]  /*11de0*/  IMAD.X R85, R3.reuse, 0x1, R177, P4 ;  /* 0x0000000103557824 */ /* 0x040fe400020e06b1 */
[----:B------:R-:W2:Y:S04]  /*11df0*/  LDL R163, [R1+0x4dc] ;  /* 0x0004dc0001a37983 */ /* 0x000ea80000100800 */
[----:B------:R-:W2:Y:S01]  /*11e00*/  LDL R160, [R1+0x4d0] ;  /* 0x0004d00001a07983 */ /* 0x000ea20000100800 */
[----:B------:R-:W-:-:S03]  /*11e10*/  IMAD.X R87, R3, 0x1, R176, P6 ;  /* 0x0000000103577824 */ /* 0x000fc600030e06b0 */
[----:B------:R5:W-:Y:S04]  /*11e20*/  LDGSTS.E [R4+0x5800], [R6.64], P5 ;  /* 0x0580000006047fae */ /* 0x000be8000a921848 */
[----:B------:R1:W-:Y:S01]  /*11e30*/  LDGSTS.E [R4+0x5a00], [R84.64], P5 ;  /* 0x05a0000054047fae */ /* 0x0003e2000a921848 */
[----:B----4-:R-:W-:-:S03]  /*11e40*/  IADD3 R156, P4, R2, R158, RZ ;  /* 0x0000009e029c7210 */ /* 0x010fc60007f9e0ff */
[----:B------:R4:W-:Y:S04]  /*11e50*/  LDGSTS.E [R4+0x5c00], [R86.64], P5 ;  /* 0x05c0000056047fae */ /* 0x0009e8000a921848 */
[----:B------:R-:W2:Y:S01]  /*11e60*/  LDL R158, [R1+0x4d8] ;  /* 0x0004d800019e7983 */ /* 0x000ea20000100800 */
[----:B------:R-:W-:Y:S01]  /*11e70*/  SEL R5, R5, RZ, !P1 ;  /* 0x000000ff05057207 */ /* 0x000fe20004800000 */
[----:B------:R-:W-:Y:S01]  /*11e80*/  HMMA.1688.F32.TF32 R168, R24, R170, R184 ;  /* 0x000000aa18a8723c */ /* 0x000fe200000810b8 */
[----:B------:R-:W-:Y:S01]  /*11e90*/  ISETP.GT.AND P6, PT, R0, 0x1b, PT ;  /* 0x0000001b0000780c */ /* 0x000fe20003fc4270 */
[----:B------:R-:W2:Y:S04]  /*11ea0*/  LDL R184, [R1+0x54c] ;  /* 0x00054c0001b87983 */ /* 0x000ea80000100800 */
[----:B------:R-:W2:Y:S04]  /*11eb0*/  LDL R178, [R1+0x548] ;  /* 0x0005480001b27983 */ /* 0x000ea80000100800 */
[----:B------:R-:W2:Y:S04]  /*11ec0*/  LDL R177, [R1+0x55c] ;  /* 0x00055c0001b17983 */ /* 0x000ea80000100800 */
[----:B------:R-:W2:Y:S01]  /*11ed0*/  LDL R176, [R1+0x550] ;  /* 0x0005500001b07983 */ /* 0x000ea20000100800 */
[----:B---3--:R-:W-:Y:S01]  /*11ee0*/  IMAD.X R157, R3, 0x1, R167, P4 ;  /* 0x00000001039d7824 */ /* 0x008fe200020e06a7 */
[----:B------:R-:W-:-:S02]  /*11ef0*/  ISETP.NE.U32.AND P2, PT, R5, RZ, PT ;  /* 0x000000ff0500720c */ /* 0x000fc40003f45070 */
[----:B------:R-:W3:Y:S04]  /*11f00*/  LDL R167, [R1+0x5c4] ;  /* 0x0005c40001a77983 */ /* 0x000ee80000100800 */
[----:B------:R1:W-:Y:S01]  /*11f10*/  LDGSTS.E [R4+0x5e00], [R156.64], P5 ;  /* 0x05e000009c047fae */ /* 0x0003e2000a921848 */
[----:B-----5:R-:W-:-:S03]  /*11f20*/  IADD3 R6, P5, R2, R161, RZ ;  /* 0x000000a102067210 */ /* 0x020fc60007fbe0ff */
[----:B------:R-:W5:Y:S02]  /*11f30*/  LDL R161, [R1+0x544] ;  /* 0x0005440001a17983 */ /* 0x000f640000100800 */
[----:B--2---:R-:W-:Y:S02]  /*11f40*/  IMAD.X R7, R3, 0x1, R162, P5 ;  /* 0x0000000103077824 */ /* 0x004fe400028e06a2 */
[----:B------:R-:W2:Y:S01]  /*11f50*/  LDL R162, [R1+0x540] ;  /* 0x0005400001a27983 */ /* 0x000ea20000100800 */
[----:B------:R-:W-:Y:S02]  /*11f60*/  SEL R5, RZ, 0x4, !P6 ;  /* 0x00000004ff057807 */ /* 0x000fe40007000000 */
[----:B------:R-:W-:Y:S01]  /*11f70*/  ISETP.GT.AND P4, PT, R0, 0x1f, PT ;  /* 0x0000001f0000780c */ /* 0x000fe20003f84270 */
[----:B------:R5:W-:Y:S01]  /*11f80*/  LDGSTS.E [R4+0x7800], [R6.64], P3 ;  /* 0x0780000006047fae */ /* 0x000be20009921848 */
[----:B------:R-:W-:Y:S02]  /*11f90*/  SEL R5, R5, RZ, !P1 ;  /* 0x000000ff05057207 */ /* 0x000fe40004800000 */
[----:B-1----:R-:W-:-:S02]  /*11fa0*/  IADD3 R84, P6, R2, R166, RZ ;  /* 0x000000a602547210 */ /* 0x002fc40007fde0ff */
[----:B------:R-:W-:Y:S01]  /*11fb0*/  SEL R85, RZ, 0x4, !P4 ;  /* 0x00000004ff557807 */ /* 0x000fe20006000000 */
[----:B------:R-:W3:Y:S01]  /*11fc0*/  LDL R166, [R1+0x558] ;  /* 0x0005580001a67983 */ /* 0x000ee20000100800 */
[----:B------:R-:W-:Y:S02]  /*11fd0*/  ISETP.NE.U32.AND P5, PT, R5, RZ, PT ;  /* 0x000000ff0500720c */ /* 0x000fe40003fa5070 */
[----:B------:R-:W-:Y:S02]  /*11fe0*/  SEL R5, R85, RZ, !P1 ;  /* 0x000000ff55057207 */ /* 0x000fe40004800000 */
[----:B----4-:R-:W-:Y:S02]  /*11ff0*/  IADD3 R86, P4, R2, R165, RZ ;  /* 0x000000a502567210 */ /* 0x010fe40007f9e0ff */
[----:B------:R-:W4:Y:S01]  /*12000*/  LDL R165, [R1+0x5cc] ;  /* 0x0005cc0001a57983 */ /* 0x000f220000100800 */
[----:B------:R-:W-:-:S03]  /*12010*/  IMAD.X R85, R3, 0x1, R164, P6 ;  /* 0x0000000103557824 */ /* 0x000fc600030e06a4 */
[----:B------:R-:W4:Y:S01]  /*12020*/  LDL R164, [R1+0x5d4] ;  /* 0x0005d40001a47983 */ /* 0x000f220000100800 */
[----:B------:R-:W-:-:S03]  /*12030*/  IADD3 R156, P6, R2, R163, RZ ;  /* 0x000000a3029c7210 */ /* 0x000fc60007fde0ff */
[----:B------:R1:W-:Y:S01]  /*12040*/  LDGSTS.E [R4+0x7a00], [R84.64], P3 ;  /* 0x07a0000054047fae */ /* 0x0003e20009921848 */
[----:B------:R-:W-:Y:S01]  /*12050*/  IMAD.X R87, R3, 0x1, R160, P4 ;  /* 0x0000000103577824 */ /* 0x000fe200020e06a0 */
[----:B------:R-:W-:Y:S02]  /*12060*/  LOP3.LUT R160, R201, 0x1f, RZ, 0xc0, !PT ;  /* 0x0000001fc9a07812 */ /* 0x000fe400078ec0ff */
[----:B------:R-:W4:Y:S01]  /*12070*/  LDL R163, [R1+0x5dc] ;  /* 0x0005dc0001a37983 */ /* 0x000f220000100800 */
[----:B------:R-:W-:-:S03]  /*12080*/  ISETP.NE.U32.AND P4, PT, R5, RZ, PT ;  /* 0x000000ff0500720c */ /* 0x000fc60003f85070 */
[----:B------:R1:W-:Y:S01]  /*12090*/  LDGSTS.E [R4+0x7c00], [R86.64], P3 ;  /* 0x07c0000056047fae */ /* 0x0003e20009921848 */
[----:B------:R-:W-:Y:S01]  /*120a0*/  IMAD.X R157, R3, 0x1, R158, P6 ;  /* 0x00000001039d7824 */ /* 0x000fe200030e069e */
[----:B------:R-:W-:Y:S02]  /*120b0*/  ISETP.GE.AND P6, PT, R160, R0, PT ;  /* 0x00000000a000720c */ /* 0x000fe40003fc6270 */
[----:B------:R-:W4:Y:S02]  /*120c0*/  LDL R158, [R1+0x5c0] ;  /* 0x0005c000019e7983 */ /* 0x000f240000100800 */
[----:B------:R-:W-:Y:S02]  /*120d0*/  SEL R5, RZ, 0x4, P6 ;  /* 0x00000004ff057807 */ /* 0x000fe40003000000 */
[----:B------:R1:W-:Y:S02]  /*120e0*/  LDGSTS.E [R4+0x7e00], [R156.64], P3 ;  /* 0x07e000009c047fae */ /* 0x0003e40009921848 */
[----:B------:R-:W-:-:S02]  /*120f0*/  SEL R5, R5, RZ, !P1 ;  /* 0x000000ff05057207 */ /* 0x000fc40004800000 */
[----:B-1----:R-:W4:Y:S01]  /*12100*/  LDL R87, [R1+0x5d8] ;  /* 0x0005d80001577983 */ /* 0x002f220000100800 */
[----:B------:R-:W-:Y:S03]  /*12110*/  HMMA.1688.F32.TF32 R204, R24, R206, R220 ;  /* 0x000000ce18cc723c */ /* 0x000fe600000810dc */
[----:B------:R-:W4:Y:S04]  /*12120*/  LDL R86, [R1+0x654] ;  /* 0x0006540001567983 */ /* 0x000f280000100800 */
[----:B------:R-:W4:Y:S01]  /*12130*/  LDL R157, [R1+0x5d0] ;  /* 0x0005d000019d7983 */ /* 0x000f220000100800 */
[----:B------:R-:W-:-:S03]  /*12140*/  ISETP.NE.U32.AND P3, PT, R5, RZ, PT ;  /* 0x000000ff0500720c */ /* 0x000fc60003f65070 */
[----:B------:R-:W4:Y:S01]  /*12150*/  LDL R5, [R1+0x640] ;  /* 0x0006400001057983 */ /* 0x000f220000100800 */
[----:B-----5:R-:W-:Y:S01]  /*12160*/  IADD3 R6, P6, R2, R161, RZ ;  /* 0x000000a102067210 */ /* 0x020fe20007fde0ff */
[----:B------:R-:W-:Y:S02]  /*12170*/  HMMA.1688.F32.TF32 R212, R24, R214, R196 ;  /* 0x000000d618d4723c */ /* 0x000fe400000810c4 */
[----:B------:R-:W5:Y:S04]  /*12180*/  LDL R161, [R1+0x5c8] ;  /* 0x0005c80001a17983 */ /* 0x000f680000100800 */
[----:B------:R-:W5:Y:S01]  /*12190*/  LDL R156, [R1+0x64c] ;  /* 0x00064c00019c7983 */ /* 0x000f620000100800 */
[----:B--2---:R-:W-:-:S03]  /*121a0*/  IMAD.X R7, R3, 0x1, R162, P6 ;  /* 0x0000000103077824 */ /* 0x004fc600030e06a2 */
[----:B------:R-:W2:Y:S01]  /*121b0*/  LDL R162, [R1+0x644] ;  /* 0x0006440001a27983 */ /* 0x000ea20000100800 */
[C---:B------:R-:W-:Y:S01]  /*121c0*/  HMMA.1688.F32.TF32 R200, R24.reuse, R202, R180 ;  /* 0x000000ca18c8723c */ /* 0x040fe200000810b4 */
[----:B------:R-:W-:Y:S02]  /*121d0*/  IADD3 R84, P1, R2, R184, RZ ;  /* 0x000000b802547210 */ /* 0x000fe40007f3e0ff */
[----:B------:R1:W-:Y:S05]  /*121e0*/  LDGSTS.E [R4+0x9800], [R6.64], P0 ;  /* 0x0980000006047fae */ /* 0x0003ea0008121848 */
[----:B------:R-:W-:Y:S01]  /*121f0*/  HMMA.1688.F32.TF32 R224, R24, R226, R192 ;  /* 0x000000e218e0723c */ /* 0x000fe200000810c0 */
[----:B------:R-:W-:-:S05]  /*12200*/  IMAD.X R85, R3, 0x1, R178, P1 ;  /* 0x0000000103557824 */ /* 0x000fca00008e06b2 */
[----:B------:R4:W-:Y:S01]  /*12210*/  LDGSTS.E [R4+0x9a00], [R84.64], P0 ;  /* 0x09a0000054047fae */ /* 0x0009e20008121848 */
[C---:B------:R-:W-:Y:S02]  /*12220*/  IADD3 R24, P6, R2.reuse, R179, RZ ;  /* 0x000000b302187210 */ /* 0x040fe40007fde0ff */
[----:B-1----:R-:W-:-:S03]  /*12230*/  IADD3 R6, P1, R2, R177, RZ ;  /* 0x000000b102067210 */ /* 0x002fc60007f3e0ff */
[C---:B------:R-:W-:Y:S01]  /*12240*/  IMAD.X R25, R3.reuse, 0x1, R176, P6 ;  /* 0x0000000103197824 */ /* 0x040fe200030e06b0 */
[C---:B---3--:R-:W-:Y:S01]  /*12250*/  IADD3 R26, P6, R2.reuse, R167, RZ ;  /* 0x000000a7021a7210 */ /* 0x048fe20007fde0ff */
[----:B------:R-:W-:Y:S01]  /*12260*/  IMAD.X R7, R3, 0x1, R166, P1 ;  /* 0x0000000103077824 */ /* 0x000fe200008e06a6 */
[----:B------:R-:W3:Y:S04]  /*12270*/  LDL R176, [R1+0x648] ;  /* 0x0006480001b07983 */ /* 0x000ee80000100800 */
[----:B------:R4:W-:Y:S04]  /*12280*/  LDGSTS.E [R4+0x9c00], [R24.64], P0 ;  /* 0x09c0000018047fae */ /* 0x0009e80008121848 */
[----:B------:R-:W3:Y:S04]  /*12290*/  LDL R167, [R1+0x650] ;  /* 0x0006500001a77983 */ /* 0x000ee80000100800 */
[----:B------:R1:W-:Y:S01]  /*122a0*/  LDGSTS.E [R4+0x9e00], [R6.64], P0 ;  /* 0x09e0000006047fae */ /* 0x0003e20008121848 */
[----:B----4-:R-:W-:-:S03]  /*122b0*/  IADD3 R24, P1, R2, R165, RZ ;  /* 0x000000a502187210 */ /* 0x010fc60007f3e0ff */
[----:B------:R-:W4:Y:S04]  /*122c0*/  LDL R85, [R1+0x6c8] ;  /* 0x0006c80001557983 */ /* 0x000f280000100800 */
[----:B------:R-:W4:Y:S04]  /*122d0*/  LDL R165, [R1+0x6c4] ;  /* 0x0006c40001a57983 */ /* 0x000f280000100800 */
[----:B------:R-:W4:Y:S01]  /*122e0*/  LDL R84, [R1+0x6dc] ;  /* 0x0006dc0001547983 */ /* 0x000f220000100800 */
[----:B------:R-:W-:-:S03]  /*122f0*/  IMAD.X R27, R3, 0x1, R158, P6 ;  /* 0x00000001031b7824 */ /* 0x000fc600030e069e */
[----:B------:R-:W4:Y:S01]  /*12300*/  LDL R158, [R1+0x65c] ;  /* 0x00065c00019e7983 */ /* 0x000f220000100800 */
[----:B-1----:R-:W-:-:S03]  /*12310*/  IADD3 R6, P0, R2, R164, RZ ;  /* 0x000000a402067210 */ /* 0x002fc60007f1e0ff */
[----:B------:R1:W-:Y:S04]  /*12320*/  LDGSTS.E [R4+0xb800], [R26.64], P2 ;  /* 0x0b8000001a047fae */ /* 0x0003e80009121848 */
[----:B------:R-:W4:Y:S01]  /*12330*/  LDL R164, [R1+0x6cc] ;  /* 0x0006cc0001a47983 */ /* 0x000f220000100800 */
[----:B------:R-:W-:-:S03]  /*12340*/  IMAD.X R7, R3, 0x1, R157, P0 ;  /* 0x0000000103077824 */ /* 0x000fc600000e069d */
[----:B------:R-:W4:Y:S01]  /*12350*/  LDL R157, [R1+0x6d4] ;  /* 0x0006d400019d7983 */ /* 0x000f220000100800 */
[----:B-----5:R-:W-:-:S03]  /*12360*/  IMAD.X R25, R3, 0x1, R161, P1 ;  /* 0x0000000103197824 */ /* 0x020fc600008e06a1 */
[----:B------:R-:W5:Y:S01]  /*12370*/  LDL R161, [R1+0x658] ;  /* 0x0006580001a17983 */ /* 0x000f620000100800 */
[----:B-1----:R-:W-:-:S03]  /*12380*/  IADD3 R26, P1, R2, R163, RZ ;  /* 0x000000a3021a7210 */ /* 0x002fc60007f3e0ff */
[----:B------:R-:W5:Y:S02]  /*12390*/  LDL R163, [R1+0x6c0] ;  /* 0x0006c00001a37983 */ /* 0x000f640000100800 */
[----:B------:R-:W-:Y:S02]  /*123a0*/  IMAD.X R27, R3, 0x1, R87, P1 ;  /* 0x00000001031b7824 */ /* 0x000fe400008e0657 */
[----:B------:R2:W-:Y:S04]  /*123b0*/  LDGSTS.E [R4+0xba00], [R24.64], P2 ;  /* 0x0ba0000018047fae */ /* 0x0005e80009121848 */
[----:B------:R-:W5:Y:S04]  /*123c0*/  LDL R87, [R1+0x6d0] ;  /* 0x0006d00001577983 */ /* 0x000f680000100800 */
[----:B------:R1:W-:Y:S04]  /*123d0*/  LDGSTS.E [R4+0xbc00], [R6.64], P2 ;  /* 0x0bc0000006047fae */ /* 0x0003e80009121848 */
[----:B------:R1:W-:Y:S01]  /*123e0*/  LDGSTS.E [R4+0xbe00], [R26.64], P2 ;  /* 0x0be000001a047fae */ /* 0x0003e20009121848 */
[----:B--2---:R-:W-:-:S05]  /*123f0*/  IADD3 R24, P0, R2, R162, RZ ;  /* 0x000000a202187210 */ /* 0x004fca0007f1e0ff */
[----:B------:R-:W-:Y:S02]  /*12400*/  IMAD.X R25, R3, 0x1, R5, P0 ;  /* 0x0000000103197824 */ /* 0x000fe400000e0605 */
[----:B------:R-:W2:Y:S01]  /*12410*/  LDL R5, [R1+0x6d8] ;  /* 0x0006d80001057983 */ /* 0x000ea20000100800 */
[----:B-1----:R-:W-:-:S03]  /*12420*/  IADD3 R6, P1, R2, R156, RZ ;  /* 0x0000009c02067210 */ /* 0x002fc60007f3e0ff */
[----:B------:R-:W2:Y:S01]  /*12430*/  LDL.LU R166, [R1+0x2c4] ;  /* 0x0002c40001a67983 */ /* 0x000ea20000300800 */
[----:B------:R-:W-:-:S03]  /*12440*/  IADD3 R26, P0, R2, R86, RZ ;  /* 0x00000056021a7210 */ /* 0x000fc60007f1e0ff */
[----:B------:R-:W2:Y:S04]  /*12450*/  LDL.LU R162, [R1+0x2d4] ;  /* 0x0002d40001a27983 */ /* 0x000ea80000300800 */
[----:B------:R-:W2:Y:S04]  /*12460*/  LDL.LU R156, [R1+0x2c0] ;  /* 0x0002c000019c7983 */ /* 0x000ea80000300800 */
[----:B------:R1:W-:Y:S01]  /*12470*/  LDGSTS.E [R4+0xd800], [R24.64], P5 ;  /* 0x0d80000018047fae */ /* 0x0003e2000a921848 */
[----:B---3--:R-:W-:-:S03]  /*12480*/  IMAD.X R7, R3, 0x1, R176, P1 ;  /* 0x0000000103077824 */ /* 0x008fc600008e06b0 */
[----:B------:R-:W3:Y:S04]  /*12490*/  LDL.LU R86, [R1+0x2d0] ;  /* 0x0002d00001567983 */ /* 0x000ee80000300800 */
[----:B------:R4:W-:Y:S01]  /*124a0*/  LDGSTS.E [R4+0xda00], [R6.64], P5 ;  /* 0x0da0000006047fae */ /* 0x0009e2000a921848 */
[----:B------:R-:W-:-:S05]  /*124b0*/  IMAD.X R27, R3, 0x1, R167, P0 ;  /* 0x00000001031b7824 */ /* 0x000fca00000e06a7 */
[----:B------:R1:W-:Y:S01]  /*124c0*/  LDGSTS.E [R4+0xdc00], [R26.64], P5 ;  /* 0x0dc000001a047fae */ /* 0x0003e2000a921848 */
[C---:B----4-:R-:W-:Y:S02]  /*124d0*/  IADD3 R6, P0, R2.reuse, R165, RZ ;  /* 0x000000a502067210 */ /* 0x050fe40007f1e0ff */
[----:B-1----:R-:W-:Y:S02]  /*124e0*/  IADD3 R24, P1, R2, R158, RZ ;  /* 0x0000009e02187210 */ /* 0x002fe40007f3e0ff */
[----:B------:R-:W4:Y:S04]  /*124f0*/  LDL.LU R158, [R1+0x2b0] ;  /* 0x0002b000019e7983 */ /* 0x000f280000300800 */
[----:B------:R-:W4:Y:S01]  /*12500*/  LDL.LU R178, [R1+0x2b4] ;  /* 0x0002b40001b27983 */ /* 0x000f220000300800 */
[----:B------:R-:W-:Y:S01]  /*12510*/  USHF.R.U32.HI UR11, URZ, 0x1, UR7 ;  /* 0x000000013f0b7899 */ /* 0x000fe20008011607 */
[----:B------:R-:W-:-:S02]  /*12520*/  IMAD.SHL.U32 R209, R209, 0x4, RZ ;  /* 0x00000004d1d17824 */ /* 0x000fc400078e00ff */
[----:B------:R-:W-:-:S03]  /*12530*/  IMAD R223, R160, c[0x0][0x18c], RZ ;  /* 0x00006300a0df7a24 */ /* 0x000fc600078e02ff */
[----:B------:R-:W-:Y:S01]  /*12540*/  LOP3.LUT R160, R209, UR11, RZ, 0x3c, !PT ;  /* 0x0000000bd1a07c12 */ /* 0x000fe2000f8e3cff */
[C---:B-----5:R-:W-:Y:S02]  /*12550*/  IMAD.X R25, R3.reuse, 0x1, R161, P1 ;  /* 0x0000000103197824 */ /* 0x060fe400008e06a1 */
[----:B------:R-:W5:Y:S04]  /*12560*/  LDL.LU R161, [R1+0x2a0] ;  /* 0x0002a00001a17983 */ /* 0x000f680000300800 */
[----:B------:R-:W5:Y:S04]  /*12570*/  LDL.LU R182, [R1+0x2a4] ;  /* 0x0002a40001b67983 */ /* 0x000f680000300800 */
[----:B------:R-:W5:Y:S04]  /*12580*/  LDL.LU R165, [R1+0x290] ;  /* 0x0002900001a57983 */ /* 0x000f680000300800 */
[----:B------:R-:W5:Y:S04]  /*12590*/  LDL.LU R186, [R1+0x294] ;  /* 0x0002940001ba7983 */ /* 0x000f680000300800 */
[----:B------:R-:W5:Y:S04]  /*125a0*/  LDL.LU R177, [R1+0x280] ;  /* 0x0002800001b17983 */ /* 0x000f680000300800 */
[----:B------:R-:W5:Y:S01]  /*125b0*/  LDL.LU R193, [R1+0x264] ;  /* 0x0002640001c17983 */ /* 0x000f620000300800 */
[----:B------:R-:W-:-:S03]  /*125c0*/  IMAD.X R7, R3, 0x1, R163, P0 ;  /* 0x0000000103077824 */ /* 0x000fc600000e06a3 */
[----:B------:R-:W5:Y:S04]  /*125d0*/  LDL.LU R191, [R1+0x274] ;  /* 0x0002740001bf7983 */ /* 0x000f680000300800 */
[----:B------:R-:W5:Y:S01]  /*125e0*/  LDL.LU R189, [R1+0x284] ;  /* 0x0002840001bd7983 */ /* 0x000f620000300800 */
[----:B------:R-:W-:-:S03]  /*125f0*/  IADD3 R26, P1, R2, R164, RZ ;  /* 0x000000a4021a7210 */ /* 0x000fc60007f3e0ff */
[----:B------:R1:W-:Y:S04]  /*12600*/  LDGSTS.E [R4+0xde00], [R24.64], P5 ;  /* 0x0de0000018047fae */ /* 0x0003e8000a921848 */
[----:B------:R-:W5:Y:S04]  /*12610*/  LDL.LU R185, [R1+0x260] ;  /* 0x0002600001b97983 */ /* 0x000f680000300800 */
[----:B------:R-:W5:Y:S01]  /*12620*/  LDL.LU R181, [R1+0x270] ;  /* 0x0002700001b57983 */ /* 0x000f620000300800 */
[----:B-1----:R-:W-:-:S03]  /*12630*/  IADD3 R24, P0, R2, R157, RZ ;  /* 0x0000009d02187210 */ /* 0x002fc60007f1e0ff */
[----:B------:R-:W5:Y:S01]  /*12640*/  LDL.LU R176, [R1+0x2bc] ;  /* 0x0002bc0001b07983 */ /* 0x000f620000300800 */
[----:B------:R-:W-:-:S03]  /*12650*/  IMAD.X R27, R3, 0x1, R85, P1 ;  /* 0x00000001031b7824 */ /* 0x000fc600008e0655 */
[----:B------:R-:W5:Y:S01]  /*12660*/  LDL.LU R164, [R1+0x2cc] ;  /* 0x0002cc0001a47983 */ /* 0x000f620000300800 */
[C---:B------:R-:W-:Y:S01]  /*12670*/  IMAD.X R25, R3.reuse, 0x1, R87, P0 ;  /* 0x0000000103197824 */ /* 0x040fe200000e0657 */
[----:B------:R-:W-:Y:S02]  /*12680*/  IADD3 R84, P1, R2, R84, RZ ;  /* 0x0000005402547210 */ /* 0x000fe40007f3e0ff */
        /* <DEDUP_REMOVED lines=9> */
[----:B------:R1:W-:Y:S04]  /*12720*/  LDGSTS.E [R4+0xf800], [R6.64], P4 ;  /* 0x0f80000006047fae */ /* 0x0003e8000a121848 */
[----:B------:R-:W5:Y:S04]  /*12730*/  LDL.LU R180, [R1+0x2ac] ;  /* 0x0002ac0001b47983 */ /* 0x000f680000300800 */
[----:B------:R1:W-:Y:S04]  /*12740*/  LDGSTS.E [R4+0xfa00], [R26.64], P4 ;  /* 0x0fa000001a047fae */ /* 0x0003e8000a121848 */
[----:B------:R1:W-:Y:S04]  /*12750*/  LDGSTS.E [R4+0xfc00], [R24.64], P4 ;  /* 0x0fc0000018047fae */ /* 0x0003e8000a121848 */
[----:B------:R-:W5:Y:S04]  /*12760*/  LDL.LU R179, [R1+0x278] ;  /* 0x0002780001b37983 */ /* 0x000f680000300800 */
[----:B------:R-:W5:Y:S04]  /*12770*/  LDL.LU R167, [R1+0x288] ;  /* 0x0002880001a77983 */ /* 0x000f680000300800 */
[----:B------:R-:W5:Y:S01]  /*12780*/  LDL.LU R163, [R1+0x298] ;  /* 0x0002980001a37983 */ /* 0x000f620000300800 */
[----:B--2---:R-:W-:-:S02]  /*12790*/  IMAD.X R85, R3, 0x1, R5, P1 ;  /* 0x0000000103557824 */ /* 0x004fc400008e0605 */
[----:B------:R-:W-:-:S03]  /*127a0*/  IMAD.U32 R5, RZ, RZ, UR5 ;  /* 0x00000005ff057e24 */ /* 0x000fc6000f8e00ff */
[----:B------:R2:W-:Y:S01]  /*127b0*/  LDGSTS.E [R4+0xfe00], [R84.64], P4 ;  /* 0x0fe0000054047fae */ /* 0x0005e2000a121848 */
[----:B------:R-:W-:Y:S02]  /*127c0*/  SHF.R.S32.HI R195, RZ, 0x1f, R223 ;  /* 0x0000001fffc37819 */ /* 0x000fe400000114df */
[----:B-1----:R-:W-:Y:S01]  /*127d0*/  IADD3 R6, P0, R252, R162, RZ ;  /* 0x000000a2fc067210 */ /* 0x002fe20007f1e0ff */
[----:B------:R-:W0:Y:S01]  /*127e0*/  LDGDEPBAR ;  /* 0x00000000000079af */ /* 0x000e220000000000 */
[----:B--2---:R-:W-:-:S03]  /*127f0*/  IMAD R4, R5, 0x2000, R160 ;  /* 0x0000200005047824 */ /* 0x004fc600078e02a0 */
[----:B------:R-:W2:Y:S01]  /*12800*/  LDL.LU R160, [R1+0x2a8] ;  /* 0x0002a80001a07983 */ /* 0x000ea20000300800 */
[----:B------:R-:W-:Y:S02]  /*12810*/  SHF.L.U64.HI R195, R223, 0x2, R195 ;  /* 0x00000002dfc37819 */ /* 0x000fe400000102c3 */
[----:B------:R-:W-:-:S03]  /*12820*/  IADD3 R24, P1, R252, R166, RZ ;  /* 0x000000a6fc187210 */ /* 0x000fc60007f3e0ff */
[--C-:B---3--:R-:W-:Y:S02]  /*12830*/  IMAD.X R7, R86, 0x1, R195.reuse, P0 ;  /* 0x0000000156077824 */ /* 0x108fe400000e06c3 */
[----:B------:R-:W-:-:S03]  /*12840*/  IMAD.X R25, R156, 0x1, R195, P1 ;  /* 0x000000019c197824 */ /* 0x000fc600008e06c3 */
[----:B------:R5:W-:Y:S04]  /*12850*/  LDGSTS.E [R4+0x20000], [R6.64], P3 ;  /* 0x2000000006047fae */ /* 0x000be80009921848 */
[----:B------:R1:W-:Y:S01]  /*12860*/  LDGSTS.E [R4+0x20400], [R24.64], P3 ;  /* 0x2040000018047fae */ /* 0x0003e20009921848 */
[----:B------:R-:W-:Y:S02]  /*12870*/  LOP3.LUT R196, R208, UR11, RZ, 0x3c, !PT ;  /* 0x0000000bd0c47c12 */ /* 0x000fe4000f8e3cff */
[----:B----4-:R-:W-:-:S05]  /*12880*/  IADD3 R26, P0, R252, R178, RZ ;  /* 0x000000b2fc1a7210 */ /* 0x010fca0007f1e0ff */
[----:B------:R-:W-:-:S05]  /*12890*/  IMAD.X R27, R158, 0x1, R195, P0 ;  /* 0x000000019e1b7824 */ /* 0x000fca00000e06c3 */
[----:B------:R3:W-:Y:S01]  /*128a0*/  LDGSTS.E [R4+0x20800], [R26.64], P3 ;  /* 0x208000001a047fae */ /* 0x0007e20009921848 */
[----:B------:R-:W-:-:S05]  /*128b0*/  LOP3.LUT R196, R196, 0x40, RZ, 0x3c, !PT ;  /* 0x00000040c4c47812 */ /* 0x000fca00078e3cff */
[----:B------:R-:W-:Y:S01]  /*128c0*/  IMAD R5, R5, 0x2000, R196 ;  /* 0x0000200005057824 */ /* 0x000fe200078e02c4 */
[----:B------:R-:W-:-:S05]  /*128d0*/  IADD3 R159, R159, 0x1, RZ ;  /* 0x000000019f9f7810 */ /* 0x000fca0007ffe0ff */
[----:B------:R4:W-:Y:S01]  /*128e0*/  STL [R1+0x24c], R159 ;  /* 0x00024c9f01007387 */ /* 0x0009e20000100800 */
[----:B-----5:R-:W-:-:S05]  /*128f0*/  IADD3 R6, P1, R252, R182, RZ ;  /* 0x000000b6fc067210 */ /* 0x020fca0007f3e0ff */
[----:B------:R-:W-:Y:S01]  /*12900*/  IMAD.X R7, R161, 0x1, R195, P1 ;  /* 0x00000001a1077824 */ /* 0x000fe200008e06c3 */
[----:B-1----:R-:W-:-:S04]  /*12910*/  IADD3 R24, P0, R252, R186, RZ ;  /* 0x000000bafc187210 */ /* 0x002fc80007f1e0ff */
[----:B------:R1:W-:Y:S01]  /*12920*/  LDGSTS.E [R4+0x20c00], [R6.64], P3 ;  /* 0x20c0000006047fae */ /* 0x0003e20009921848 */
[----:B------:R-:W-:-:S05]  /*12930*/  IMAD.X R25, R165, 0x1, R195, P0 ;  /* 0x00000001a5197824 */ /* 0x000fca00000e06c3 */
[----:B------:R5:W-:Y:S01]  /*12940*/  LDGSTS.E [R4+0x21000], [R24.64], P3 ;  /* 0x2100000018047fae */ /* 0x000be20009921848 */
[C---:B------:R-:W-:Y:S02]  /*12950*/  IADD3 R84, P0, R252.reuse, R191, RZ ;  /* 0x000000bffc547210 */ /* 0x040fe40007f1e0ff */
[----:B---3--:R-:W-:-:S05]  /*12960*/  IADD3 R26, P1, R252, R189, RZ ;  /* 0x000000bdfc1a7210 */ /* 0x008fca0007f3e0ff */
[----:B------:R-:W-:Y:S01]  /*12970*/  IMAD.X R27, R177, 0x1, R195, P1 ;  /* 0x00000001b11b7824 */ /* 0x000fe200008e06c3 */
[----:B-1----:R-:W-:-:S04]  /*12980*/  IADD3 R6, P1, R252, R193, RZ ;  /* 0x000000c1fc067210 */ /* 0x002fc80007f3e0ff */
[----:B------:R1:W-:Y:S01]  /*12990*/  LDGSTS.E [R4+0x21400], [R26.64], P3 ;  /* 0x214000001a047fae */ /* 0x0003e20009921848 */
[--C-:B------:R-:W-:Y:S02]  /*129a0*/  IMAD.X R85, R181, 0x1, R195.reuse, P0 ;  /* 0x00000001b5557824 */ /* 0x100fe400000e06c3 */
[----:B------:R-:W-:-:S03]  /*129b0*/  IMAD.X R7, R185, 0x1, R195, P1 ;  /* 0x00000001b9077824 */ /* 0x000fc600008e06c3 */
[----:B------:R3:W-:Y:S01]  /*129c0*/  LDGSTS.E [R4+0x21800], [R84.64], P3 ;  /* 0x2180000054047fae */ /* 0x0007e20009921848 */
[----:B-----5:R-:W-:-:S03]  /*129d0*/  IADD3 R24, P0, R252, R164, RZ ;  /* 0x000000a4fc187210 */ /* 0x020fc60007f1e0ff */
[----:B------:R5:W-:Y:S01]  /*129e0*/  LDGSTS.E [R4+0x21c00], [R6.64], P3 ;  /* 0x21c0000006047fae */ /* 0x000be20009921848 */
[----:B-1----:R-:W-:Y:S01]  /*129f0*/  IADD3 R26, P1, R252, R176, RZ ;  /* 0x000000b0fc1a7210 */ /* 0x002fe20007f3e0ff */
[----:B------:R-:W-:-:S04]  /*12a00*/  IMAD.X R25, R87, 0x1, R195, P0 ;  /* 0x0000000157197824 */ /* 0x000fc800000e06c3 */
[--C-:B------:R-:W-:Y:S01]  /*12a10*/  IMAD.X R27, R157, 0x1, R195.reuse, P1 ;  /* 0x000000019d1b7824 */ /* 0x100fe200008e06c3 */
[----:B------:R1:W-:Y:S04]  /*12a20*/  LDGSTS.E [R5+0x20200], [R24.64], P3 ;  /* 0x2020000018057fae */ /* 0x0003e80009921848 */
[----:B------:R1:W-:Y:S01]  /*12a30*/  LDGSTS.E [R5+0x20600], [R26.64], P3 ;  /* 0x206000001a057fae */ /* 0x0003e20009921848 */
[C---:B---3--:R-:W-:Y:S02]  /*12a40*/  IADD3 R84, P2, R252.reuse, R192, RZ ;  /* 0x000000c0fc547210 */ /* 0x048fe40007f5e0ff */
[C---:B-1----:R-:W-:Y:S02]  /*12a50*/  IADD3 R24, P1, R252.reuse, R184, RZ ;  /* 0x000000b8fc187210 */ /* 0x042fe40007f3e0ff */
[----:B-----5:R-:W-:Y:S01]  /*12a60*/  IADD3 R6, P0, R252, R180, RZ ;  /* 0x000000b4fc067210 */ /* 0x020fe20007f1e0ff */
[--C-:B------:R-:W-:Y:S01]  /*12a70*/  IMAD.X R85, R183, 0x1, R195.reuse, P2 ;  /* 0x00000001b7557824 */ /* 0x100fe200010e06c3 */
[----:B------:R-:W-:Y:S01]  /*12a80*/  IADD3 R193, P2, R193, UR10, RZ ;  /* 0x0000000ac1c17c10 */ /* 0x000fe2000ff5e0ff */
[----:B------:R-:W-:Y:S01]  /*12a90*/  IMAD.X R25, R163, 0x1, R195, P1 ;  /* 0x00000001a3197824 */ /* 0x000fe200008e06c3 */
[----:B------:R-:W-:-:S02]  /*12aa0*/  IADD3 R191, P4, R191, UR10, RZ ;  /* 0x0000000abfbf7c10 */ /* 0x000fc4000ff9e0ff */
[----:B------:R-:W-:Y:S02]  /*12ab0*/  IADD3 R189, P6, R189, UR10, RZ ;  /* 0x0000000abdbd7c10 */ /* 0x000fe4000ffde0ff */
[----:B------:R-:W-:Y:S02]  /*12ac0*/  IADD3.X R185, R185, UR6, RZ, P2, !PT ;  /* 0x00000006b9b97c10 */ /* 0x000fe400097fe4ff */
[----:B------:R-:W-:Y:S02]  /*12ad0*/  IADD3 R184, P2, R184, UR10, RZ ;  /* 0x0000000ab8b87c10 */ /* 0x000fe4000ff5e0ff */
[----:B------:R-:W-:Y:S02]  /*12ae0*/  IADD3.X R181, R181, UR6, RZ, P4, !PT ;  /* 0x00000006b5b57c10 */ /* 0x000fe4000a7fe4ff */
[----:B------:R-:W-:Y:S02]  /*12af0*/  IADD3 R180, P4, R180, UR10, RZ ;  /* 0x0000000ab4b47c10 */ /* 0x000fe4000ff9e0ff */
[----:B------:R-:W-:-:S02]  /*12b00*/  IADD3.X R177, R177, UR6, RZ, P6, !PT ;  /* 0x00000006b1b17c10 */ /* 0x000fc4000b7fe4ff */
[----:B------:R-:W-:Y:S01]  /*12b10*/  IADD3 R176, P6, R176, UR10, RZ ;  /* 0x0000000ab0b07c10 */ /* 0x000fe2000ffde0ff */
[----:B------:R-:W-:Y:S01]  /*12b20*/  IMAD.MOV.U32 R209, RZ, RZ, 0x1f ;  /* 0x0000001fffd17424 */ /* 0x000fe200078e00ff */
[----:B------:R-:W-:Y:S02]  /*12b30*/  IADD3.X R163, R163, UR6, RZ, P2, !PT ;  /* 0x00000006a3a37c10 */ /* 0x000fe400097fe4ff */
[----:B------:R-:W-:Y:S02]  /*12b40*/  IADD3 R162, P2, R162, UR10, RZ ;  /* 0x0000000aa2a27c10 */ /* 0x000fe4000ff5e0ff */
[----:B------:R-:W-:Y:S02]  /*12b50*/  IADD3 R209, R209, c[0x0][0x180], RZ ;  /* 0x00006000d1d17a10 */ /* 0x000fe40007ffe0ff */
[----:B------:R-:W-:Y:S01]  /*12b60*/  IADD3.X R157, R157, UR6, RZ, P6, !PT ;  /* 0x000000069d9d7c10 */ /* 0x000fe2000b7fe4ff */
[----:B--2---:R-:W-:Y:S01]  /*12b70*/  IMAD.X R7, R160, 0x1, R195, P0 ;  /* 0x00000001a0077824 */ /* 0x004fe200000e06c3 */
[----:B------:R-:W-:-:S04]  /*12b80*/  IADD3 R26, P0, R252, R188, RZ ;  /* 0x000000bcfc1a7210 */ /* 0x000fc80007f1e0ff */
[----:B------:R1:W-:Y:S01]  /*12b90*/  LDGSTS.E [R5+0x20a00], [R6.64], P3 ;  /* 0x20a0000006057fae */ /* 0x0003e20009921848 */
[----:B------:R-:W-:-:S03]  /*12ba0*/  IMAD.X R27, R167, 0x1, R195, P0 ;  /* 0x00000001a71b7824 */ /* 0x000fc600000e06c3 */
[----:B------:R2:W-:Y:S04]  /*12bb0*/  LDGSTS.E [R5+0x20e00], [R24.64], P3 ;  /* 0x20e0000018057fae */ /* 0x0005e80009921848 */
[----:B------:R3:W-:Y:S01]  /*12bc0*/  LDGSTS.E [R5+0x21200], [R26.64], P3 ;  /* 0x212000001a057fae */ /* 0x0007e20009921848 */
[C---:B-1----:R-:W-:Y:S02]  /*12bd0*/  IADD3 R6, P1, R252.reuse, R190, RZ ;  /* 0x000000befc067210 */ /* 0x042fe40007f3e0ff */
[----:B--2---:R-:W-:-:S03]  /*12be0*/  IADD3 R24, P0, R252, R194, RZ ;  /* 0x000000c2fc187210 */ /* 0x004fc60007f1e0ff */
[--C-:B------:R-:W-:Y:S02]  /*12bf0*/  IMAD.X R7, R179, 0x1, R195.reuse, P1 ;  /* 0x00000001b3077824 */ /* 0x100fe400008e06c3 */
[----:B------:R-:W-:-:S03]  /*12c00*/  IMAD.X R25, R187, 0x1, R195, P0 ;  /* 0x00000001bb197824 */ /* 0x000fc600000e06c3 */
[----:B------:R4:W-:Y:S01]  /*12c10*/  LDGSTS.E [R5+0x21600], [R6.64], P3 ;  /* 0x2160000006057fae */ /* 0x0009e20009921848 */
[----:B------:R-:W-:-:S03]  /*12c20*/  IADD3 R194, P1, R194, UR10, RZ ;  /* 0x0000000ac2c27c10 */ /* 0x000fc6000ff3e0ff */
[----:B------:R4:W-:Y:S01]  /*12c30*/  LDGSTS.E [R5+0x21a00], [R84.64], P3 ;  /* 0x21a0000054057fae */ /* 0x0009e20009921848 */
[----:B------:R-:W-:-:S03]  /*12c40*/  IADD3 R190, P5, R190, UR10, RZ ;  /* 0x0000000abebe7c10 */ /* 0x000fc6000ffbe0ff */
[----:B------:R4:W-:Y:S01]  /*12c50*/  LDGSTS.E [R5+0x21e00], [R24.64], P3 ;  /* 0x21e0000018057fae */ /* 0x0009e20009921848 */
[----:B------:R-:W-:Y:S02]  /*12c60*/  IADD3 R192, P3, R192, UR10, RZ ;  /* 0x0000000ac0c07c10 */ /* 0x000fe4000ff7e0ff */
[----:B------:R-:W-:Y:S01]  /*12c70*/  IADD3 R188, P0, R188, UR10, RZ ;  /* 0x0000000abcbc7c10 */ /* 0x000fe2000ff1e0ff */
[----:B------:R4:W-:Y:S01]  /*12c80*/  STL [R1+0x25c], R194 ;  /* 0x00025cc201007387 */ /* 0x0009e20000100800 */
[----:B------:R-:W-:-:S03]  /*12c90*/  IADD3.X R187, R187, UR6, RZ, P1, !PT ;  /* 0x00000006bbbb7c10 */ /* 0x000fc60008ffe4ff */
[----:B------:R4:W-:Y:S01]  /*12ca0*/  STL [R1+0x264], R193 ;  /* 0x000264c101007387 */ /* 0x0009e20000100800 */
[----:B------:R-:W-:-:S03]  /*12cb0*/  IADD3 R186, P1, R186, UR10, RZ ;  /* 0x0000000ababa7c10 */ /* 0x000fc6000ff3e0ff */
[----:B------:R4:W-:Y:S01]  /*12cc0*/  STL [R1+0x26c], R192 ;  /* 0x00026cc001007387 */ /* 0x0009e20000100800 */
[----:B------:R-:W-:-:S03]  /*12cd0*/  IADD3.X R183, R183, UR6, RZ, P3, !PT ;  /* 0x00000006b7b77c10 */ /* 0x000fc60009ffe4ff */
[----:B------:R4:W-:Y:S01]  /*12ce0*/  STL [R1+0x274], R191 ;  /* 0x000274bf01007387 */ /* 0x0009e20000100800 */
[----:B------:R-:W-:-:S03]  /*12cf0*/  IADD3 R182, P3, R182, UR10, RZ ;  /* 0x0000000ab6b67c10 */ /* 0x000fc6000ff7e0ff */
[----:B------:R4:W-:Y:S04]  /*12d00*/  STL [R1+0x27c], R190 ;  /* 0x00027cbe01007387 */ /* 0x0009e80000100800 */
[----:B------:R4:W-:Y:S04]  /*12d10*/  STL [R1+0x284], R189 ;  /* 0x000284bd01007387 */ /* 0x0009e80000100800 */
        /* <DEDUP_REMOVED lines=19> */
[----:B------:R-:W-:-:S03]  /*12e50*/  IADD3.X R160, R160, UR6, RZ, P4, !PT ;  /* 0x00000006a0a07c10 */ /* 0x000fc6000a7fe4ff */
[----:B------:R4:W-:Y:S01]  /*12e60*/  STL [R1+0x2bc], R176 ;  /* 0x0002bcb001007387 */ /* 0x0009e20000100800 */
[----:B------:R-:W-:-:S03]  /*12e70*/  IADD3.X R158, R158, UR6, RZ, P5, !PT ;  /* 0x000000069e9e7c10 */ /* 0x000fc6000affe4ff */
[----:B------:R4:W-:Y:S04]  /*12e80*/  STL [R1+0x288], R167 ;  /* 0x000288a701007387 */ /* 0x0009e80000100800 */
[----:B------:R4:W-:Y:S01]  /*12e90*/  STL [R1+0x2c4], R166 ;  /* 0x0002c4a601007387 */ /* 0x0009e20000100800 */
[----:B------:R-:W-:-:S03]  /*12ea0*/  SHF.R.S32.HI R4, RZ, 0x1f, R209 ;  /* 0x0000001fff047819 */ /* 0x000fc600000114d1 */
[----:B------:R4:W-:Y:S01]  /*12eb0*/  STL [R1+0x290], R165 ;  /* 0x000290a501007387 */ /* 0x0009e20000100800 */
[----:B------:R-:W-:-:S03]  /*12ec0*/  IADD3.X R156, R156, UR6, RZ, P0, !PT ;  /* 0x000000069c9c7c10 */ /* 0x000fc600087fe4ff */
[----:B------:R4:W-:Y:S01]  /*12ed0*/  STL [R1+0x2cc], R164 ;  /* 0x0002cca401007387 */ /* 0x0009e20000100800 */
[----:B------:R-:W-:-:S03]  /*12ee0*/  IADD3.X R86, R86, UR6, RZ, P2, !PT ;  /* 0x0000000656567c10 */ /* 0x000fc600097fe4ff */
[----:B------:R4:W-:Y:S01]  /*12ef0*/  STL [R1+0x298], R163 ;  /* 0x000298a301007387 */ /* 0x0009e20000100800 */
[----:B------:R-:W-:-:S03]  /*12f00*/  IADD3.X R87, R87, UR6, RZ, P1, !PT ;  /* 0x0000000657577c10 */ /* 0x000fc60008ffe4ff */
[----:B------:R4:W-:Y:S01]  /*12f10*/  STL [R1+0x2d4], R162 ;  /* 0x0002d4a201007387 */ /* 0x0009e20000100800 */
[----:B------:R-:W-:-:S03]  /*12f20*/  LEA.HI R4, R4, R209, RZ, 0x5 ;  /* 0x000000d104047211 */ /* 0x000fc600078f28ff */
[----:B------:R4:W-:Y:S04]  /*12f30*/  STL [R1+0x2a0], R161 ;  /* 0x0002a0a101007387 */ /* 0x0009e80000100800 */
[----:B------:R4:W-:Y:S04]  /*12f40*/  STL [R1+0x2a8], R160 ;  /* 0x0002a8a001007387 */ /* 0x0009e80000100800 */
[----:B------:R4:W-:Y:S04]  /*12f50*/  STL [R1+0x2b0], R158 ;  /* 0x0002b09e01007387 */ /* 0x0009e80000100800 */
[----:B------:R4:W-:Y:S01]  /*12f60*/  STL [R1+0x2b8], R157 ;  /* 0x0002b89d01007387 */ /* 0x0009e20000100800 */
[----:B------:R-:W-:-:S03]  /*12f70*/  SHF.R.S32.HI R4, RZ, 0x5, R4 ;  /* 0x00000005ff047819 */ /* 0x000fc60000011404 */
[----:B------:R4:W-:Y:S01]  /*12f80*/  STL [R1+0x2c0], R156 ;  /* 0x0002c09c01007387 */ /* 0x0009e20000100800 */
[----:B------:R-:W-:-:S03]  /*12f90*/  IMAD.MOV.U32 R208, RZ, RZ, c[0x0][0x188] ;  /* 0x00006200ffd07624 */ /* 0x000fc600078e00ff */
[----:B------:R4:W-:Y:S04]  /*12fa0*/  STL [R1+0x2d0], R86 ;  /* 0x0002d05601007387 */ /* 0x0009e80000100800 */
[----:B------:R4:W-:Y:S01]  /*12fb0*/  STL [R1+0x2c8], R87 ;  /* 0x0002c85701007387 */ /* 0x0009e20000100800 */
[----:B------:R-:W-:Y:S01]  /*12fc0*/  ISETP.NE.U32.AND P4, PT, R4, R159, PT ;  /* 0x0000009f0400720c */ /* 0x000fe20003f85070 */
[----:B---3--:R-:W-:Y:S02]  /*12fd0*/  IMAD.SHL.U32 R26, R208, 0x20, RZ ;  /* 0x00000020d01a7824 */ /* 0x008fe400078e00ff */
[----:B------:R-:W0:Y:S03]  /*12fe0*/  LDGDEPBAR ;  /* 0x00000000000079af */ /* 0x000e260000000000 */
[----:B------:R-:W-:-:S02]  /*12ff0*/  SHF.R.S32.HI R4, RZ, 0x1f, R26 ;  /* 0x0000001fff047819 */ /* 0x000fc4000001141a */
[C---:B------:R-:W-:Y:S02]  /*13000*/  LEA R2, P3, R26.reuse, R2, 0x2 ;  /* 0x000000021a027211 */ /* 0x040fe400078610ff */
[----:B------:R-:W-:Y:S02]  /*13010*/  SHF.L.U64.HI R4, R26, 0x2, R4 ;  /* 0x000000021a047819 */ /* 0x000fe40000010204 */
[----:B------:R-:W-:-:S03]  /*13020*/  IADD3 R0, R0, -0x20, RZ ;  /* 0xffffffe000007810 */ /* 0x000fc60007ffe0ff */
[----:B------:R-:W-:Y:S01]  /*13030*/  IMAD.X R3, R3, 0x1, R4, P3 ;  /* 0x0000000103037824 */ /* 0x000fe200018e0604 */
[----:B----4-:R-:W-:Y:S01]  /*13040*/  @!P4 CALL.REL.NOINC `(.L_x_0) ;  /* 0x000000100000c944 */ /* 0x010fe20003c00000 */
[----:B------:R-:W-:Y:S05]  /*13050*/  BRA `(.L_x_1) ;  /* 0xffff74c000007947 */ /* 0x000fea000383ffff */
.L_x_0:
[----:B------:R-:W1:Y:S01]  /*13060*/  S2R R4, SR_TID.X ;  /* 0x0000000000047919 */ /* 0x000e620000002100 */
[----:B------:R-:W-:-:S04]  /*13070*/  DEPBAR.LE SB0, 0x0 ;  /* 0x000080000000791a */ /* 0x000fc80000000000 */
[----:B------:R-:W2:Y:S01]  /*13080*/  LDL R5, [R1+0x244] ;  /* 0x0002440001057983 */ /* 0x000ea20000100800 */
[----:B------:R-:W-:Y:S02]  /*13090*/  IMAD.MOV.U32 R156, RZ, RZ, R172 ;  /* 0x000000ffff9c7224 */ /* 0x000fe400078e00ac */
[----:B------:R-:W-:Y:S01]  /*130a0*/  IMAD.MOV.U32 R157, RZ, RZ, R173 ;  /* 0x000000ffff9d7224 */ /* 0x000fe200078e00ad */
[----:B------:R-:W3:Y:S04]  /*130b0*/  LDL.LU R158, [R1+0xd0] ;  /* 0x0000d000019e7983 */ /* 0x000ee80000300800 */
[----:B------:R-:W3:Y:S04]  /*130c0*/  LDL.LU R159, [R1+0xd4] ;  /* 0x0000d400019f7983 */ /* 0x000ee80000300800 */
[----:B------:R-:W4:Y:S04]  /*130d0*/  LDL.LU R86, [R1+0xd8] ;  /* 0x0000d80001567983 */ /* 0x000f280000300800 */
[----:B------:R-:W4:Y:S01]  /*130e0*/  LDL.LU R87, [R1+0xdc] ;  /* 0x0000dc0001577983 */ /* 0x000f220000300800 */
[C---:B-1----:R-:W-:Y:S01]  /*130f0*/  IMAD.SHL.U32 R3, R4.reuse, 0x100, RZ ;  /* 0x0000010004037824 */ /* 0x042fe200078e00ff */
[C---:B------:R-:W-:Y:S01]  /*13100*/  LOP3.LUT R7, R4.reuse, 0x7f, RZ, 0xc0, !PT ;  /* 0x0000007f04077812 */ /* 0x040fe200078ec0ff */
[C---:B------:R-:W-:Y:S01]  /*13110*/  IMAD.SHL.U32 R0, R4.reuse, 0x20, RZ ;  /* 0x0000002004007824 */ /* 0x040fe200078e00ff */
[----:B------:R-:W5:Y:S01]  /*13120*/  LDL.LU R26, [R1+0x170] ;  /* 0x00017000011a7983 */ /* 0x000f620000300800 */
[C---:B------:R-:W-:Y:S01]  /*13130*/  IMAD.SHL.U32 R2, R4.reuse, 0x4, RZ ;  /* 0x0000000404027824 */ /* 0x040fe200078e00ff */
[----:B------:R-:W-:Y:S01]  /*13140*/  LOP3.LUT R3, R3, 0x1800, RZ, 0xc0, !PT ;  /* 0x0000180003037812 */ /* 0x000fe200078ec0ff */
[----:B------:R-:W-:Y:S01]  /*13150*/  IMAD.SHL.U32 R6, R4, 0x400, RZ ;  /* 0x0000040004067824 */ /* 0x000fe200078e00ff */
[----:B------:R-:W5:Y:S02]  /*13160*/  LDL.LU R27, [R1+0x174] ;  /* 0x00017400011b7983 */ /* 0x000f640000300800 */
[----:B------:R-:W-:Y:S01]  /*13170*/  LOP3.LUT R3, R3, 0x60, R0, 0xf8, !PT ;  /* 0x0000006003037812 */ /* 0x000fe200078ef800 */
[----:B------:R-:W-:Y:S01]  /*13180*/  IMAD.U32 R0, RZ, RZ, UR7 ;  /* 0x00000007ff007e24 */ /* 0x000fe2000f8e00ff */
[----:B------:R-:W-:-:S02]  /*13190*/  LOP3.LUT R2, R2, 0x70, RZ, 0xc0, !PT ;  /* 0x0000007002027812 */ /* 0x000fc400078ec0ff */
[----:B------:R-:W-:-:S03]  /*131a0*/  LOP3.LUT R6, R6, 0x1800, RZ, 0xc0, !PT ;  /* 0x0000180006067812 */ /* 0x000fc600078ec0ff */
[----:B------:R-:W-:Y:S02]  /*131b0*/  IMAD R0, R0, 0x8, R2 ;  /* 0x0000000800007824 */ /* 0x000fe400078e0202 */
[----:B------:R-:W-:Y:S01]  /*131c0*/  IMAD R2, R7, 0x10, R6 ;  /* 0x0000001007027824 */ /* 0x000fe200078e0206 */
[----:B------:R-:W-:Y:S01]  /*131d0*/  BAR.SYNC.DEFER_BLOCKING 0x0 ;  /* 0x0000000000007b1d */ /* 0x000fe20000010000 */
[----:B------:R-:W-:Y:S01]  /*131e0*/  IMAD.MOV.U32 R84, RZ, RZ, R174 ;  /* 0x000000ffff547224 */ /* 0x000fe200078e00ae */
[----:B------:R-:W-:-:S04]  /*131f0*/  LOP3.LUT R0, R3, R0, RZ, 0x3c, !PT ;  /* 0x0000000003007212 */ /* 0x000fc800078e3cff */
[----:B------:R-:W3:Y:S04]  /*13200*/  LDL.LU R6, [R1+0x178] ;  /* 0x0001780001067983 */ /* 0x000ee80000300800 */
[----:B------:R-:W3:Y:S01]  /*13210*/  LDL.LU R7, [R1+0x17c] ;  /* 0x00017c0001077983 */ /* 0x000ee20000300800 */
[----:B------:R-:W-:Y:S02]  /*13220*/  IMAD.MOV.U32 R85, RZ, RZ, R175 ;  /* 0x000000ffff557224 */ /* 0x000fe400078e00af */
[----:B------:R-:W-:Y:S02]  /*13230*/  IMAD.MOV.U32 R24, RZ, RZ, R100 ;  /* 0x000000ffff187224 */ /* 0x000fe400078e0064 */
[----:B------:R-:W-:Y:S01]  /*13240*/  IMAD.MOV.U32 R25, RZ, RZ, R101 ;  /* 0x000000ffff197224 */ /* 0x000fe200078e0065 */
[----:B--2---:R-:W-:-:S02]  /*13250*/  IADD3 R4, R5, 0x1, RZ ;  /* 0x0000000105047810 */ /* 0x004fc40007ffe0ff */
[----:B------:R-:W-:Y:S02]  /*13260*/  IADD3 R5, R5, 0x2, RZ ;  /* 0x0000000205057810 */ /* 0x000fe40007ffe0ff */
[----:B------:R-:W-:Y:S01]  /*13270*/  ISETP.GE.AND P2, PT, R4, c[0x0][0x17c], PT ;  /* 0x00005f0004007a0c */ /* 0x000fe20003f46270 */
[----:B------:R-:W-:Y:S01]  /*13280*/  IMAD.MOV.U32 R4, RZ, RZ, R102 ;  /* 0x000000ffff047224 */ /* 0x000fe200078e0066 */
[----:B------:R-:W-:Y:S01]  /*13290*/  ISETP.GE.AND P1, PT, R5, c[0x0][0x17c], PT ;  /* 0x00005f0005007a0c */ /* 0x000fe20003f26270 */
[----:B------:R-:W-:Y:S01]  /*132a0*/  IMAD.MOV.U32 R5, RZ, RZ, R103 ;  /* 0x000000ffff057224 */ /* 0x000fe200078e0067 */
[----:B----4-:R1:W-:Y:S04]  /*132b0*/  STS.128 [R0+0x80], R84 ;  /* 0x0000805400007388 */ /* 0x0103e80000000c00 */
[----:B-1----:R-:W2:Y:S04]  /*132c0*/  LDL.LU R86, [R1+0x100] ;  /* 0x0001000001567983 */ /* 0x002ea80000300800 */
[----:B------:R-:W2:Y:S04]  /*132d0*/  LDL.LU R87, [R1+0x104] ;  /* 0x0001040001577983 */ /* 0x000ea80000300800 */
[----:B---3--:R1:W-:Y:S04]  /*132e0*/  STS.128 [R0+0x480], R4 ;  /* 0x0004800400007388 */ /* 0x0083e80000000c00 */
[----:B-1----:R-:W3:Y:S04]  /*132f0*/  LDL.LU R6, [R1+0x108] ;  /* 0x0001080001067983 */ /* 0x002ee80000300800 */
[----:B------:R-:W3:Y:S04]  /*13300*/  LDL.LU R7, [R1+0x10c] ;  /* 0x00010c0001077983 */ /* 0x000ee80000300800 */
[----:B------:R-:W-:Y:S04]  /*13310*/  STS.128 [R0], R156 ;  /* 0x0000009c00007388 */ /* 0x000fe80000000c00 */
[----:B-----5:R1:W-:Y:S02]  /*13320*/  STS.128 [R0+0x400], R24 ;  /* 0x0004001800007388 */ /* 0x0203e40000000c00 */
[----:B-1----:R-:W-:-:S02]  /*13330*/  IMAD.MOV.U32 R26, RZ, RZ, R108 ;  /* 0x000000ffff1a7224 */ /* 0x002fc400078e006c */
[----:B------:R-:W-:Y:S02]  /*13340*/  IMAD.MOV.U32 R27, RZ, RZ, R109 ;  /* 0x000000ffff1b7224 */ /* 0x000fe400078e006d */
[----:B------:R-:W-:Y:S02]  /*13350*/  IMAD.MOV.U32 R24, RZ, RZ, R12 ;  /* 0x000000ffff187224 */ /* 0x000fe400078e000c */
[----:B------:R-:W-:Y:S01]  /*13360*/  IMAD.MOV.U32 R25, RZ, RZ, R13 ;  /* 0x000000ffff197224 */ /* 0x000fe200078e000d */
[----:B------:R-:W-:Y:S01]  /*13370*/  BAR.SYNC.DEFER_BLOCKING 0x0 ;  /* 0x0000000000007b1d */ /* 0x000fe20000010000 */
[----:B------:R-:W-:Y:S02]  /*13380*/  IMAD.MOV.U32 R108, RZ, RZ, R14 ;  /* 0x000000ffff6c7224 */ /* 0x000fe400078e000e */
[----:B------:R-:W-:-:S03]  /*13390*/  IMAD.MOV.U32 R109, RZ, RZ, R15 ;  /* 0x000000ffff6d7224 */ /* 0x000fc600078e000f */
[----:B------:R-:W1:Y:S01]  /*133a0*/  LDS.128 R12, [R2] ;  /* 0x00000000020c7984 */ /* 0x000e620000000c00 */
[C---:B------:R-:W-:Y:S02]  /*133b0*/  LOP3.LUT R184, R2.reuse, 0x20, RZ, 0x3c, !PT ;  /* 0x0000002002b87812 */ /* 0x040fe400078e3cff */
[C---:B------:R-:W-:Y:S02]  /*133c0*/  LOP3.LUT R3, R2.reuse, 0x40, RZ, 0x3c, !PT ;  /* 0x0000004002037812 */ /* 0x040fe400078e3cff */
[----:B------:R-:W-:Y:S01]  /*133d0*/  LOP3.LUT R252, R2, 0x60, RZ, 0x3c, !PT ;  /* 0x0000006002fc7812 */ /* 0x000fe200078e3cff */
[----:B------:R-:W-:Y:S01]  /*133e0*/  IMAD.MOV.U32 R84, RZ, RZ, R72 ;  /* 0x000000ffff547224 */ /* 0x000fe200078e0048 */
[----:B------:R-:W4:Y:S01]  /*133f0*/  LDS.128 R100, [R184] ;  /* 0x00000000b8647984 */ /* 0x000f220000000c00 */
[----:B------:R-:W-:Y:S02]  /*13400*/  IMAD.MOV.U32 R85, RZ, RZ, R73 ;  /* 0x000000ffff557224 */ /* 0x000fe400078e0049 */
[----:B------:R-:W-:-:S02]  /*13410*/  IMAD.MOV.U32 R4, RZ, RZ, R74 ;  /* 0x000000ffff047224 */ /* 0x000fc400078e004a */
[----:B------:R-:W-:Y:S02]  /*13420*/  IMAD.MOV.U32 R5, RZ, RZ, R75 ;  /* 0x000000ffff057224 */ /* 0x000fe400078e004b */
[----:B------:R-:W5:Y:S04]  /*13430*/  LDS.128 R72, [R3] ;  /* 0x0000000003487984 */ /* 0x000f680000000c00 */
[----:B-1----:R-:W-:Y:S04]  /*13440*/  STL.64 [R1+0x60], R12 ;  /* 0x0000600c01007387 */ /* 0x002fe80000100a00 */
[----:B------:R-:W-:Y:S04]  /*13450*/  STL.64 [R1+0x68], R14 ;  /* 0x0000680e01007387 */ /* 0x000fe80000100a00 */
[----:B------:R-:W1:Y:S04]  /*13460*/  LDS.128 R12, [R252] ;  /* 0x00000000fc0c7984 */ /* 0x000e680000000c00 */
[----:B------:R-:W-:Y:S06]  /*13470*/  BAR.SYNC.DEFER_BLOCKING 0x0 ;  /* 0x0000000000007b1d */ /* 0x000fec0000010000 */
[----:B------:R-:W-:Y:S04]  /*13480*/  STS.128 [R0+0x400], R24 ;  /* 0x0004001800007388 */ /* 0x000fe80000000c00 */
[----:B------:R-:W-:Y:S04]  /*13490*/  STS.128 [R0+0x480], R108 ;  /* 0x0004806c00007388 */ /* 0x000fe80000000c00 */
[----:B----4-:R-:W-:Y:S04]  /*134a0*/  STL.64 [R1+0x50], R100 ;  /* 0x0000506401007387 */ /* 0x010fe80000100a00 */
[----:B------:R-:W-:Y:S04]  /*134b0*/  STL.64 [R1+0x58], R102 ;  /* 0x0000586601007387 */ /* 0x000fe80000100a00 */
[----:B-----5:R-:W-:Y:S04]  /*134c0*/  STL.64 [R1+0x40], R72 ;  /* 0x0000404801007387 */ /* 0x020fe80000100a00 */
[----:B------:R-:W-:Y:S04]  /*134d0*/  STL.64 [R1+0x48], R74 ;  /* 0x0000484a01007387 */ /* 0x000fe80000100a00 */
[----:B-1----:R1:W-:Y:S04]  /*134e0*/  STL.64 [R1+0x30], R12 ;  /* 0x0000300c01007387 */ /* 0x0023e80000100a00 */
[----:B------:R4:W-:Y:S01]  /*134f0*/  STL.64 [R1+0x38], R14 ;  /* 0x0000380e01007387 */ /* 0x0009e20000100a00 */
[----:B-1----:R-:W-:-:S02]  /*13500*/  IMAD.MOV.U32 R12, RZ, RZ, R76 ;  /* 0x000000ffff0c7224 */ /* 0x002fc400078e004c */
[----:B------:R-:W-:Y:S02]  /*13510*/  IMAD.MOV.U32 R13, RZ, RZ, R77 ;  /* 0x000000ffff0d7224 */ /* 0x000fe400078e004d */
[----:B----4-:R-:W-:Y:S02]  /*13520*/  IMAD.MOV.U32 R14, RZ, RZ, R32 ;  /* 0x000000ffff0e7224 */ /* 0x010fe400078e0020 */
[----:B------:R-:W-:Y:S02]  /*13530*/  IMAD.MOV.U32 R15, RZ, RZ, R33 ;  /* 0x000000ffff0f7224 */ /* 0x000fe400078e0021 */
[----:B------:R-:W-:Y:S02]  /*13540*/  IMAD.MOV.U32 R32, RZ, RZ, R78 ;  /* 0x000000ffff207224 */ /* 0x000fe400078e004e */
[----:B------:R-:W-:Y:S01]  /*13550*/  IMAD.MOV.U32 R33, RZ, RZ, R79 ;  /* 0x000000ffff217224 */ /* 0x000fe200078e004f */
[----:B--2---:R-:W-:Y:S04]  /*13560*/  STS.128 [R0], R84 ;  /* 0x0000005400007388 */ /* 0x004fe80000000c00 */
[----:B---3--:R1:W-:Y:S04]  /*13570*/  STS.128 [R0+0x80], R4 ;  /* 0x0000800400007388 */ /* 0x0083e80000000c00 */
[----:B------:R-:W-:Y:S01]  /*13580*/  BAR.SYNC.DEFER_BLOCKING 0x0 ;  /* 0x0000000000007b1d */ /* 0x000fe20000010000 */
[----:B-1----:R-:W-:-:S02]  /*13590*/  IMAD.MOV.U32 R6, RZ, RZ, R136 ;  /* 0x000000ffff067224 */ /* 0x002fc400078e0088 */
[----:B------:R-:W-:Y:S02]  /*135a0*/  IMAD.MOV.U32 R7, RZ, RZ, R137 ;  /* 0x000000ffff077224 */ /* 0x000fe400078e0089 */
[----:B------:R-:W-:Y:S02]  /*135b0*/  IMAD.MOV.U32 R4, RZ, RZ, R16 ;  /* 0x000000ffff047224 */ /* 0x000fe400078e0010 */
[----:B------:R-:W-:Y:S02]  /*135c0*/  IMAD.MOV.U32 R5, RZ, RZ, R17 ;  /* 0x000000ffff057224 */ /* 0x000fe400078e0011 */
[----:B------:R-:W-:Y:S02]  /*135d0*/  IMAD.MOV.U32 R136, RZ, RZ, R18 ;  /* 0x000000ffff887224 */ /* 0x000fe400078e0012 */
[----:B------:R-:W-:Y:S01]  /*135e0*/  IMAD.MOV.U32 R137, RZ, RZ, R19 ;  /* 0x000000ffff897224 */ /* 0x000fe200078e0013 */
[----:B------:R-:W1:Y:S04]  /*135f0*/  LDS.128 R72, [R2] ;  /* 0x0000000002487984 */ /* 0x000e680000000c00 */
[----:B------:R-:W2:Y:S04]  /*13600*/  LDS.128 R24, [R184] ;  /* 0x00000000b8187984 */ /* 0x000ea80000000c00 */
[----:B------:R-:W3:Y:S04]  /*13610*/  LDS.128 R16, [R3] ;  /* 0x0000000003107984 */ /* 0x000ee80000000c00 */
[----:B------:R-:W-:Y:S04]  /*13620*/  LDS.128 R228, [R252] ;  /* 0x00000000fce47984 */ /* 0x000fe80000000c00 */
[----:B------:R-:W-:Y:S06]  /*13630*/  BAR.SYNC.DEFER_BLOCKING 0x0 ;  /* 0x0000000000007b1d */ /* 0x000fec0000010000 */
[----:B------:R-:W-:Y:S04]  /*13640*/  STS.128 [R0], R4 ;  /* 0x0000000400007388 */ /* 0x000fe80000000c00 */
[----:B------:R-:W-:Y:S04]  /*13650*/  STS.128 [R0+0x80], R136 ;  /* 0x0000808800007388 */ /* 0x000fe80000000c00 */
[----:B------:R4:W-:Y:S04]  /*13660*/  STS.128 [R0+0x400], R12 ;  /* 0x0004000c00007388 */ /* 0x0009e80000000c00 */
[----:B------:R-:W-:Y:S04]  /*13670*/  STS.128 [R0+0x480], R32 ;  /* 0x0004802000007388 */ /* 0x000fe80000000c00 */
[----:B------:R-:W-:Y:S06]  /*13680*/  BAR.SYNC.DEFER_BLOCKING 0x0 ;  /* 0x0000000000007b1d */ /* 0x000fec0000010000 */
[----:B-1----:R-:W-:Y:S04]  /*13690*/  STL.64 [R1+0x20], R72 ;  /* 0x0000204801007387 */ /* 0x002fe80000100a00 */
[----:B------:R-:W-:Y:S01]  /*136a0*/  STL.64 [R1+0x28], R74 ;  /* 0x0000284a01007387 */ /* 0x000fe20000100a00 */
[----:B----4-:R-:W-:-:S03]  /*136b0*/  IMAD.MOV.U32 R14, RZ, RZ, R232 ;  /* 0x000000ffff0e7224 */ /* 0x010fc600078e00e8 */
[----:B--2---:R-:W-:Y:S01]  /*136c0*/  STL.64 [R1+0x10], R24 ;  /* 0x0000101801007387 */ /* 0x004fe20000100a00 */
[----:B------:R-:W-:-:S03]  /*136d0*/  IMAD.MOV.U32 R15, RZ, RZ, R233 ;  /* 0x000000ffff0f7224 */ /* 0x000fc600078e00e9 */
[----:B------:R-:W-:Y:S01]  /*136e0*/  STL.64 [R1+0x18], R26 ;  /* 0x0000181a01007387 */ /* 0x000fe20000100a00 */
[----:B------:R-:W-:Y:S02]  /*136f0*/  IMAD.MOV.U32 R12, RZ, RZ, R8 ;  /* 0x000000ffff0c7224 */ /* 0x000fe400078e0008 */
[----:B------:R-:W-:Y:S01]  /*13700*/  IMAD.MOV.U32 R13, RZ, RZ, R9 ;  /* 0x000000ffff0d7224 */ /* 0x000fe200078e0009 */
[----:B---3--:R-:W-:Y:S01]  /*13710*/  STL.64 [R1], R16 ;  /* 0x0000001001007387 */ /* 0x008fe20000100a00 */
[----:B------:R-:W-:Y:S02]  /*13720*/  IMAD.MOV.U32 R232, RZ, RZ, R10 ;  /* 0x000000ffffe87224 */ /* 0x000fe400078e000a */
[----:B------:R-:W-:Y:S01]  /*13730*/  IMAD.MOV.U32 R233, RZ, RZ, R11 ;  /* 0x000000ffffe97224 */ /* 0x000fe200078e000b */
[----:B------:R-:W-:Y:S04]  /*13740*/  STL.64 [R1+0x8], R18 ;  /* 0x0000081201007387 */ /* 0x000fe80000100a00 */
[----:B------:R-:W1:Y:S04]  /*13750*/  LDS.128 R220, [R2] ;  /* 0x0000000002dc7984 */ /* 0x000e680000000c00 */
[----:B------:R-:W-:Y:S04]  /*13760*/  LDS.128 R24, [R184] ;  /* 0x00000000b8187984 */ /* 0x000fe80000000c00 */
[----:B------:R-:W-:Y:S04]  /*13770*/  LDS.128 R16, [R3] ;  /* 0x0000000003107984 */ /* 0x000fe80000000c00 */
[----:B------:R-:W-:Y:S04]  /*13780*/  LDS.128 R8, [R252] ;  /* 0x00000000fc087984 */ /* 0x000fe80000000c00 */
[----:B------:R-:W-:Y:S01]  /*13790*/  BAR.SYNC.DEFER_BLOCKING 0x0 ;  /* 0x0000000000007b1d */ /* 0x000fe20000010000 */
[----:B------:R-:W-:-:S02]  /*137a0*/  IMAD.MOV.U32 R4, RZ, RZ, R80 ;  /* 0x000000ffff047224 */ /* 0x000fc400078e0050 */
[----:B------:R-:W-:Y:S02]  /*137b0*/  IMAD.MOV.U32 R5, RZ, RZ, R81 ;  /* 0x000000ffff057224 */ /* 0x000fe400078e0051 */
[----:B------:R-:W-:Y:S02]  /*137c0*/  IMAD.MOV.U32 R6, RZ, RZ, R60 ;  /* 0x000000ffff067224 */ /* 0x000fe400078e003c */
[----:B------:R-:W-:-:S05]  /*137d0*/  IMAD.MOV.U32 R7, RZ, RZ, R61 ;  /* 0x000000ffff077224 */ /* 0x000fca00078e003d */
[----:B------:R2:W-:Y:S04]  /*137e0*/  STS.128 [R0], R4 ;  /* 0x0000000400007388 */ /* 0x0005e80000000c00 */
[----:B------:R3:W-:Y:S04]  /*137f0*/  STS.128 [R0+0x400], R12 ;  /* 0x0004000c00007388 */ /* 0x0007e80000000c00 */
[----:B--2---:R-:W2:Y:S04]  /*13800*/  LDL.LU R4, [R1+0xc0] ;  /* 0x0000c00001047983 */ /* 0x004ea80000300800 */
[----:B------:R-:W2:Y:S04]  /*13810*/  LDL.LU R5, [R1+0xc4] ;  /* 0x0000c40001057983 */ /* 0x000ea80000300800 */
[----:B------:R-:W2:Y:S04]  /*13820*/  LDL.LU R6, [R1+0x1f0] ;  /* 0x0001f00001067983 */ /* 0x000ea80000300800 */
[----:B------:R-:W2:Y:S04]  /*13830*/  LDL.LU R7, [R1+0x1f4] ;  /* 0x0001f40001077983 */ /* 0x000ea80000300800 */
[----:B---3--:R-:W3:Y:S04]  /*13840*/  LDL.LU R12, [R1+0xc8] ;  /* 0x0000c800010c7983 */ /* 0x008ee80000300800 */
[----:B------:R-:W3:Y:S04]  /*13850*/  LDL.LU R13, [R1+0xcc] ;  /* 0x0000cc00010d7983 */ /* 0x000ee80000300800 */
[----:B------:R-:W3:Y:S04]  /*13860*/  LDL.LU R14, [R1+0x1f8] ;  /* 0x0001f800010e7983 */ /* 0x000ee80000300800 */
[----:B------:R-:W3:Y:S01]  /*13870*/  LDL.LU R15, [R1+0x1fc] ;  /* 0x0001fc00010f7983 */ /* 0x000ee20000300800 */
[----:B------:R-:W-:-:S02]  /*13880*/  IMAD.MOV.U32 R60, RZ, RZ, R82 ;  /* 0x000000ffff3c7224 */ /* 0x000fc400078e0052 */
[----:B------:R-:W-:Y:S01]  /*13890*/  IMAD.MOV.U32 R61, RZ, RZ, R83 ;  /* 0x000000ffff3d7224 */ /* 0x000fe200078e0053 */
[----:B------:R-:W-:Y:S04]  /*138a0*/  STS.128 [R0+0x480], R232 ;  /* 0x000480e800007388 */ /* 0x000fe80000000c00 */
[----:B------:R-:W-:Y:S04]  /*138b0*/  STS.128 [R0+0x80], R60 ;  /* 0x0000803c00007388 */ /* 0x000fe80000000c00 */
[----:B------:R-:W4:Y:S04]  /*138c0*/  LDL.LU R32, [R1+0x160] ;  /* 0x0001600001207983 */ /* 0x000f280000300800 */
[----:B------:R-:W-:Y:S06]  /*138d0*/  BAR.SYNC.DEFER_BLOCKING 0x0 ;  /* 0x0000000000007b1d */ /* 0x000fec0000010000 */
[----:B------:R-:W4:Y:S04]  /*138e0*/  LDL.LU R33, [R1+0x164] ;  /* 0x0001640001217983 */ /* 0x000f280000300800 */
[----:B------:R-:W4:Y:S04]  /*138f0*/  LDL.LU R34, [R1+0x150] ;  /* 0x0001500001227983 */ /* 0x000f280000300800 */
[----:B------:R-:W4:Y:S04]  /*13900*/  LDL.LU R35, [R1+0x154] ;  /* 0x0001540001237983 */ /* 0x000f280000300800 */
[----:B------:R-:W5:Y:S04]  /*13910*/  LDL.LU R84, [R1+0x168] ;  /* 0x0001680001547983 */ /* 0x000f680000300800 */
[----:B------:R-:W5:Y:S04]  /*13920*/  LDL.LU R85, [R1+0x16c] ;  /* 0x00016c0001557983 */ /* 0x000f680000300800 */
[----:B------:R-:W5:Y:S04]  /*13930*/  LDL.LU R86, [R1+0x158] ;  /* 0x0001580001567983 */ /* 0x000f680000300800 */
[----:B------:R-:W5:Y:S04]  /*13940*/  LDL.LU R87, [R1+0x15c] ;  /* 0x00015c0001577983 */ /* 0x000f680000300800 */
[----:B------:R-:W1:Y:S04]  /*13950*/  LDS.128 R60, [R2] ;  /* 0x00000000023c7984 */ /* 0x000e680000000c00 */
[----:B------:R-:W1:Y:S04]  /*13960*/  LDS.128 R80, [R184] ;  /* 0x00000000b8507984 */ /* 0x000e680000000c00 */
[----:B------:R-:W1:Y:S04]  /*13970*/  LDS.128 R76, [R3] ;  /* 0x00000000034c7984 */ /* 0x000e680000000c00 */
[----:B------:R-:W1:Y:S04]  /*13980*/  LDS.128 R72, [R252] ;  /* 0x00000000fc487984 */ /* 0x000e680000000c00 */
[----:B------:R-:W-:Y:S06]  /*13990*/  BAR.SYNC.DEFER_BLOCKING 0x0 ;  /* 0x0000000000007b1d */ /* 0x000fec0000010000 */
[----:B--2---:R2:W-:Y:S04]  /*139a0*/  STS.128 [R0], R4 ;  /* 0x0000000400007388 */ /* 0x0045e80000000c00 */
[----:B--2---:R-:W2:Y:S04]  /*139b0*/  LDL.LU R4, [R1+0xf0] ;  /* 0x0000f00001047983 */ /* 0x004ea80000300800 */
[----:B------:R-:W2:Y:S04]  /*139c0*/  LDL.LU R5, [R1+0xf4] ;  /* 0x0000f40001057983 */ /* 0x000ea80000300800 */
[----:B------:R-:W2:Y:S04]  /*139d0*/  LDL.LU R6, [R1+0xe0] ;  /* 0x0000e00001067983 */ /* 0x000ea80000300800 */
[----:B---3--:R3:W-:Y:S04]  /*139e0*/  STS.128 [R0+0x80], R12 ;  /* 0x0000800c00007388 */ /* 0x0087e80000000c00 */
[----:B------:R-:W2:Y:S04]  /*139f0*/  LDL.LU R7, [R1+0xe4] ;  /* 0x0000e40001077983 */ /* 0x000ea80000300800 */
[----:B---3--:R-:W3:Y:S04]  /*13a00*/  LDL.LU R12, [R1+0xf8] ;  /* 0x0000f800010c7983 */ /* 0x008ee80000300800 */
[----:B------:R-:W3:Y:S04]  /*13a10*/  LDL.LU R13, [R1+0xfc] ;  /* 0x0000fc00010d7983 */ /* 0x000ee80000300800 */
[----:B------:R-:W3:Y:S04]  /*13a20*/  LDL.LU R14, [R1+0xe8] ;  /* 0x0000e800010e7983 */ /* 0x000ee80000300800 */
[----:B------:R-:W3:Y:S04]  /*13a30*/  LDL.LU R15, [R1+0xec] ;  /* 0x0000ec00010f7983 */ /* 0x000ee80000300800 */
[----:B----4-:R4:W-:Y:S04]  /*13a40*/  STS.128 [R0+0x400], R32 ;  /* 0x0004002000007388 */ /* 0x0109e80000000c00 */
[----:B-----5:R-:W-:Y:S04]  /*13a50*/  STS.128 [R0+0x480], R84 ;  /* 0x0004805400007388 */ /* 0x020fe80000000c00 */
[----:B------:R-:W-:Y:S01]  /*13a60*/  BAR.SYNC.DEFER_BLOCKING 0x0 ;  /* 0x0000000000007b1d */ /* 0x000fe20000010000 */
[----:B----4-:R-:W-:-:S02]  /*13a70*/  IMAD.MOV.U32 R34, RZ, RZ, R116 ;  /* 0x000000ffff227224 */ /* 0x010fc400078e0074 */
[----:B------:R-:W-:Y:S02]  /*13a80*/  IMAD.MOV.U32 R35, RZ, RZ, R117 ;  /* 0x000000ffff237224 */ /* 0x000fe400078e0075 */
[----:B------:R-:W-:Y:S02]  /*13a90*/  IMAD.MOV.U32 R32, RZ, RZ, R112 ;  /* 0x000000ffff207224 */ /* 0x000fe400078e0070 */
[----:B------:R-:W-:Y:S02]  /*13aa0*/  IMAD.MOV.U32 R33, RZ, RZ, R113 ;  /* 0x000000ffff217224 */ /* 0x000fe400078e0071 */
[----:B------:R-:W-:Y:S02]  /*13ab0*/  IMAD.MOV.U32 R116, RZ, RZ, R114 ;  /* 0x000000ffff747224 */ /* 0x000fe400078e0072 */
[----:B------:R-:W-:Y:S02]  /*13ac0*/  IMAD.MOV.U32 R117, RZ, RZ, R115 ;  /* 0x000000ffff757224 */ /* 0x000fe400078e0073 */
[----:B------:R-:W4:Y:S04]  /*13ad0*/  LDS.128 R112, [R2] ;  /* 0x0000000002707984 */ /* 0x000f280000000c00 */
[----:B------:R-:W-:Y:S04]  /*13ae0*/  LDS.128 R108, [R184] ;  /* 0x00000000b86c7984 */ /* 0x000fe80000000c00 */
[----:B------:R-:W-:Y:S04]  /*13af0*/  LDS.128 R100, [R3] ;  /* 0x0000000003647984 */ /* 0x000fe80000000c00 */
[----:B------:R-:W-:Y:S04]  /*13b00*/  LDS.128 R84, [R252] ;  /* 0x00000000fc547984 */ /* 0x000fe80000000c00 */
[----:B------:R-:W-:Y:S06]  /*13b10*/  BAR.SYNC.DEFER_BLOCKING 0x0 ;  /* 0x0000000000007b1d */ /* 0x000fec0000010000 */
[----:B------:R-:W-:Y:S04]  /*13b20*/  STS.128 [R0+0x400], R32 ;  /* 0x0004002000007388 */ /* 0x000fe80000000c00 */
[----:B------:R-:W-:Y:S01]  /*13b30*/  STS.128 [R0+0x480], R116 ;  /* 0x0004807400007388 */ /* 0x000fe20000000c00 */
[----:B------:R-:W-:-:S02]  /*13b40*/  IMAD.MOV.U32 R136, RZ, RZ, R30 ;  /* 0x000000ffff887224 */ /* 0x000fc400078e001e */
[----:B------:R-:W-:Y:S02]  /*13b50*/  IMAD.MOV.U32 R137, RZ, RZ, R31 ;  /* 0x000000ffff897224 */ /* 0x000fe400078e001f */
[----:B------:R-:W-:Y:S02]  /*13b60*/  IMAD.MOV.U32 R138, RZ, RZ, R38 ;  /* 0x000000ffff8a7224 */ /* 0x000fe400078e0026 */
[----:B------:R-:W-:Y:S01]  /*13b70*/  IMAD.MOV.U32 R139, RZ, RZ, R39 ;  /* 0x000000ffff8b7224 */ /* 0x000fe200078e0027 */
[----:B--2---:R-:W-:Y:S04]  /*13b80*/  STS.128 [R0], R4 ;  /* 0x0000000400007388 */ /* 0x004fe80000000c00 */
[----:B---3--:R2:W-:Y:S04]  /*13b90*/  STS.128 [R0+0x80], R12 ;  /* 0x0000800c00007388 */ /* 0x0085e80000000c00 */
[----:B------:R-:W-:Y:S01]  /*13ba0*/  BAR.SYNC.DEFER_BLOCKING 0x0 ;  /* 0x0000000000007b1d */ /* 0x000fe20000010000 */
[----:B--2---:R-:W-:-:S02]  /*13bb0*/  IMAD.MOV.U32 R12, RZ, RZ, R28 ;  /* 0x000000ffff0c7224 */ /* 0x004fc400078e001c */
[----:B------:R-:W-:Y:S02]  /*13bc0*/  IMAD.MOV.U32 R13, RZ, RZ, R29 ;  /* 0x000000ffff0d7224 */ /* 0x000fe400078e001d */
[----:B------:R-:W-:Y:S02]  /*13bd0*/  IMAD.MOV.U32 R14, RZ, RZ, R36 ;  /* 0x000000ffff0e7224 */ /* 0x000fe400078e0024 */
[----:B------:R-:W-:Y:S01]  /*13be0*/  IMAD.MOV.U32 R15, RZ, RZ, R37 ;  /* 0x000000ffff0f7224 */ /* 0x000fe200078e0025 */
[----:B------:R-:W2:Y:S04]  /*13bf0*/  LDS.128 R116, [R2] ;  /* 0x0000000002747984 */ /* 0x000ea80000000c00 */
[----:B------:R-:W-:Y:S04]  /*13c00*/  LDS.128 R36, [R184] ;  /* 0x00000000b8247984 */ /* 0x000fe80000000c00 */
[----:B------:R-:W-:Y:S04]  /*13c10*/  LDS.128 R32, [R3] ;  /* 0x0000000003207984 */ /* 0x000fe80000000c00 */
[----:B------:R-:W-:Y:S04]  /*13c20*/  LDS.128 R28, [R252] ;  /* 0x00000000fc1c7984 */ /* 0x000fe80000000c00 */
[----:B------:R-:W-:Y:S01]  /*13c30*/  BAR.SYNC.DEFER_BLOCKING 0x0 ;  /* 0x0000000000007b1d */ /* 0x000fe20000010000 */
[----:B------:R-:W-:-:S02]  /*13c40*/  IMAD.MOV.U32 R6, RZ, RZ, R144 ;  /* 0x000000ffff067224 */ /* 0x000fc400078e0090 */
[----:B------:R-:W-:Y:S02]  /*13c50*/  IMAD.MOV.U32 R7, RZ, RZ, R145 ;  /* 0x000000ffff077224 */ /* 0x000fe400078e0091 */
[----:B------:R-:W-:Y:S02]  /*13c60*/  IMAD.MOV.U32 R4, RZ, RZ, R140 ;  /* 0x000000ffff047224 */ /* 0x000fe400078e008c */
[----:B------:R-:W-:Y:S02]  /*13c70*/  IMAD.MOV.U32 R5, RZ, RZ, R141 ;  /* 0x000000ffff057224 */ /* 0x000fe400078e008d */
[----:B------:R-:W-:Y:S02]  /*13c80*/  IMAD.MOV.U32 R144, RZ, RZ, R142 ;  /* 0x000000ffff907224 */ /* 0x000fe400078e008e */
[----:B------:R-:W-:Y:S01]  /*13c90*/  IMAD.MOV.U32 R145, RZ, RZ, R143 ;  /* 0x000000ffff917224 */ /* 0x000fe200078e008f */
[----:B------:R3:W-:Y:S04]  /*13ca0*/  STS.128 [R0], R4 ;  /* 0x0000000400007388 */ /* 0x0007e80000000c00 */
[----:B------:R-:W-:Y:S04]  /*13cb0*/  STS.128 [R0+0x80], R144 ;  /* 0x0000809000007388 */ /* 0x000fe80000000c00 */
[----:B------:R5:W-:Y:S04]  /*13cc0*/  STS.128 [R0+0x400], R12 ;  /* 0x0004000c00007388 */ /* 0x000be80000000c00 */
[----:B------:R-:W-:Y:S04]  /*13cd0*/  STS.128 [R0+0x480], R136 ;  /* 0x0004808800007388 */ /* 0x000fe80000000c00 */
[----:B------:R-:W-:Y:S01]  /*13ce0*/  BAR.SYNC.DEFER_BLOCKING 0x0 ;  /* 0x0000000000007b1d */ /* 0x000fe20000010000 */
[----:B---3--:R-:W-:-:S02]  /*13cf0*/  IMAD.MOV.U32 R6, RZ, RZ, R64 ;  /* 0x000000ffff067224 */ /* 0x008fc400078e0040 */
[----:B------:R-:W-:Y:S02]  /*13d00*/  IMAD.MOV.U32 R7, RZ, RZ, R65 ;  /* 0x000000ffff077224 */ /* 0x000fe400078e0041 */
[----:B------:R-:W-:Y:S02]  /*13d10*/  IMAD.MOV.U32 R4, RZ, RZ, R40 ;  /* 0x000000ffff047224 */ /* 0x000fe400078e0028 */
[----:B------:R-:W-:Y:S02]  /*13d20*/  IMAD.MOV.U32 R5, RZ, RZ, R41 ;  /* 0x000000ffff057224 */ /* 0x000fe400078e0029 */
[----:B------:R-:W-:Y:S02]  /*13d30*/  IMAD.MOV.U32 R64, RZ, RZ, R42 ;  /* 0x000000ffff407224 */ /* 0x000fe400078e002a */
[----:B------:R-:W-:Y:S01]  /*13d40*/  IMAD.MOV.U32 R65, RZ, RZ, R43 ;  /* 0x000000ffff417224 */ /* 0x000fe200078e002b */
[----:B------:R-:W3:Y:S04]  /*13d50*/  LDS.128 R144, [R2] ;  /* 0x0000000002907984 */ /* 0x000ee80000000c00 */
[----:B------:R-:W-:Y:S04]  /*13d60*/  LDS.128 R140, [R184] ;  /* 0x00000000b88c7984 */ /* 0x000fe80000000c00 */
[----:B------:R-:W-:Y:S04]  /*13d70*/  LDS.128 R136, [R3] ;  /* 0x0000000003887984 */ /* 0x000fe80000000c00 */
[----:B------:R-:W-:Y:S04]  /*13d80*/  LDS.128 R40, [R252] ;  /* 0x00000000fc287984 */ /* 0x000fe80000000c00 */
[----:B------:R-:W-:Y:S01]  /*13d90*/  BAR.SYNC.DEFER_BLOCKING 0x0 ;  /* 0x0000000000007b1d */ /* 0x000fe20000010000 */
[----:B-----5:R-:W-:-:S02]  /*13da0*/  IMAD.MOV.U32 R12, RZ, RZ, R204 ;  /* 0x000000ffff0c7224 */ /* 0x020fc400078e00cc */
[----:B------:R-:W-:Y:S02]  /*13db0*/  IMAD.MOV.U32 R13, RZ, RZ, R205 ;  /* 0x000000ffff0d7224 */ /* 0x000fe400078e00cd */
[----:B------:R-:W-:Y:S02]  /*13dc0*/  IMAD.MOV.U32 R14, RZ, RZ, R216 ;  /* 0x000000ffff0e7224 */ /* 0x000fe400078e00d8 */
[----:B------:R-:W-:Y:S01]  /*13dd0*/  IMAD.MOV.U32 R15, RZ, RZ, R217 ;  /* 0x000000ffff0f7224 */ /* 0x000fe200078e00d9 */
[----:B------:R5:W-:Y:S04]  /*13de0*/  STS.128 [R0], R4 ;  /* 0x0000000400007388 */ /* 0x000be80000000c00 */
[----:B------:R1:W-:Y:S04]  /*13df0*/  STS.128 [R0+0x400], R12 ;  /* 0x0004000c00007388 */ /* 0x0003e80000000c00 */
[----:B------:R1:W-:Y:S04]  /*13e00*/  STS.128 [R0+0x80], R64 ;  /* 0x0000804000007388 */ /* 0x0003e80000000c00 */
[----:B-----5:R-:W5:Y:S04]  /*13e10*/  LDL.LU R4, [R1+0x1e0] ;  /* 0x0001e00001047983 */ /* 0x020f680000300800 */
[----:B------:R-:W5:Y:S04]  /*13e20*/  LDL.LU R5, [R1+0x1e4] ;  /* 0x0001e40001057983 */ /* 0x000f680000300800 */
[----:B------:R-:W5:Y:S04]  /*13e30*/  LDL.LU R6, [R1+0x1d0] ;  /* 0x0001d00001067983 */ /* 0x000f680000300800 */
[----:B------:R-:W5:Y:S04]  /*13e40*/  LDL.LU R7, [R1+0x1d4] ;  /* 0x0001d40001077983 */ /* 0x000f680000300800 */
[----:B-1----:R-:W2:Y:S04]  /*13e50*/  LDL.LU R12, [R1+0x1e8] ;  /* 0x0001e800010c7983 */ /* 0x002ea80000300800 */
[----:B------:R-:W2:Y:S04]  /*13e60*/  LDL.LU R13, [R1+0x1ec] ;  /* 0x0001ec00010d7983 */ /* 0x000ea80000300800 */
[----:B------:R-:W2:Y:S04]  /*13e70*/  LDL.LU R14, [R1+0x1d8] ;  /* 0x0001d800010e7983 */ /* 0x000ea80000300800 */
[----:B------:R-:W2:Y:S04]  /*13e80*/  LDL.LU R15, [R1+0x1dc] ;  /* 0x0001dc00010f7983 */ /* 0x000ea80000300800 */
[----:B------:R-:W3:Y:S04]  /*13e90*/  LDL.LU R64, [R1+0x140] ;  /* 0x0001400001407983 */ /* 0x000ee80000300800 */
[----:B------:R-:W3:Y:S04]  /*13ea0*/  LDL.LU R65, [R1+0x144] ;  /* 0x0001440001417983 */ /* 0x000ee80000300800 */
[----:B------:R-:W3:Y:S04]  /*13eb0*/  LDL.LU R66, [R1+0x130] ;  /* 0x0001300001427983 */ /* 0x000ee80000300800 */
[----:B------:R-:W3:Y:S04]  /*13ec0*/  LDL.LU R67, [R1+0x134] ;  /* 0x0001340001437983 */ /* 0x000ee80000300800 */
[----:B------:R-:W4:Y:S04]  /*13ed0*/  LDL.LU R176, [R1+0x148] ;  /* 0x0001480001b07983 */ /* 0x000f280000300800 */
[----:B------:R-:W4:Y:S04]  /*13ee0*/  LDL.LU R177, [R1+0x14c] ;  /* 0x00014c0001b17983 */ /* 0x000f280000300800 */
[----:B------:R-:W4:Y:S04]  /*13ef0*/  LDL.LU R178, [R1+0x138] ;  /* 0x0001380001b27983 */ /* 0x000f280000300800 */
[----:B------:R-:W4:Y:S01]  /*13f00*/  LDL.LU R179, [R1+0x13c] ;  /* 0x00013c0001b37983 */ /* 0x000f220000300800 */
[----:B------:R-:W-:-:S02]  /*13f10*/  IMAD.MOV.U32 R216, RZ, RZ, R206 ;  /* 0x000000ffffd87224 */ /* 0x000fc400078e00ce */
[----:B------:R-:W-:-:S05]  /*13f20*/  IMAD.MOV.U32 R217, RZ, RZ, R207 ;  /* 0x000000ffffd97224 */ /* 0x000fca00078e00cf */
[----:B------:R-:W-:Y:S04]  /*13f30*/  STS.128 [R0+0x480], R216 ;  /* 0x000480d800007388 */ /* 0x000fe80000000c00 */
[----:B------:R-:W-:Y:S06]  /*13f40*/  BAR.SYNC.DEFER_BLOCKING 0x0 ;  /* 0x0000000000007b1d */ /* 0x000fec0000010000 */
[----:B------:R-:W1:Y:S04]  /*13f50*/  LDS.128 R172, [R2] ;  /* 0x0000000002ac7984 */ /* 0x000e680000000c00 */
[----:B------:R-:W1:Y:S04]  /*13f60*/  LDS.128 R164, [R184] ;  /* 0x00000000b8a47984 */ /* 0x000e680000000c00 */
[----:B------:R-:W1:Y:S04]  /*13f70*/  LDS.128 R160, [R3] ;  /* 0x0000000003a07984 */ /* 0x000e680000000c00 */
[----:B------:R-:W1:Y:S04]  /*13f80*/  LDS.128 R156, [R252] ;  /* 0x00000000fc9c7984 */ /* 0x000e680000000c00 */
[----:B------:R-:W-:Y:S01]  /*13f90*/  BAR.SYNC.DEFER_BLOCKING 0x0 ;  /* 0x0000000000007b1d */ /* 0x000fe20000010000 */
[----:B------:R-:W-:-:S02]  /*13fa0*/  IMAD.MOV.U32 R182, RZ, RZ, R170 ;  /* 0x000000ffffb67224 */ /* 0x000fc400078e00aa */
[----:B------:R-:W-:Y:S02]  /*13fb0*/  IMAD.MOV.U32 R183, RZ, RZ, R171 ;  /* 0x000000ffffb77224 */ /* 0x000fe400078e00ab */
[----:B------:R-:W-:Y:S02]  /*13fc0*/  IMAD.MOV.U32 R180, RZ, RZ, R214 ;  /* 0x000000ffffb47224 */ /* 0x000fe400078e00d6 */
[----:B------:R-:W-:Y:S01]  /*13fd0*/  IMAD.MOV.U32 R181, RZ, RZ, R215 ;  /* 0x000000ffffb57224 */ /* 0x000fe200078e00d7 */
[----:B-----5:R5:W-:Y:S04]  /*13fe0*/  STS.128 [R0], R4 ;  /* 0x0000000400007388 */ /* 0x020be80000000c00 */
[----:B--2---:R2:W-:Y:S04]  /*13ff0*/  STS.128 [R0+0x80], R12 ;  /* 0x0000800c00007388 */ /* 0x0045e80000000c00 */
[----:B---3--:R-:W-:Y:S04]  /*14000*/  STS.128 [R0+0x400], R64 ;  /* 0x0004004000007388 */ /* 0x008fe80000000c00 */
[----:B----4-:R3:W-:Y:S04]  /*14010*/  STS.128 [R0+0x480], R176 ;  /* 0x000480b000007388 */ /* 0x0107e80000000c00 */
[----:B------:R-:W-:Y:S01]  /*14020*/  BAR.SYNC.DEFER_BLOCKING 0x0 ;  /* 0x0000000000007b1d */ /* 0x000fe20000010000 */
[----:B-----5:R-:W-:-:S02]  /*14030*/  IMAD.MOV.U32 R6, RZ, RZ, R92 ;  /* 0x000000ffff067224 */ /* 0x020fc400078e005c */
[----:B------:R-:W-:Y:S02]  /*14040*/  IMAD.MOV.U32 R7, RZ, RZ, R93 ;  /* 0x000000ffff077224 */ /* 0x000fe400078e005d */
[----:B------:R-:W-:Y:S02]  /*14050*/  IMAD.MOV.U32 R4, RZ, RZ, R88 ;  /* 0x000000ffff047224 */ /* 0x000fe400078e0058 */
[----:B------:R-:W-:Y:S02]  /*14060*/  IMAD.MOV.U32 R5, RZ, RZ, R89 ;  /* 0x000000ffff057224 */ /* 0x000fe400078e0059 */
[----:B------:R-:W-:Y:S02]  /*14070*/  IMAD.MOV.U32 R92, RZ, RZ, R90 ;  /* 0x000000ffff5c7224 */ /* 0x000fe400078e005a */
[----:B------:R-:W-:Y:S02]  /*14080*/  IMAD.MOV.U32 R93, RZ, RZ, R91 ;  /* 0x000000ffff5d7224 */ /* 0x000fe400078e005b */
[----:B--2---:R-:W-:-:S02]  /*14090*/  IMAD.MOV.U32 R12, RZ, RZ, R120 ;  /* 0x000000ffff0c7224 */ /* 0x004fc400078e0078 */
[----:B------:R-:W-:Y:S02]  /*140a0*/  IMAD.MOV.U32 R13, RZ, RZ, R121 ;  /* 0x000000ffff0d7224 */ /* 0x000fe400078e0079 */
[----:B------:R-:W-:Y:S02]  /*140b0*/  IMAD.MOV.U32 R14, RZ, RZ, R124 ;  /* 0x000000ffff0e7224 */ /* 0x000fe400078e007c */
[----:B------:R-:W-:Y:S02]  /*140c0*/  IMAD.MOV.U32 R15, RZ, RZ, R125 ;  /* 0x000000ffff0f7224 */ /* 0x000fe400078e007d */
[----:B---3--:R-:W-:Y:S02]  /*140d0*/  IMAD.MOV.U32 R176, RZ, RZ, R122 ;  /* 0x000000ffffb07224 */ /* 0x008fe400078e007a */
[----:B------:R-:W-:Y:S01]  /*140e0*/  IMAD.MOV.U32 R177, RZ, RZ, R123 ;  /* 0x000000ffffb17224 */ /* 0x000fe200078e007b */
[----:B------:R-:W-:Y:S01]  /*140f0*/  LDS.128 R88, [R3] ;  /* 0x0000000003587984 */ /* 0x000fe20000000c00 */
[----:B------:R-:W-:-:S02]  /*14100*/  IMAD.MOV.U32 R178, RZ, RZ, R126 ;  /* 0x000000ffffb27224 */ /* 0x000fc400078e007e */
[----:B------:R-:W-:Y:S01]  /*14110*/  IMAD.MOV.U32 R179, RZ, RZ, R127 ;  /* 0x000000ffffb37224 */ /* 0x000fe200078e007f */
[----:B------:R-:W-:Y:S04]  /*14120*/  LDS.128 R120, [R184] ;  /* 0x00000000b8787984 */ /* 0x000fe80000000c00 */
[----:B------:R-:W2:Y:S04]  /*14130*/  LDS.128 R124, [R2] ;  /* 0x00000000027c7984 */ /* 0x000ea80000000c00 */
[----:B------:R-:W-:Y:S04]  /*14140*/  LDS.128 R64, [R252] ;  /* 0x00000000fc407984 */ /* 0x000fe80000000c00 */
[----:B------:R-:W-:Y:S06]  /*14150*/  BAR.SYNC.DEFER_BLOCKING 0x0 ;  /* 0x0000000000007b1d */ /* 0x000fec0000010000 */
[----:B------:R3:W-:Y:S04]  /*14160*/  STS.128 [R0], R4 ;  /* 0x0000000400007388 */ /* 0x0007e80000000c00 */
[----:B------:R-:W-:Y:S04]  /*14170*/  STS.128 [R0+0x80], R92 ;  /* 0x0000805c00007388 */ /* 0x000fe80000000c00 */
[----:B------:R4:W-:Y:S04]  /*14180*/  STS.128 [R0+0x400], R12 ;  /* 0x0004000c00007388 */ /* 0x0009e80000000c00 */
[----:B------:R5:W-:Y:S04]  /*14190*/  STS.128 [R0+0x480], R176 ;  /* 0x000480b000007388 */ /* 0x000be80000000c00 */
[----:B------:R-:W-:Y:S01]  /*141a0*/  BAR.SYNC.DEFER_BLOCKING 0x0 ;  /* 0x0000000000007b1d */ /* 0x000fe20000010000 */
[----:B---3--:R-:W-:-:S02]  /*141b0*/  IMAD.MOV.U32 R6, RZ, RZ, R152 ;  /* 0x000000ffff067224 */ /* 0x008fc400078e0098 */
[----:B------:R-:W-:Y:S02]  /*141c0*/  IMAD.MOV.U32 R7, RZ, RZ, R153 ;  /* 0x000000ffff077224 */ /* 0x000fe400078e0099 */
[----:B------:R-:W-:Y:S02]  /*141d0*/  IMAD.MOV.U32 R4, RZ, RZ, R148 ;  /* 0x000000ffff047224 */ /* 0x000fe400078e0094 */
[----:B------:R-:W-:Y:S02]  /*141e0*/  IMAD.MOV.U32 R5, RZ, RZ, R149 ;  /* 0x000000ffff057224 */ /* 0x000fe400078e0095 */
[----:B------:R-:W-:Y:S02]  /*141f0*/  IMAD.MOV.U32 R152, RZ, RZ, R150 ;  /* 0x000000ffff987224 */ /* 0x000fe400078e0096 */
[----:B------:R-:W-:Y:S02]  /*14200*/  IMAD.MOV.U32 R153, RZ, RZ, R151 ;  /* 0x000000ffff997224 */ /* 0x000fe400078e0097 */
[----:B----4-:R-:W-:-:S02]  /*14210*/  IMAD.MOV.U32 R12, RZ, RZ, R44 ;  /* 0x000000ffff0c7224 */ /* 0x010fc400078e002c */
[----:B------:R-:W-:Y:S02]  /*14220*/  IMAD.MOV.U32 R13, RZ, RZ, R45 ;  /* 0x000000ffff0d7224 */ /* 0x000fe400078e002d */
[----:B------:R-:W-:Y:S02]  /*14230*/  IMAD.MOV.U32 R14, RZ, RZ, R48 ;  /* 0x000000ffff0e7224 */ /* 0x000fe400078e0030 */
[----:B------:R-:W-:Y:S02]  /*14240*/  IMAD.MOV.U32 R15, RZ, RZ, R49 ;  /* 0x000000ffff0f7224 */ /* 0x000fe400078e0031 */
[----:B-----5:R-:W-:Y:S02]  /*14250*/  IMAD.MOV.U32 R176, RZ, RZ, R46 ;  /* 0x000000ffffb07224 */ /* 0x020fe400078e002e */
[----:B------:R-:W-:Y:S01]  /*14260*/  IMAD.MOV.U32 R177, RZ, RZ, R47 ;  /* 0x000000ffffb17224 */ /* 0x000fe200078e002f */
[----:B------:R-:W3:Y:S01]  /*14270*/  LDS.128 R92, [R2] ;  /* 0x00000000025c7984 */ /* 0x000ee20000000c00 */
[----:B------:R-:W-:-:S02]  /*14280*/  IMAD.MOV.U32 R178, RZ, RZ, R50 ;  /* 0x000000ffffb27224 */ /* 0x000fc400078e0032 */
[----:B------:R-:W-:Y:S01]  /*14290*/  IMAD.MOV.U32 R179, RZ, RZ, R51 ;  /* 0x000000ffffb37224 */ /* 0x000fe200078e0033 */
[----:B------:R-:W-:Y:S04]  /*142a0*/  LDS.128 R148, [R184] ;  /* 0x00000000b8947984 */ /* 0x000fe80000000c00 */
[----:B------:R-:W-:Y:S04]  /*142b0*/  LDS.128 R44, [R3] ;  /* 0x00000000032c7984 */ /* 0x000fe80000000c00 */
[----:B------:R-:W-:Y:S04]  /*142c0*/  LDS.128 R48, [R252] ;  /* 0x00000000fc307984 */ /* 0x000fe80000000c00 */
[----:B------:R-:W-:Y:S06]  /*142d0*/  BAR.SYNC.DEFER_BLOCKING 0x0 ;  /* 0x0000000000007b1d */ /* 0x000fec0000010000 */
[----:B------:R4:W-:Y:S04]  /*142e0*/  STS.128 [R0], R4 ;  /* 0x0000000400007388 */ /* 0x0009e80000000c00 */
[----:B------:R-:W-:Y:S04]  /*142f0*/  STS.128 [R0+0x80], R152 ;  /* 0x0000809800007388 */ /* 0x000fe80000000c00 */
[----:B------:R5:W-:Y:S04]  /*14300*/  STS.128 [R0+0x400], R12 ;  /* 0x0004000c00007388 */ /* 0x000be80000000c00 */
[----:B------:R-:W-:Y:S04]  /*14310*/  STS.128 [R0+0x480], R176 ;  /* 0x000480b000007388 */ /* 0x000fe80000000c00 */
[----:B------:R-:W-:Y:S01]  /*14320*/  BAR.SYNC.DEFER_BLOCKING 0x0 ;  /* 0x0000000000007b1d */ /* 0x000fe20000010000 */
[----:B----4-:R-:W-:-:S02]  /*14330*/  IMAD.MOV.U32 R6, RZ, RZ, R240 ;  /* 0x000000ffff067224 */ /* 0x010fc400078e00f0 */
[----:B------:R-:W-:Y:S02]  /*14340*/  IMAD.MOV.U32 R7, RZ, RZ, R241 ;  /* 0x000000ffff077224 */ /* 0x000fe400078e00f1 */
[----:B------:R-:W-:Y:S02]  /*14350*/  IMAD.MOV.U32 R4, RZ, RZ, R68 ;  /* 0x000000ffff047224 */ /* 0x000fe400078e0044 */
[----:B------:R-:W-:Y:S02]  /*14360*/  IMAD.MOV.U32 R5, RZ, RZ, R69 ;  /* 0x000000ffff057224 */ /* 0x000fe400078e0045 */
[----:B------:R-:W-:Y:S02]  /*14370*/  IMAD.MOV.U32 R240, RZ, RZ, R70 ;  /* 0x000000fffff07224 */ /* 0x000fe400078e0046 */
[----:B------:R-:W-:Y:S02]  /*14380*/  IMAD.MOV.U32 R241, RZ, RZ, R71 ;  /* 0x000000fffff17224 */ /* 0x000fe400078e0047 */
[----:B-----5:R-:W-:-:S02]  /*14390*/  IMAD.MOV.U32 R14, RZ, RZ, R168 ;  /* 0x000000ffff0e7224 */ /* 0x020fc400078e00a8 */
[----:B------:R-:W-:Y:S01]  /*143a0*/  IMAD.MOV.U32 R15, RZ, RZ, R169 ;  /* 0x000000ffff0f7224 */ /* 0x000fe200078e00a9 */
[----:B------:R-:W4:Y:S04]  /*143b0*/  LDS.128 R176, [R2] ;  /* 0x0000000002b07984 */ /* 0x000f280000000c00 */
[----:B------:R-:W-:Y:S04]  /*143c0*/  LDS.128 R168, [R184] ;  /* 0x00000000b8a87984 */ /* 0x000fe80000000c00 */
[----:B------:R-:W-:Y:S04]  /*143d0*/  LDS.128 R152, [R3] ;  /* 0x0000000003987984 */ /* 0x000fe80000000c00 */
[----:B------:R-:W-:Y:S04]  /*143e0*/  LDS.128 R68, [R252] ;  /* 0x00000000fc447984 */ /* 0x000fe80000000c00 */
[----:B------:R-:W-:Y:S01]  /*143f0*/  BAR.SYNC.DEFER_BLOCKING 0x0 ;  /* 0x0000000000007b1d */ /* 0x000fe20000010000 */
[----:B------:R-:W-:-:S02]  /*14400*/  IMAD.MOV.U32 R12, RZ, RZ, R212 ;  /* 0x000000ffff0c7224 */ /* 0x000fc400078e00d4 */
[----:B------:R-:W-:-:S03]  /*14410*/  IMAD.MOV.U32 R13, RZ, RZ, R213 ;  /* 0x000000ffff0d7224 */ /* 0x000fc600078e00d5 */
        /* <DEDUP_REMOVED lines=18> */
[----:B------:R-:W4:Y:S04]  /*14540*/  LDL.LU R207, [R1+0x11c] ;  /* 0x00011c0001cf7983 */ /* 0x000f280000300800 */
[----:B------:R1:W-:Y:S04]  /*14550*/  STS.128 [R0+0x80], R240 ;  /* 0x000080f000007388 */ /* 0x0003e80000000c00 */
[----:B------:R-:W-:Y:S06]  /*14560*/  BAR.SYNC.DEFER_BLOCKING 0x0 ;  /* 0x0000000000007b1d */ /* 0x000fec0000010000 */
[----:B------:R-:W4:Y:S01]  /*14570*/  LDL.LU R232, [R1+0x60] ;  /* 0x0000600001e87983 */ /* 0x000f220000300800 */
[----:B-1----:R-:W-:-:S03]  /*14580*/  LOP3.LUT R241, R2, 0x20, RZ, 0x3c, !PT ;  /* 0x0000002002f17812 */ /* 0x002fc600078e3cff */
[----:B------:R-:W4:Y:S01]  /*14590*/  LDL.LU R243, [R1+0x244] ;  /* 0x0002440001f37983 */ /* 0x000f220000300800 */
[----:B------:R-:W-:-:S03]  /*145a0*/  LOP3.LUT R242, R2, 0x40, RZ, 0x3c, !PT ;  /* 0x0000004002f27812 */ /* 0x000fc600078e3cff */
[----:B------:R-:W4:Y:S04]  /*145b0*/  LDL.LU R240, [R1+0x240] ;  /* 0x0002400001f07983 */ /* 0x000f280000300800 */
[----:B------:R-:W4:Y:S04]  /*145c0*/  LDL.LU R235, [R1+0x248] ;  /* 0x0002480001eb7983 */ /* 0x000f280000300800 */
[----:B------:R-:W1:Y:S04]  /*145d0*/  LDS.128 R196, [R2] ;  /* 0x0000000002c47984 */ /* 0x000e680000000c00 */
[----:B------:R-:W1:Y:S04]  /*145e0*/  LDS.128 R188, [R241] ;  /* 0x00000000f1bc7984 */ /* 0x000e680000000c00 */
[----:B------:R-:W1:Y:S04]  /*145f0*/  LDS.128 R192, [R242] ;  /* 0x00000000f2c07984 */ /* 0x000e680000000c00 */
[----:B------:R-:W1:Y:S04]  /*14600*/  LDS.128 R184, [R252] ;  /* 0x00000000fcb87984 */ /* 0x000e680000000c00 */
[----:B------:R-:W-:Y:S06]  /*14610*/  BAR.SYNC.DEFER_BLOCKING 0x0 ;  /* 0x0000000000007b1d */ /* 0x000fec0000010000 */
[----:B------:R-:W4:Y:S04]  /*14620*/  LDL.LU R234, [R1+0x254] ;  /* 0x0002540001ea7983 */ /* 0x000f280000300800 */
[----:B------:R-:W4:Y:S04]  /*14630*/  LDL.LU R233, [R1+0x250] ;  /* 0x0002500001e97983 */ /* 0x000f280000300800 */
        /* <DEDUP_REMOVED lines=17> */
[----:B------:R-:W2:Y:S01]  /*14750*/  LDS.128 R180, [R2] ;  /* 0x0000000002b47984 */ /* 0x000ea20000000c00 */
        /* <DEDUP_REMOVED lines=30> */
[----:B------:R4:W-:Y:S04]  /*14940*/  STS.128 [R0+0x80], R236 ;  /* 0x000080ec00007388 */ /* 0x0009e80000000c00 */
[----:B----4-:R-:W4:Y:S04]  /*14950*/  LDL.LU R236, [R1+0x20] ;  /* 0x0000200001ec7983 */ /* 0x010f280000300800 */
[----:B------:R-:W5:Y:S04]  /*14960*/  LDL.LU R238, [R1+0x64] ;  /* 0x0000640001ee7983 */ /* 0x000f680000300800 */
[----:B------:R-:W2:Y:S04]  /*14970*/  LDL.LU R239, [R1+0x24] ;  /* 0x0000240001ef7983 */ /* 0x000ea80000300800 */
[----:B------:R1:W-:Y:S04]  /*14980*/  STS.128 [R0], R4 ;  /* 0x0000000400007388 */ /* 0x0003e80000000c00 */
[----:B------:R-:W-:Y:S04]  /*14990*/  STS.128 [R0+0x400], R12 ;  /* 0x0004000c00007388 */ /* 0x000fe80000000c00 */
[----:B------:R-:W-:Y:S04]  /*149a0*/  STS.128 [R0+0x480], R204 ;  /* 0x000480cc00007388 */ /* 0x000fe80000000c00 */
[----:B------:R-:W-:Y:S01]  /*149b0*/  BAR.SYNC.DEFER_BLOCKING 0x0 ;  /* 0x0000000000007b1d */ /* 0x000fe20000010000 */
[----:B-1----:R-:W-:-:S02]  /*149c0*/  IMAD.MOV.U32 R4, RZ, RZ, R248 ;  /* 0x000000ffff047224 */ /* 0x002fc400078e00f8 */
[C---:B------:R-:W-:Y:S01]  /*149d0*/  IMAD R3, R240.reuse, c[0x0][0x194], RZ ;  /* 0x00006500f0037a24 */ /* 0x040fe200078e02ff */
[----:B------:R-:W-:Y:S01]  /*149e0*/  ISETP.GE.AND P0, PT, R240, c[0x0][0x178], PT ;  /* 0x00005e00f0007a0c */ /* 0x000fe20003f06270 */
[----:B------:R-:W-:Y:S01]  /*149f0*/  IMAD R218, R243, c[0x0][0x198], RZ ;  /* 0x00006600f3da7a24 */ /* 0x000fe200078e02ff */
[----:B------:R-:W3:Y:S04]  /*14a00*/  LDL.LU R237, [R1+0x10] ;  /* 0x0000100001ed7983 */ /* 0x000ee80000300800 */
[----:B------:R-:W1:Y:S04]  /*14a10*/  LDS.128 R12, [R2] ;  /* 0x00000000020c7984 */ /* 0x000e680000000c00 */
[----:B------:R-:W-:Y:S04]  /*14a20*/  LDS.128 R204, [R241] ;  /* 0x00000000f1cc7984 */ /* 0x000fe80000000c00 */
[----:B------:R-:W-:Y:S04]  /*14a30*/  LDS.128 R208, [R242] ;  /* 0x00000000f2d07984 */ /* 0x000fe80000000c00 */
[----:B------:R-:W-:Y:S01]  /*14a40*/  LDS.128 R212, [R252] ;  /* 0x00000000fcd47984 */ /* 0x000fe20000000c00 */
[----:B------:R-:W-:-:S02]  /*14a50*/  IMAD.MOV.U32 R5, RZ, RZ, R249 ;  /* 0x000000ffff057224 */ /* 0x000fc400078e00f9 */
[----:B------:R-:W-:Y:S02]  /*14a60*/  IMAD.MOV.U32 R6, RZ, RZ, R244 ;  /* 0x000000ffff067224 */ /* 0x000fe400078e00f4 */
[----:B------:R-:W-:Y:S01]  /*14a70*/  IMAD.MOV.U32 R7, RZ, RZ, R245 ;  /* 0x000000ffff077224 */ /* 0x000fe200078e00f5 */
[----:B------:R-:W-:Y:S01]  /*14a80*/  BAR.SYNC.DEFER_BLOCKING 0x0 ;  /* 0x0000000000007b1d */ /* 0x000fe20000010000 */
[----:B------:R-:W-:Y:S02]  /*14a90*/  IMAD.MOV.U32 R244, RZ, RZ, R250 ;  /* 0x000000fffff47224 */ /* 0x000fe400078e00fa */
[----:B------:R-:W-:Y:S01]  /*14aa0*/  IMAD.MOV.U32 R245, RZ, RZ, R251 ;  /* 0x000000fffff57224 */ /* 0x000fe200078e00fb */
[----:B------:R-:W-:Y:S02]  /*14ab0*/  LEA R216, P3, R3, c[0x0][0x170], 0x2 ;  /* 0x00005c0003d87a11 */ /* 0x000fe400078610ff */
[----:B------:R-:W-:Y:S01]  /*14ac0*/  ISETP.LT.AND P0, PT, R243, c[0x0][0x17c], !P0 ;  /* 0x00005f00f3007a0c */ /* 0x000fe20004701270 */
[----:B------:R-:W3:Y:S04]  /*14ad0*/  LDL.LU R249, [R1+0x50] ;  /* 0x0000500001f97983 */ /* 0x000ee80000300800 */
[----:B------:R1:W-:Y:S04]  /*14ae0*/  STS.128 [R0], R4 ;  /* 0x0000000400007388 */ /* 0x0003e80000000c00 */
[----:B------:R-:W-:Y:S01]  /*14af0*/  STS.128 [R0+0x80], R244 ;  /* 0x000080f400007388 */ /* 0x000fe20000000c00 */
[----:B-1----:R-:W-:-:S02]  /*14b00*/  IMAD.MOV.U32 R6, RZ, RZ, R224 ;  /* 0x000000ffff067224 */ /* 0x002fc400078e00e0 */
[----:B------:R-:W-:Y:S02]  /*14b10*/  IMAD.MOV.U32 R7, RZ, RZ, R225 ;  /* 0x000000ffff077224 */ /* 0x000fe400078e00e1 */
[----:B------:R-:W-:Y:S02]  /*14b20*/  IMAD.MOV.U32 R4, RZ, RZ, R200 ;  /* 0x000000ffff047224 */ /* 0x000fe400078e00c8 */
[----:B------:R-:W-:Y:S02]  /*14b30*/  IMAD.MOV.U32 R5, RZ, RZ, R201 ;  /* 0x000000ffff057224 */ /* 0x000fe400078e00c9 */
[----:B------:R-:W-:Y:S02]  /*14b40*/  IMAD.MOV.U32 R224, RZ, RZ, R202 ;  /* 0x000000ffffe07224 */ /* 0x000fe400078e00ca */
[----:B------:R-:W-:Y:S01]  /*14b50*/  IMAD.MOV.U32 R225, RZ, RZ, R203 ;  /* 0x000000ffffe17224 */ /* 0x000fe200078e00cb */
[----:B------:R1:W-:Y:S04]  /*14b60*/  STS.128 [R0+0x400], R4 ;  /* 0x0004000400007388 */ /* 0x0003e80000000c00 */
[----:B------:R1:W-:Y:S01]  /*14b70*/  STS.128 [R0+0x480], R224 ;  /* 0x000480e000007388 */ /* 0x0003e20000000c00 */
[----:B------:R-:W-:Y:S01]  /*14b80*/  IMAD.MOV.U32 R202, RZ, RZ, c[0x0][0x194] ;  /* 0x00006500ffca7624 */ /* 0x000fe200078e00ff */
[----:B------:R-:W-:-:S03]  /*14b90*/  LEA.HI.X.SX32 R217, R3, c[0x0][0x174], 0x2, P3 ;  /* 0x00005d0003d97a11 */ /* 0x000fc600018f16ff */
[----:B------:R-:W-:Y:S02]  /*14ba0*/  IMAD R3, R202, 0x80, R3 ;  /* 0x00000080ca037824 */ /* 0x000fe400078e0203 */
[----:B------:R-:W-:Y:S01]  /*14bb0*/  IMAD.WIDE R200, R218, 0x4, R216 ;  /* 0x00000004dac87825 */ /* 0x000fe200078e02d8 */
[----:B------:R-:W-:Y:S02]  /*14bc0*/  BAR.SYNC.DEFER_BLOCKING 0x0 ;  /* 0x0000000000007b1d */ /* 0x000fe40000010000 */
[----:B-1----:R-:W-:Y:S01]  /*14bd0*/  LEA R4, P4, R3, c[0x0][0x170], 0x2 ;  /* 0x00005c0003047a11 */ /* 0x002fe200078810ff */
[----:B------:R-:W-:-:S03]  /*14be0*/  IMAD R0, R202, 0x80, R3 ;  /* 0x00000080ca007824 */ /* 0x000fc600078e0203 */
[----:B------:R-:W-:Y:S02]  /*14bf0*/  LEA.HI.X.SX32 R5, R3, c[0x0][0x174], 0x2, P4 ;  /* 0x00005d0003057a11 */ /* 0x000fe400020f16ff */
[----:B------:R-:W-:-:S04]  /*14c00*/  LEA R6, P6, R0, c[0x0][0x170], 0x2 ;  /* 0x00005c0000067a11 */ /* 0x000fc800078c10ff */
[----:B------:R-:W-:Y:S01]  /*14c10*/  LEA.HI.X.SX32 R7, R0, c[0x0][0x174], 0x2, P6 ;  /* 0x00005d0000077a11 */ /* 0x000fe200030f16ff */
[----:B------:R1:W-:Y:S01]  /*14c20*/  @P0 STG.E [R200.64], R232 ;  /* 0x000000e8c8000986 */ /* 0x0003e2000c101908 */
[----:B------:R-:W-:-:S04]  /*14c30*/  ISETP.GE.AND P0, PT, R243, c[0x0][0x17c], PT ;  /* 0x00005f00f3007a0c */ /* 0x000fc80003f06270 */
[----:B------:R-:W-:Y:S01]  /*14c40*/  ISETP.LT.AND P3, PT, R235, c[0x0][0x178], !P0 ;  /* 0x00005e00eb007a0c */ /* 0x000fe20004761270 */
[----:B-1----:R-:W-:Y:S01]  /*14c50*/  IMAD R201, R202, 0x80, R0 ;  /* 0x00000080cac97824 */ /* 0x002fe200078e0200 */
[----:B------:R-:W-:-:S04]  /*14c60*/  ISETP.LT.AND P6, PT, R234, c[0x0][0x178], !P0 ;  /* 0x00005e00ea007a0c */ /* 0x000fc800047c1270 */
[----:B------:R-:W-:Y:S02]  /*14c70*/  LEA R200, P4, R201, c[0x0][0x170], 0x2 ;  /* 0x00005c00c9c87a11 */ /* 0x000fe400078810ff */
[----:B------:R-:W-:Y:S02]  /*14c80*/  ISETP.LT.AND P0, PT, R233, c[0x0][0x178], !P0 ;  /* 0x00005e00e9007a0c */ /* 0x000fe40004701270 */
[----:B------:R-:W-:Y:S02]  /*14c90*/  ISETP.LT.AND P5, PT, R240, c[0x0][0x178], !P2 ;  /* 0x00005e00f0007a0c */ /* 0x000fe400057a1270 */
[----:B------:R-:W-:Y:S02]  /*14ca0*/  LEA.HI.X.SX32 R201, R201, c[0x0][0x174], 0x2, P4 ;  /* 0x00005d00c9c97a11 */ /* 0x000fe400020f16ff */
[----:B------:R-:W-:Y:S01]  /*14cb0*/  ISETP.LT.AND P4, PT, R235, c[0x0][0x178], !P2 ;  /* 0x00005e00eb007a0c */ /* 0x000fe20005781270 */
[C---:B------:R-:W-:Y:S01]  /*14cc0*/  IMAD.WIDE R202, R218.reuse, 0x4, R4 ;  /* 0x00000004daca7825 */ /* 0x040fe200078e0204 */
[----:B------:R-:W-:-:S03]  /*14cd0*/  IADD3 R232, R218, c[0x0][0x198], RZ ;  /* 0x00006600dae87a10 */ /* 0x000fc60007ffe0ff */
[----:B------:R-:W-:-:S04]  /*14ce0*/  IMAD.WIDE R226, R218, 0x4, R6 ;  /* 0x00000004dae27825 */ /* 0x000fc800078e0206 */
[----:B------:R-:W-:-:S04]  /*14cf0*/  IMAD.WIDE R224, R218, 0x4, R200 ;  /* 0x00000004dae07825 */ /* 0x000fc800078e02c8 */
[C---:B------:R-:W-:Y:S01]  /*14d00*/  IMAD.WIDE R218, R232.reuse, 0x4, R216 ;  /* 0x00000004e8da7825 */ /* 0x040fe200078e02d8 */
[----:B----4-:R1:W-:Y:S04]  /*14d10*/  @P3 STG.E [R202.64], R236 ;  /* 0x000000ecca003986 */ /* 0x0103e8000c101908 */
[----:B------:R-:W-:Y:S04]  /*14d20*/  @P6 STG.E [R226.64], R220 ;  /* 0x000000dce2006986 */ /* 0x000fe8000c101908 */
[----:B------:R-:W-:Y:S01]  /*14d30*/  @P0 STG.E [R224.64], R60 ;  /* 0x0000003ce0000986 */ /* 0x000fe2000c101908 */
[----:B-1----:R-:W-:-:S03]  /*14d40*/  IMAD.WIDE R202, R232, 0x4, R4 ;  /* 0x00000004e8ca7825 */ /* 0x002fc600078e0204 */
[----:B-----5:R1:W-:Y:S04]  /*14d50*/  @P5 STG.E [R218.64], R238 ;  /* 0x000000eeda005986 */ /* 0x0203e8000c101908 */
[----:B--2---:R2:W-:Y:S04]  /*14d60*/  @P4 STG.E [R202.64], R239 ;  /* 0x000000efca004986 */ /* 0x0045e8000c101908 */
[----:B-1----:R-:W4:Y:S04]  /*14d70*/  LDL.LU R238, [R1+0x54] ;  /* 0x0000540001ee7983 */ /* 0x002f280000300800 */
[----:B--2---:R-:W2:Y:S01]  /*14d80*/  LDL.LU R239, [R1+0x14] ;  /* 0x0000140001ef7983 */ /* 0x004ea20000300800 */
[----:B------:R-:W-:-:S02]  /*14d90*/  ISETP.LT.AND P3, PT, R234, c[0x0][0x178], !P2 ;  /* 0x00005e00ea007a0c */ /* 0x000fc40005761270 */
[----:B------:R-:W-:Y:S02]  /*14da0*/  ISETP.LT.AND P2, PT, R233, c[0x0][0x178], !P2 ;  /* 0x00005e00e9007a0c */ /* 0x000fe40005741270 */
[C---:B------:R-:W-:Y:S01]  /*14db0*/  IADD3 R3, R232.reuse, c[0x0][0x198], RZ ;  /* 0x00006600e8037a10 */ /* 0x040fe20007ffe0ff */
[----:B------:R-:W-:Y:S01]  /*14dc0*/  IMAD.WIDE R224, R232, 0x4, R6 ;  /* 0x00000004e8e07825 */ /* 0x000fe200078e0206 */
[----:B------:R-:W-:Y:S01]  /*14dd0*/  ISETP.LT.AND P5, PT, R240, c[0x0][0x178], !P1 ;  /* 0x00005e00f0007a0c */ /* 0x000fe20004fa1270 */
[----:B------:R-:W5:Y:S01]  /*14de0*/  LDL.LU R248, [R1+0x40] ;  /* 0x0000400001f87983 */ /* 0x000f620000300800 */
[----:B------:R-:W-:Y:S01]  /*14df0*/  IADD3 R0, R243, 0x3, RZ ;  /* 0x00000003f3007810 */ /* 0x000fe20007ffe0ff */
[----:B------:R-:W-:Y:S01]  /*14e00*/  IMAD.WIDE R218, R232, 0x4, R200 ;  /* 0x00000004e8da7825 */ /* 0x000fe200078e02c8 */
[----:B------:R-:W-:Y:S01]  /*14e10*/  ISETP.LT.AND P0, PT, R235, c[0x0][0x178], !P1 ;  /* 0x00005e00eb007a0c */ /* 0x000fe20004f01270 */
[----:B------:R-:W5:Y:S01]  /*14e20*/  LDL.LU R236, [R1] ;  /* 0x0000000001ec7983 */ /* 0x000f620000300800 */
[----:B------:R-:W-:Y:S01]  /*14e30*/  ISETP.LT.AND P4, PT, R234, c[0x0][0x178], !P1 ;  /* 0x00005e00ea007a0c */ /* 0x000fe20004f81270 */
[----:B------:R-:W-:Y:S01]  /*14e40*/  IMAD.WIDE R202, R3, 0x4, R216 ;  /* 0x0000000403ca7825 */ /* 0x000fe200078e02d8 */
[----:B------:R-:W-:Y:S01]  /*14e50*/  ISETP.GE.AND P6, PT, R0, c[0x0][0x17c], PT ;  /* 0x00005f0000007a0c */ /* 0x000fe20003fc6270 */
[----:B------:R-:W-:Y:S01]  /*14e60*/  @P3 STG.E [R224.64], R221 ;  /* 0x000000dde0003986 */ /* 0x000fe2000c101908 */
[----:B------:R-:W-:-:S02]  /*14e70*/  IADD3 R60, R243, 0x4, RZ ;  /* 0x00000004f33c7810 */ /* 0x000fc40007ffe0ff */
[----:B------:R-:W-:Y:S01]  /*14e80*/  ISETP.LT.AND P1, PT, R233, c[0x0][0x178], !P1 ;  /* 0x00005e00e9007a0c */ /* 0x000fe20004f21270 */
[----:B------:R1:W-:Y:S01]  /*14e90*/  @P2 STG.E [R218.64], R61 ;  /* 0x0000003dda002986 */ /* 0x0003e2000c101908 */
[----:B------:R-:W-:Y:S02]  /*14ea0*/  ISETP.LT.AND P2, PT, R240, c[0x0][0x178], !P6 ;  /* 0x00005e00f0007a0c */ /* 0x000fe40007741270 */
[----:B------:R-:W-:Y:S02]  /*14eb0*/  ISETP.GE.AND P3, PT, R60, c[0x0][0x17c], PT ;  /* 0x00005f003c007a0c */ /* 0x000fe40003f66270 */
[C---:B------:R-:W-:Y:S01]  /*14ec0*/  IADD3 R0, R3.reuse, c[0x0][0x198], RZ ;  /* 0x0000660003007a10 */ /* 0x040fe20007ffe0ff */
[----:B-1----:R-:W-:-:S04]  /*14ed0*/  IMAD.WIDE R60, R3, 0x4, R6 ;  /* 0x00000004033c7825 */ /* 0x002fc800078e0206 */
[----:B------:R-:W-:Y:S01]  /*14ee0*/  IMAD.WIDE R218, R3, 0x4, R200 ;  /* 0x0000000403da7825 */ /* 0x000fe200078e02c8 */
[----:B---3--:R1:W-:Y:S01]  /*14ef0*/  @P5 STG.E [R202.64], R249 ;  /* 0x000000f9ca005986 */ /* 0x0083e2000c101908 */
[----:B------:R-:W-:Y:S02]  /*14f00*/  ISETP.LT.AND P5, PT, R235, c[0x0][0x178], !P6 ;  /* 0x00005e00eb007a0c */ /* 0x000fe400077a1270 */
[----:B-1----:R-:W-:-:S05]  /*14f10*/  IMAD.WIDE R202, R3, 0x4, R4 ;  /* 0x0000000403ca7825 */ /* 0x002fca00078e0204 */
[----:B------:R1:W-:Y:S04]  /*14f20*/  @P0 STG.E [R202.64], R237 ;  /* 0x000000edca000986 */ /* 0x0003e8000c101908 */
[----:B------:R3:W-:Y:S04]  /*14f30*/  @P4 STG.E [R60.64], R24 ;  /* 0x000000183c004986 */ /* 0x0007e8000c101908 */
[----:B------:R-:W-:Y:S01]  /*14f40*/  @P1 STG.E [R218.64], R80 ;  /* 0x00000050da001986 */ /* 0x000fe2000c101908 */
[----:B-1----:R-:W-:-:S03]  /*14f50*/  IMAD.WIDE R202, R0, 0x4, R216 ;  /* 0x0000000400ca7825 */ /* 0x002fc600078e02d8 */
[----:B------:R-:W5:Y:S01]  /*14f60*/  LDL.LU R237, [R1+0x44] ;  /* 0x0000440001ed7983 */ /* 0x000f620000300800 */
[----:B---3--:R-:W-:-:S03]  /*14f70*/  IMAD.WIDE R60, R0, 0x4, R4 ;  /* 0x00000004003c7825 */ /* 0x008fc600078e0204 */
[----:B----4-:R-:W-:Y:S04]  /*14f80*/  @P2 STG.E [R202.64], R238 ;  /* 0x000000eeca002986 */ /* 0x010fe8000c101908 */
[----:B--2---:R1:W-:Y:S04]  /*14f90*/  @P5 STG.E [R60.64], R239 ;  /* 0x000000ef3c005986 */ /* 0x0043e8000c101908 */
[----:B-1----:R-:W2:Y:S01]  /*14fa0*/  LDL.LU R239, [R1+0x4] ;  /* 0x0000040001ef7983 */ /* 0x002ea20000300800 */
[----:B------:R-:W-:Y:S02]  /*14fb0*/  ISETP.LT.AND P4, PT, R234, c[0x0][0x178], !P6 ;  /* 0x00005e00ea007a0c */ /* 0x000fe40007781270 */
[----:B------:R-:W-:Y:S01]  /*14fc0*/  IADD3 R24, R243, 0x5, RZ ;  /* 0x00000005f3187810 */ /* 0x000fe20007ffe0ff */
[----:B------:R-:W-:Y:S01]  /*14fd0*/  IMAD.WIDE R202, R0, 0x4, R6 ;  /* 0x0000000400ca7825 */ /* 0x000fe200078e0206 */
[----:B------:R-:W-:Y:S01]  /*14fe0*/  ISETP.LT.AND P6, PT, R233, c[0x0][0x178], !P6 ;  /* 0x00005e00e9007a0c */ /* 0x000fe200077c1270 */
[----:B------:R-:W3:Y:S01]  /*14ff0*/  LDL.LU R238, [R1+0x30] ;  /* 0x0000300001ee7983 */ /* 0x000ee20000300800 */
[----:B------:R-:W-:-:S02]  /*15000*/  ISETP.LT.AND P5, PT, R240, c[0x0][0x178], !P3 ;  /* 0x00005e00f0007a0c */ /* 0x000fc40005fa1270 */
[----:B------:R-:W-:Y:S02]  /*15010*/  ISETP.GE.AND P0, PT, R24, c[0x0][0x17c], PT ;  /* 0x00005f0018007a0c */ /* 0x000fe40003f06270 */
[----:B------:R-:W-:Y:S02]  /*15020*/  IADD3 R24, R243, 0x6, RZ ;  /* 0x00000006f3187810 */ /* 0x000fe40007ffe0ff */
[C---:B------:R-:W-:Y:S01]  /*15030*/  IADD3 R3, R0.reuse, c[0x0][0x198], RZ ;  /* 0x0000660000037a10 */ /* 0x040fe20007ffe0ff */
[----:B------:R1:W-:Y:S01]  /*15040*/  @P4 STG.E [R202.64], R25 ;  /* 0x00000019ca004986 */ /* 0x0003e2000c101908 */
[----:B------:R-:W-:Y:S01]  /*15050*/  IMAD.WIDE R60, R0, 0x4, R200 ;  /* 0x00000004003c7825 */ /* 0x000fe200078e02c8 */
[----:B------:R-:W-:Y:S02]  /*15060*/  ISETP.LT.AND P1, PT, R235, c[0x0][0x178], !P3 ;  /* 0x00005e00eb007a0c */ /* 0x000fe40005f21270 */
[----:B------:R-:W-:Y:S02]  /*15070*/  ISETP.GE.AND P4, PT, R24, c[0x0][0x17c], PT ;  /* 0x00005f0018007a0c */ /* 0x000fe40003f86270 */
[----:B------:R-:W-:Y:S01]  /*15080*/  ISETP.LT.AND P2, PT, R234, c[0x0][0x178], !P3 ;  /* 0x00005e00ea007a0c */ /* 0x000fe20005f41270 */
[----:B------:R4:W-:Y:S01]  /*15090*/  @P6 STG.E [R60.64], R81 ;  /* 0x000000513c006986 */ /* 0x0009e2000c101908 */
[----:B------:R-:W-:Y:S01]  /*150a0*/  ISETP.LT.AND P3, PT, R233, c[0x0][0x178], !P3 ;  /* 0x00005e00e9007a0c */ /* 0x000fe20005f61270 */
[----:B-1----:R-:W-:Y:S01]  /*150b0*/  IMAD.WIDE R24, R3, 0x4, R216 ;  /* 0x0000000403187825 */ /* 0x002fe200078e02d8 */
[----:B------:R-:W-:-:S04]  /*150c0*/  ISETP.LT.AND P6, PT, R240, c[0x0][0x178], !P0 ;  /* 0x00005e00f0007a0c */ /* 0x000fc800047c1270 */
[----:B-----5:R1:W-:Y:S01]  /*150d0*/  @P5 STG.E [R24.64], R248 ;  /* 0x000000f818005986 */ /* 0x0203e2000c101908 */
[----:B------:R-:W-:Y:S01]  /*150e0*/  ISETP.LT.AND P5, PT, R235, c[0x0][0x178], !P0 ;  /* 0x00005e00eb007a0c */ /* 0x000fe200047a1270 */
[C---:B----4-:R-:W-:Y:S01]  /*150f0*/  IMAD.WIDE R60, R3.reuse, 0x4, R4 ;  /* 0x00000004033c7825 */ /* 0x050fe200078e0204 */
[----:B------:R-:W-:-:S03]  /*15100*/  IADD3 R219, R3, c[0x0][0x198], RZ ;  /* 0x0000660003db7a10 */ /* 0x000fc60007ffe0ff */
[C---:B------:R-:W-:Y:S01]  /*15110*/  IMAD.WIDE R80, R3.reuse, 0x4, R6 ;  /* 0x0000000403507825 */ /* 0x040fe200078e0206 */
[----:B------:R4:W-:Y:S04]  /*15120*/  @P1 STG.E [R60.64], R236 ;  /* 0x000000ec3c001986 */ /* 0x0009e8000c101908 */
[----:B------:R5:W-:Y:S01]  /*15130*/  @P2 STG.E [R80.64], R16 ;  /* 0x0000001050002986 */ /* 0x000be2000c101908 */
[----:B-1----:R-:W-:-:S04]  /*15140*/  IMAD.WIDE R24, R3, 0x4, R200 ;  /* 0x0000000403187825 */ /* 0x002fc800078e02c8 */
[C---:B----4-:R-:W-:Y:S01]  /*15150*/  IMAD.WIDE R60, R219.reuse, 0x4, R216 ;  /* 0x00000004db3c7825 */ /* 0x050fe200078e02d8 */
[----:B------:R-:W-:Y:S03]  /*15160*/  @P3 STG.E [R24.64], R76 ;  /* 0x0000004c18003986 */ /* 0x000fe6000c101908 */
[----:B-----5:R-:W-:Y:S01]  /*15170*/  IMAD.WIDE R80, R219, 0x4, R4 ;  /* 0x00000004db507825 */ /* 0x020fe200078e0204 */
[----:B------:R-:W-:Y:S04]  /*15180*/  @P6 STG.E [R60.64], R237 ;  /* 0x000000ed3c006986 */ /* 0x000fe8000c101908 */
[----:B--2---:R1:W-:Y:S04]  /*15190*/  @P5 STG.E [R80.64], R239 ;  /* 0x000000ef50005986 */ /* 0x0043e8000c101908 */
[----:B-1----:R-:W2:Y:S01]  /*151a0*/  LDL.LU R239, [R1+0x34] ;  /* 0x0000340001ef7983 */ /* 0x002ea20000300800 */
[----:B------:R-:W-:-:S02]  /*151b0*/  ISETP.LT.AND P1, PT, R234, c[0x0][0x178], !P0 ;  /* 0x00005e00ea007a0c */ /* 0x000fc40004721270 */
[----:B------:R-:W-:Y:S01]  /*151c0*/  ISETP.LT.AND P0, PT, R233, c[0x0][0x178], !P0 ;  /* 0x00005e00e9007a0c */ /* 0x000fe20004701270 */
[----:B------:R-:W-:Y:S01]  /*151d0*/  IMAD.WIDE R202, R219, 0x4, R6 ;  /* 0x00000004dbca7825 */ /* 0x000fe200078e0206 */
[----:B------:R-:W-:Y:S01]  /*151e0*/  IADD3 R0, R243, 0x7, RZ ;  /* 0x00000007f3007810 */ /* 0x000fe20007ffe0ff */
[----:B------:R-:W4:Y:S01]  /*151f0*/  LDL.LU R250, [R1+0x68] ;  /* 0x0000680001fa7983 */ /* 0x000f220000300800 */
[C---:B------:R-:W-:Y:S01]  /*15200*/  IADD3 R3, R219.reuse, c[0x0][0x198], RZ ;  /* 0x00006600db037a10 */ /* 0x040fe20007ffe0ff */
[----:B------:R-:W-:Y:S01]  /*15210*/  IMAD.WIDE R218, R219, 0x4, R200 ;  /* 0x00000004dbda7825 */ /* 0x000fe200078e02c8 */
[----:B------:R-:W-:Y:S01]  /*15220*/  ISETP.GE.AND P2, PT, R0, c[0x0][0x17c], PT ;  /* 0x00005f0000007a0c */ /* 0x000fe20003f46270 */
[----:B------:R-:W5:Y:S01]  /*15230*/  LDL.LU R249, [R1+0x28] ;  /* 0x0000280001f97983 */ /* 0x000f620000300800 */
[----:B------:R-:W-:Y:S02]  /*15240*/  ISETP.LT.AND P6, PT, R240, c[0x0][0x178], !P4 ;  /* 0x00005e00f0007a0c */ /* 0x000fe400067c1270 */
[----:B------:R-:W-:Y:S01]  /*15250*/  ISETP.LT.AND P3, PT, R235, c[0x0][0x178], !P4 ;  /* 0x00005e00eb007a0c */ /* 0x000fe20006761270 */
[----:B------:R-:W-:Y:S01]  /*15260*/  @P1 STG.E [R202.64], R17 ;  /* 0x00000011ca001986 */ /* 0x000fe2000c101908 */
[----:B------:R-:W-:-:S02]  /*15270*/  ISETP.LT.AND P5, PT, R234, c[0x0][0x178], !P4 ;  /* 0x00005e00ea007a0c */ /* 0x000fc400067a1270 */
[----:B------:R-:W-:Y:S01]  /*15280*/  ISETP.LT.AND P4, PT, R233, c[0x0][0x178], !P4 ;  /* 0x00005e00e9007a0c */ /* 0x000fe20006781270 */
[----:B------:R1:W-:Y:S01]  /*15290*/  @P0 STG.E [R218.64], R77 ;  /* 0x0000004dda000986 */ /* 0x0003e2000c101908 */
[----:B------:R-:W-:Y:S01]  /*152a0*/  ISETP.LT.AND P0, PT, R240, c[0x0][0x178], !P2 ;  /* 0x00005e00f0007a0c */ /* 0x000fe20005701270 */
[C---:B------:R-:W-:Y:S02]  /*152b0*/  IMAD.WIDE R24, R3.reuse, 0x4, R216 ;  /* 0x0000000403187825 */ /* 0x040fe400078e02d8 */
[----:B------:R-:W4:Y:S02]  /*152c0*/  LDL.LU R248, [R1+0x6c] ;  /* 0x00006c0001f87983 */ /* 0x000f240000300800 */
[----:B------:R-:W-:-:S04]  /*152d0*/  IMAD.WIDE R60, R3, 0x4, R4 ;  /* 0x00000004033c7825 */ /* 0x000fc800078e0204 */
[----:B------:R-:W-:-:S04]  /*152e0*/  IMAD.WIDE R80, R3, 0x4, R6 ;  /* 0x0000000403507825 */ /* 0x000fc800078e0206 */
[C---:B------:R-:W-:Y:S01]  /*152f0*/  IMAD.WIDE R220, R3.reuse, 0x4, R200 ;  /* 0x0000000403dc7825 */ /* 0x040fe200078e02c8 */
[----:B------:R-:W-:Y:S01]  /*15300*/  IADD3 R3, R3, c[0x0][0x198], RZ ;  /* 0x0000660003037a10 */ /* 0x000fe20007ffe0ff */
[----:B---3--:R-:W-:Y:S04]  /*15310*/  @P6 STG.E [R24.64], R238 ;  /* 0x000000ee18006986 */ /* 0x008fe8000c101908 */
[----:B-1----:R-:W-:Y:S01]  /*15320*/  IMAD.WIDE R76, R3, 0x4, R216 ;  /* 0x00000004034c7825 */ /* 0x002fe200078e02d8 */
[----:B------:R-:W-:Y:S04]  /*15330*/  @P3 STG.E [R60.64], R228 ;  /* 0x000000e43c003986 */ /* 0x000fe8000c101908 */
[----:B------:R-:W-:Y:S04]  /*15340*/  @P5 STG.E [R80.64], R8 ;  /* 0x0000000850005986 */ /* 0x000fe8000c101908 */
[----:B------:R-:W-:Y:S04]  /*15350*/  @P4 STG.E [R220.64], R72 ;  /* 0x00000048dc004986 */ /* 0x000fe8000c101908 */
[----:B--2---:R1:W-:Y:S04]  /*15360*/  @P0 STG.E [R76.64], R239 ;  /* 0x000000ef4c000986 */ /* 0x0043e8000c101908 */
[----:B-1----:R-:W2:Y:S01]  /*15370*/  LDL.LU R239, [R1+0x2c] ;  /* 0x00002c0001ef7983 */ /* 0x002ea20000300800 */
[----:B------:R-:W-:-:S02]  /*15380*/  IADD3 R0, R243, 0x8, RZ ;  /* 0x00000008f3007810 */ /* 0x000fc40007ffe0ff */
[----:B------:R-:W-:Y:S02]  /*15390*/  ISETP.LT.AND P3, PT, R235, c[0x0][0x178], !P2 ;  /* 0x00005e00eb007a0c */ /* 0x000fe40005761270 */
[----:B------:R-:W-:Y:S02]  /*153a0*/  ISETP.LT.AND P6, PT, R234, c[0x0][0x178], !P2 ;  /* 0x00005e00ea007a0c */ /* 0x000fe400057c1270 */
[C---:B------:R-:W-:Y:S01]  /*153b0*/  IADD3 R219, R3.reuse, c[0x0][0x198], RZ ;  /* 0x0000660003db7a10 */ /* 0x040fe20007ffe0ff */
[----:B------:R-:W-:Y:S01]  /*153c0*/  IMAD.WIDE R16, R3, 0x4, R4 ;  /* 0x0000000403107825 */ /* 0x000fe200078e0204 */
[----:B------:R-:W-:Y:S01]  /*153d0*/  ISETP.GE.AND P1, PT, R0, c[0x0][0x17c], PT ;  /* 0x00005f0000007a0c */ /* 0x000fe20003f26270 */
[----:B------:R-:W3:Y:S01]  /*153e0*/  LDL.LU R236, [R1+0x58] ;  /* 0x0000580001ec7983 */ /* 0x000ee20000300800 */
[----:B------:R-:W-:Y:S02]  /*153f0*/  ISETP.LT.AND P2, PT, R233, c[0x0][0x178], !P2 ;  /* 0x00005e00e9007a0c */ /* 0x000fe40005741270 */
[----:B------:R-:W-:Y:S01]  /*15400*/  ISETP.LT.AND P4, PT, R240, c[0x0][0x178], !P1 ;  /* 0x00005e00f0007a0c */ /* 0x000fe20004f81270 */
[----:B------:R-:W-:Y:S01]  /*15410*/  IMAD.WIDE R24, R3, 0x4, R6 ;  /* 0x0000000403187825 */ /* 0x000fe200078e0206 */
[----:B------:R-:W-:Y:S01]  /*15420*/  ISETP.LT.AND P5, PT, R235, c[0x0][0x178], !P1 ;  /* 0x00005e00eb007a0c */ /* 0x000fe20004fa1270 */
[----:B------:R-:W3:Y:S01]  /*15430*/  LDL.LU R237, [R1+0x18] ;  /* 0x0000180001ed7983 */ /* 0x000ee20000300800 */
[----:B------:R-:W-:Y:S01]  /*15440*/  IADD3 R0, R243, 0x9, RZ ;  /* 0x00000009f3007810 */ /* 0x000fe20007ffe0ff */
[----:B------:R-:W-:-:S02]  /*15450*/  IMAD.WIDE R60, R3, 0x4, R200 ;  /* 0x00000004033c7825 */ /* 0x000fc400078e02c8 */
[----:B------:R1:W-:Y:S02]  /*15460*/  @P3 STG.E [R16.64], R229 ;  /* 0x000000e510003986 */ /* 0x0003e4000c101908 */
[C---:B------:R-:W-:Y:S01]  /*15470*/  IMAD.WIDE R80, R219.reuse, 0x4, R216 ;  /* 0x00000004db507825 */ /* 0x040fe200078e02d8 */
[----:B------:R-:W-:Y:S01]  /*15480*/  ISETP.GE.AND P0, PT, R0, c[0x0][0x17c], PT ;  /* 0x00005f0000007a0c */ /* 0x000fe20003f06270 */
[----:B------:R1:W-:Y:S02]  /*15490*/  @P6 STG.E [R24.64], R9 ;  /* 0x0000000918006986 */ /* 0x0003e4000c101908 */
[----:B------:R-:W-:Y:S01]  /*154a0*/  IMAD.WIDE R202, R219, 0x4, R4 ;  /* 0x00000004dbca7825 */ /* 0x000fe200078e0204 */
[----:B------:R-:W-:Y:S01]  /*154b0*/  ISETP.LT.AND P3, PT, R234, c[0x0][0x178], !P1 ;  /* 0x00005e00ea007a0c */ /* 0x000fe20004f61270 */
[----:B------:R1:W-:Y:S01]  /*154c0*/  @P2 STG.E [R60.64], R73 ;  /* 0x000000493c002986 */ /* 0x0003e2000c101908 */
[----:B------:R-:W-:-:S03]  /*154d0*/  ISETP.LT.AND P2, PT, R233, c[0x0][0x178], !P1 ;  /* 0x00005e00e9007a0c */ /* 0x000fc60004f41270 */
[----:B----4-:R-:W-:Y:S01]  /*154e0*/  @P4 STG.E [R80.64], R250 ;  /* 0x000000fa50004986 */ /* 0x010fe2000c101908 */
[----:B------:R-:W-:-:S03]  /*154f0*/  ISETP.LT.AND P4, PT, R240, c[0x0][0x178], !P0 ;  /* 0x00005e00f0007a0c */ /* 0x000fc60004781270 */
[----:B-----5:R-:W-:Y:S01]  /*15500*/  @P5 STG.E [R202.64], R249 ;  /* 0x000000f9ca005986 */ /* 0x020fe2000c101908 */
[----:B------:R-:W-:Y:S02]  /*15510*/  ISETP.LT.AND P5, PT, R235, c[0x0][0x178], !P0 ;  /* 0x00005e00eb007a0c */ /* 0x000fe400047a1270 */
[C---:B------:R-:W-:Y:S01]  /*15520*/  IADD3 R3, R219.reuse, c[0x0][0x198], RZ ;  /* 0x00006600db037a10 */ /* 0x040fe20007ffe0ff */
[C---:B-1----:R-:W-:Y:S01]  /*15530*/  IMAD.WIDE R16, R219.reuse, 0x4, R6 ;  /* 0x00000004db107825 */ /* 0x042fe200078e0206 */
[----:B------:R-:W4:Y:S03]  /*15540*/  LDL.LU R238, [R1+0x5c] ;  /* 0x00005c0001ee7983 */ /* 0x000f260000300800 */
[----:B------:R-:W-:Y:S01]  /*15550*/  IMAD.WIDE R8, R219, 0x4, R200 ;  /* 0x00000004db087825 */ /* 0x000fe200078e02c8 */
[----:B------:R-:W-:Y:S03]  /*15560*/  @P3 STG.E [R16.64], R222 ;  /* 0x000000de10003986 */ /* 0x000fe6000c101908 */
[C---:B------:R-:W-:Y:S01]  /*15570*/  IMAD.WIDE R24, R3.reuse, 0x4, R216 ;  /* 0x0000000403187825 */ /* 0x040fe200078e02d8 */
[----:B------:R-:W-:Y:S03]  /*15580*/  @P2 STG.E [R8.64], R62 ;  /* 0x0000003e08002986 */ /* 0x000fe6000c101908 */
[----:B------:R-:W-:Y:S01]  /*15590*/  IMAD.WIDE R60, R3, 0x4, R4 ;  /* 0x00000004033c7825 */ /* 0x000fe200078e0204 */
[----:B------:R-:W-:Y:S04]  /*155a0*/  @P4 STG.E [R24.64], R248 ;  /* 0x000000f818004986 */ /* 0x000fe8000c101908 */
[----:B--2---:R1:W-:Y:S04]  /*155b0*/  @P5 STG.E [R60.64], R239 ;  /* 0x000000ef3c005986 */ /* 0x0043e8000c101908 */
[----:B-1----:R-:W2:Y:S01]  /*155c0*/  LDL.LU R239, [R1+0x1c] ;  /* 0x00001c0001ef7983 */ /* 0x002ea20000300800 */
[----:B------:R-:W-:-:S02]  /*155d0*/  ISETP.LT.AND P6, PT, R234, c[0x0][0x178], !P0 ;  /* 0x00005e00ea007a0c */ /* 0x000fc400047c1270 */
[----:B------:R-:W-:Y:S01]  /*155e0*/  IADD3 R0, R243, 0xa, RZ ;  /* 0x0000000af3007810 */ /* 0x000fe20007ffe0ff */
[----:B------:R-:W-:Y:S01]  /*155f0*/  IMAD.WIDE R72, R3, 0x4, R6 ;  /* 0x0000000403487825 */ /* 0x000fe200078e0206 */
[----:B------:R-:W5:Y:S02]  /*15600*/  LDL.LU R249, [R1+0x48] ;  /* 0x0000480001f97983 */ /* 0x000f640000300800 */
[----:B------:R-:W-:Y:S02]  /*15610*/  ISETP.GE.AND P1, PT, R0, c[0x0][0x17c], PT ;  /* 0x00005f0000007a0c */ /* 0x000fe40003f26270 */
[----:B------:R-:W-:Y:S01]  /*15620*/  ISETP.LT.AND P0, PT, R233, c[0x0][0x178], !P0 ;  /* 0x00005e00e9007a0c */ /* 0x000fe20004701270 */
[----:B------:R-:W5:Y:S01]  /*15630*/  LDL.LU R248, [R1+0x8] ;  /* 0x0000080001f87983 */ /* 0x000f620000300800 */
[----:B------:R-:W-:-:S03]  /*15640*/  ISETP.LT.AND P4, PT, R240, c[0x0][0x178], !P1 ;  /* 0x00005e00f0007a0c */ /* 0x000fc60004f81270 */
[----:B------:R-:W-:Y:S01]  /*15650*/  @P6 STG.E [R72.64], R223 ;  /* 0x000000df48006986 */ /* 0x000fe2000c101908 */
[----:B------:R-:W-:Y:S02]  /*15660*/  ISETP.LT.AND P6, PT, R235, c[0x0][0x178], !P1 ;  /* 0x00005e00eb007a0c */ /* 0x000fe40004fc1270 */
[C---:B------:R-:W-:Y:S01]  /*15670*/  IADD3 R77, R3.reuse, c[0x0][0x198], RZ ;  /* 0x00006600034d7a10 */ /* 0x040fe20007ffe0ff */
[----:B------:R-:W-:Y:S01]  /*15680*/  IMAD.WIDE R16, R3, 0x4, R200 ;  /* 0x0000000403107825 */ /* 0x000fe200078e02c8 */
[----:B------:R-:W-:-:S03]  /*15690*/  IADD3 R0, R243, 0xb, RZ ;  /* 0x0000000bf3007810 */ /* 0x000fc60007ffe0ff */
[----:B------:R-:W-:Y:S01]  /*156a0*/  IMAD.WIDE R8, R77, 0x4, R216 ;  /* 0x000000044d087825 */ /* 0x000fe200078e02d8 */
[----:B------:R-:W-:-:S03]  /*156b0*/  ISETP.GE.AND P3, PT, R0, c[0x0][0x17c], PT ;  /* 0x00005f0000007a0c */ /* 0x000fc60003f66270 */
[----:B------:R-:W-:Y:S01]  /*156c0*/  IMAD.WIDE R24, R77, 0x4, R4 ;  /* 0x000000044d187825 */ /* 0x000fe200078e0204 */
[----:B------:R-:W-:Y:S01]  /*156d0*/  @P0 STG.E [R16.64], R63 ;  /* 0x0000003f10000986 */ /* 0x000fe2000c101908 */
[----:B------:R-:W-:-:S03]  /*156e0*/  ISETP.LT.AND P2, PT, R234, c[0x0][0x178], !P1 ;  /* 0x00005e00ea007a0c */ /* 0x000fc60004f41270 */
[----:B---3--:R1:W-:Y:S01]  /*156f0*/  @P4 STG.E [R8.64], R236 ;  /* 0x000000ec08004986 */ /* 0x0083e2000c101908 */
[----:B------:R-:W-:-:S03]  /*15700*/  ISETP.LT.AND P1, PT, R233, c[0x0][0x178], !P1 ;  /* 0x00005e00e9007a0c */ /* 0x000fc60004f21270 */
[----:B------:R3:W-:Y:S01]  /*15710*/  @P6 STG.E [R24.64], R237 ;  /* 0x000000ed18006986 */ /* 0x0007e2000c101908 */
[----:B------:R-:W-:Y:S02]  /*15720*/  ISETP.LT.AND P5, PT, R240, c[0x0][0x178], !P3 ;  /* 0x00005e00f0007a0c */ /* 0x000fe40005fa1270 */
[----:B------:R-:W-:Y:S01]  /*15730*/  IADD3 R3, R77, c[0x0][0x198], RZ ;  /* 0x000066004d037a10 */ /* 0x000fe20007ffe0ff */
[----:B-1----:R-:W5:Y:S04]  /*15740*/  LDL.LU R236, [R1+0x4c] ;  /* 0x00004c0001ec7983 */ /* 0x002f680000300800 */
[----:B---3--:R-:W3:Y:S01]  /*15750*/  LDL.LU R237, [R1+0xc] ;  /* 0x00000c0001ed7983 */ /* 0x008ee20000300800 */
[----:B------:R-:W-:Y:S01]  /*15760*/  ISETP.LT.AND P6, PT, R235, c[0x0][0x178], !P3 ;  /* 0x00005e00eb007a0c */ /* 0x000fe20005fc1270 */
[----:B------:R-:W-:-:S04]  /*15770*/  IMAD.WIDE R60, R77, 0x4, R6 ;  /* 0x000000044d3c7825 */ /* 0x000fc800078e0206 */
[----:B------:R-:W-:Y:S01]  /*15780*/  IMAD.WIDE R72, R77, 0x4, R200 ;  /* 0x000000044d487825 */ /* 0x000fe200078e02c8 */
[----:B------:R-:W-:Y:S03]  /*15790*/  @P2 STG.E [R60.64], R26 ;  /* 0x0000001a3c002986 */ /* 0x000fe6000c101908 */
[C---:B------:R-:W-:Y:S01]  /*157a0*/  IMAD.WIDE R76, R3.reuse, 0x4, R216 ;  /* 0x00000004034c7825 */ /* 0x040fe200078e02d8 */
[----:B------:R-:W-:Y:S03]  /*157b0*/  @P1 STG.E [R72.64], R82 ;  /* 0x0000005248001986 */ /* 0x000fe6000c101908 */
[----:B------:R-:W-:Y:S01]  /*157c0*/  IMAD.WIDE R8, R3, 0x4, R4 ;  /* 0x0000000403087825 */ /* 0x000fe200078e0204 */
[----:B----4-:R1:W-:Y:S04]  /*157d0*/  @P5 STG.E [R76.64], R238 ;  /* 0x000000ee4c005986 */ /* 0x0103e8000c101908 */
[----:B-1----:R-:W4:Y:S04]  /*157e0*/  LDL.LU R238, [R1+0x38] ;  /* 0x0000380001ee7983 */ /* 0x002f280000300800 */
[----:B--2---:R1:W-:Y:S04]  /*157f0*/  @P6 STG.E [R8.64], R239 ;  /* 0x000000ef08006986 */ /* 0x0043e8000c101908 */
[----:B-1----:R-:W2:Y:S01]  /*15800*/  LDL.LU R239, [R1+0x3c] ;  /* 0x00003c0001ef7983 */ /* 0x002ea20000300800 */
[----:B------:R-:W-:-:S02]  /*15810*/  IADD3 R0, R243, 0xc, RZ ;  /* 0x0000000cf3007810 */ /* 0x000fc40007ffe0ff */
[----:B------:R-:W-:Y:S02]  /*15820*/  ISETP.LT.AND P4, PT, R234, c[0x0][0x178], !P3 ;  /* 0x00005e00ea007a0c */ /* 0x000fe40005f81270 */
[----:B------:R-:W-:Y:S02]  /*15830*/  ISETP.GE.AND P0, PT, R0, c[0x0][0x17c], PT ;  /* 0x00005f0000007a0c */ /* 0x000fe40003f06270 */
[----:B------:R-:W-:Y:S02]  /*15840*/  ISETP.LT.AND P3, PT, R233, c[0x0][0x178], !P3 ;  /* 0x00005e00e9007a0c */ /* 0x000fe40005f61270 */
[----:B------:R-:W-:Y:S02]  /*15850*/  ISETP.LT.AND P2, PT, R240, c[0x0][0x178], !P0 ;  /* 0x00005e00f0007a0c */ /* 0x000fe40004741270 */
[----:B------:R-:W-:Y:S02]  /*15860*/  ISETP.LT.AND P5, PT, R235, c[0x0][0x178], !P0 ;  /* 0x00005e00eb007a0c */ /* 0x000fe400047a1270 */
[C---:B------:R-:W-:Y:S01]  /*15870*/  IADD3 R81, R3.reuse, c[0x0][0x198], RZ ;  /* 0x0000660003517a10 */ /* 0x040fe20007ffe0ff */
[----:B------:R-:W-:Y:S01]  /*15880*/  IMAD.WIDE R16, R3, 0x4, R6 ;  /* 0x0000000403107825 */ /* 0x000fe200078e0206 */
[----:B------:R-:W-:-:S03]  /*15890*/  IADD3 R0, R243, 0xd, RZ ;  /* 0x0000000df3007810 */ /* 0x000fc60007ffe0ff */
[----:B------:R-:W-:Y:S01]  /*158a0*/  IMAD.WIDE R24, R3, 0x4, R200 ;  /* 0x0000000403187825 */ /* 0x000fe200078e02c8 */
[----:B------:R-:W-:-:S03]  /*158b0*/  ISETP.GE.AND P1, PT, R0, c[0x0][0x17c], PT ;  /* 0x00005f0000007a0c */ /* 0x000fc60003f26270 */
[C---:B------:R-:W-:Y:S01]  /*158c0*/  IMAD.WIDE R60, R81.reuse, 0x4, R216 ;  /* 0x00000004513c7825 */ /* 0x040fe200078e02d8 */
[----:B------:R1:W-:Y:S03]  /*158d0*/  @P4 STG.E [R16.64], R27 ;  /* 0x0000001b10004986 */ /* 0x0003e6000c101908 */
[----:B------:R-:W-:Y:S01]  /*158e0*/  IMAD.WIDE R62, R81, 0x4, R4 ;  /* 0x00000004513e7825 */ /* 0x000fe200078e0204 */
[----:B------:R1:W-:Y:S01]  /*158f0*/  @P3 STG.E [R24.64], R83 ;  /* 0x0000005318003986 */ /* 0x0003e2000c101908 */
[----:B------:R-:W-:Y:S02]  /*15900*/  ISETP.LT.AND P6, PT, R234, c[0x0][0x178], !P0 ;  /* 0x00005e00ea007a0c */ /* 0x000fe400047c1270 */
[----:B------:R-:W-:Y:S01]  /*15910*/  ISETP.LT.AND P0, PT, R233, c[0x0][0x178], !P0 ;  /* 0x00005e00e9007a0c */ /* 0x000fe20004701270 */
[----:B-----5:R5:W-:Y:S01]  /*15920*/  @P2 STG.E [R60.64], R249 ;  /* 0x000000f93c002986 */ /* 0x020be2000c101908 */
[----:B------:R-:W-:-:S03]  /*15930*/  ISETP.LT.AND P3, PT, R235, c[0x0][0x178], !P1 ;  /* 0x00005e00eb007a0c */ /* 0x000fc60004f61270 */
[----:B------:R1:W-:Y:S01]  /*15940*/  @P5 STG.E [R62.64], R248 ;  /* 0x000000f83e005986 */ /* 0x0003e2000c101908 */
[----:B------:R-:W-:Y:S02]  /*15950*/  ISETP.LT.AND P5, PT, R240, c[0x0][0x178], !P1 ;  /* 0x00005e00f0007a0c */ /* 0x000fe40004fa1270 */
[----:B------:R-:W-:Y:S02]  /*15960*/  ISETP.LT.AND P2, PT, R234, c[0x0][0x178], !P1 ;  /* 0x00005e00ea007a0c */ /* 0x000fe40004f41270 */
[----:B------:R-:W-:Y:S02]  /*15970*/  IADD3 R3, R81, c[0x0][0x198], RZ ;  /* 0x0000660051037a10 */ /* 0x000fe40007ffe0ff */
[----:B------:R-:W-:Y:S01]  /*15980*/  ISETP.LT.AND P1, PT, R233, c[0x0][0x178], !P1 ;  /* 0x00005e00e9007a0c */ /* 0x000fe20004f21270 */
[----:B------:R-:W-:Y:S01]  /*15990*/  IMAD.WIDE R8, R81, 0x4, R6 ;  /* 0x0000000451087825 */ /* 0x000fe200078e0206 */
[----:B------:R-:W-:-:S03]  /*159a0*/  IADD3 R0, R243, 0xe, RZ ;  /* 0x0000000ef3007810 */ /* 0x000fc60007ffe0ff */
[----:B-1----:R-:W-:Y:S01]  /*159b0*/  IMAD.WIDE R16, R81, 0x4, R200 ;  /* 0x0000000451107825 */ /* 0x002fe200078e02c8 */
[----:B------:R-:W-:-:S03]  /*159c0*/  ISETP.GE.AND P4, PT, R0, c[0x0][0x17c], PT ;  /* 0x00005f0000007a0c */ /* 0x000fc60003f86270 */
[C---:B------:R-:W-:Y:S01]  /*159d0*/  IMAD.WIDE R24, R3.reuse, 0x4, R216 ;  /* 0x0000000403187825 */ /* 0x040fe200078e02d8 */
[----:B------:R1:W-:Y:S03]  /*159e0*/  @P6 STG.E [R8.64], R18 ;  /* 0x0000001208006986 */ /* 0x0003e6000c101908 */
[----:B------:R-:W-:Y:S01]  /*159f0*/  IMAD.WIDE R26, R3, 0x4, R4 ;  /* 0x00000004031a7825 */ /* 0x000fe200078e0204 */
[----:B------:R-:W-:Y:S01]  /*15a00*/  IADD3 R0, R243, 0xf, RZ ;  /* 0x0000000ff3007810 */ /* 0x000fe20007ffe0ff */
[----:B------:R-:W-:Y:S02]  /*15a10*/  @P0 STG.E [R16.64], R78 ;  /* 0x0000004e10000986 */ /* 0x000fe4000c101908 */
[C---:B-----5:R-:W-:Y:S02]  /*15a20*/  IMAD.WIDE R60, R3.reuse, 0x4, R6 ;  /* 0x00000004033c7825 */ /* 0x060fe400078e0206 */
[----:B------:R-:W-:Y:S02]  /*15a30*/  @P5 STG.E [R24.64], R236 ;  /* 0x000000ec18005986 */ /* 0x000fe4000c101908 */
[----:B------:R-:W-:-:S02]  /*15a40*/  IMAD.WIDE R62, R3, 0x4, R200 ;  /* 0x00000004033e7825 */ /* 0x000fc400078e02c8 */
[----:B---3--:R-:W-:Y:S01]  /*15a50*/  @P3 STG.E [R26.64], R237 ;  /* 0x000000ed1a003986 */ /* 0x008fe2000c101908 */
[----:B------:R-:W-:-:S03]  /*15a60*/  ISETP.GE.AND P6, PT, R0, c[0x0][0x17c], PT ;  /* 0x00005f0000007a0c */ /* 0x000fc60003fc6270 */
[----:B------:R3:W-:Y:S01]  /*15a70*/  @P2 STG.E [R60.64], R19 ;  /* 0x000000133c002986 */ /* 0x0007e2000c101908 */
[----:B------:R-:W-:Y:S02]  /*15a80*/  ISETP.LT.AND P2, PT, R240, c[0x0][0x178], !P4 ;  /* 0x00005e00f0007a0c */ /* 0x000fe40006741270 */
[----:B------:R-:W-:Y:S01]  /*15a90*/  ISETP.LT.AND P3, PT, R235, c[0x0][0x178], !P4 ;  /* 0x00005e00eb007a0c */ /* 0x000fe20006761270 */
[----:B------:R-:W-:Y:S01]  /*15aa0*/  @P1 STG.E [R62.64], R79 ;  /* 0x0000004f3e001986 */ /* 0x000fe2000c101908 */
[----:B------:R-:W-:Y:S02]  /*15ab0*/  ISETP.LT.AND P1, PT, R234, c[0x0][0x178], !P4 ;  /* 0x00005e00ea007a0c */ /* 0x000fe40006721270 */
[----:B------:R-:W-:Y:S02]  /*15ac0*/  IADD3 R3, R3, c[0x0][0x198], RZ ;  /* 0x0000660003037a10 */ /* 0x000fe40007ffe0ff */
[----:B------:R-:W-:Y:S02]  /*15ad0*/  ISETP.LT.AND P4, PT, R233, c[0x0][0x178], !P4 ;  /* 0x00005e00e9007a0c */ /* 0x000fe40006781270 */
[----:B------:R-:W-:Y:S01]  /*15ae0*/  ISETP.LT.AND P5, PT, R240, c[0x0][0x178], !P6 ;  /* 0x00005e00f0007a0c */ /* 0x000fe200077a1270 */
[C---:B-1----:R-:W-:Y:S01]  /*15af0*/  IMAD.WIDE R8, R3.reuse, 0x4, R216 ;  /* 0x0000000403087825 */ /* 0x042fe200078e02d8 */
[----:B---3--:R-:W-:-:S03]  /*15b00*/  IADD3 R61, R3, c[0x0][0x198], RZ ;  /* 0x00006600033d7a10 */ /* 0x008fc60007ffe0ff */
[C---:B------:R-:W-:Y:S01]  /*15b10*/  IMAD.WIDE R16, R3.reuse, 0x4, R4 ;  /* 0x0000000403107825 */ /* 0x040fe200078e0204 */
[----:B----4-:R1:W-:Y:S03]  /*15b20*/  @P2 STG.E [R8.64], R238 ;  /* 0x000000ee08002986 */ /* 0x0103e6000c101908 */
[----:B------:R-:W-:Y:S01]  /*15b30*/  IMAD.WIDE R18, R3, 0x4, R6 ;  /* 0x0000000403127825 */ /* 0x000fe200078e0206 */
[----:B------:R-:W-:-:S03]  /*15b40*/  IADD3 R0, R243, 0x10, RZ ;  /* 0x00000010f3007810 */ /* 0x000fc60007ffe0ff */
[----:B------:R-:W-:Y:S01]  /*15b50*/  IMAD.WIDE R24, R3, 0x4, R200 ;  /* 0x0000000403187825 */ /* 0x000fe200078e02c8 */
[----:B------:R3:W-:Y:S03]  /*15b60*/  @P3 STG.E [R16.64], R230 ;  /* 0x000000e610003986 */ /* 0x0007e6000c101908 */
[----:B------:R-:W-:Y:S01]  /*15b70*/  IMAD.WIDE R26, R61, 0x4, R216 ;  /* 0x000000043d1a7825 */ /* 0x000fe200078e02d8 */
[----:B------:R4:W-:Y:S01]  /*15b80*/  @P1 STG.E [R18.64], R10 ;  /* 0x0000000a12001986 */ /* 0x0009e2000c101908 */
[----:B------:R-:W-:Y:S02]  /*15b90*/  ISETP.LT.AND P1, PT, R235, c[0x0][0x178], !P6 ;  /* 0x00005e00eb007a0c */ /* 0x000fe40007721270 */
[----:B------:R-:W-:Y:S01]  /*15ba0*/  ISETP.LT.AND P3, PT, R234, c[0x0][0x178], !P6 ;  /* 0x00005e00ea007a0c */ /* 0x000fe20007761270 */
[----:B------:R5:W-:Y:S01]  /*15bb0*/  @P4 STG.E [R24.64], R74 ;  /* 0x0000004a18004986 */ /* 0x000be2000c101908 */
[----:B------:R-:W-:Y:S01]  /*15bc0*/  ISETP.GE.AND P0, PT, R0, c[0x0][0x17c], PT ;  /* 0x00005f0000007a0c */ /* 0x000fe20003f06270 */
[C---:B-1----:R-:W-:Y:S01]  /*15bd0*/  IMAD.WIDE R8, R61.reuse, 0x4, R4 ;  /* 0x000000043d087825 */ /* 0x042fe200078e0204 */
[----:B------:R-:W-:-:S02]  /*15be0*/  IADD3 R63, R61, c[0x0][0x198], RZ ;  /* 0x000066003d3f7a10 */ /* 0x000fc40007ffe0ff */
[----:B------:R-:W-:Y:S01]  /*15bf0*/  IADD3 R0, R243, 0x11, RZ ;  /* 0x00000011f3007810 */ /* 0x000fe20007ffe0ff */
[----:B---3--:R-:W-:-:S04]  /*15c00*/  IMAD.WIDE R16, R61, 0x4, R6 ;  /* 0x000000043d107825 */ /* 0x008fc800078e0206 */
[----:B----4-:R-:W-:Y:S01]  /*15c10*/  IMAD.WIDE R18, R61, 0x4, R200 ;  /* 0x000000043d127825 */ /* 0x010fe200078e02c8 */
[----:B------:R-:W-:Y:S02]  /*15c20*/  ISETP.LT.AND P4, PT, R235, c[0x0][0x178], !P0 ;  /* 0x00005e00eb007a0c */ /* 0x000fe40004781270 */
[----:B------:R-:W-:Y:S01]  /*15c30*/  ISETP.GE.AND P2, PT, R0, c[0x0][0x17c], PT ;  /* 0x00005f0000007a0c */ /* 0x000fe20003f46270 */
[----:B-----5:R-:W-:Y:S01]  /*15c40*/  IMAD.WIDE R24, R63, 0x4, R216 ;  /* 0x000000043f187825 */ /* 0x020fe200078e02d8 */
[C---:B------:R-:W-:Y:S02]  /*15c50*/  IADD3 R3, R243.reuse, 0x12, RZ ;  /* 0x00000012f3037810 */ /* 0x040fe40007ffe0ff */
[----:B------:R-:W-:Y:S01]  /*15c60*/  IADD3 R0, R243, 0x13, RZ ;  /* 0x00000013f3007810 */ /* 0x000fe20007ffe0ff */
[----:B--2---:R1:W-:Y:S01]  /*15c70*/  @P5 STG.E [R26.64], R239 ;  /* 0x000000ef1a005986 */ /* 0x0043e2000c101908 */
[----:B------:R-:W-:Y:S02]  /*15c80*/  ISETP.LT.AND P5, PT, R233, c[0x0][0x178], !P6 ;  /* 0x00005e00e9007a0c */ /* 0x000fe400077a1270 */
[C---:B------:R-:W-:Y:S01]  /*15c90*/  ISETP.LT.AND P6, PT, R240.reuse, c[0x0][0x178], !P0 ;  /* 0x00005e00f0007a0c */ /* 0x040fe200047c1270 */
[----:B------:R2:W-:Y:S04]  /*15ca0*/  @P1 STG.E [R8.64], R231 ;  /* 0x000000e708001986 */ /* 0x0005e8000c101908 */
[----:B------:R3:W-:Y:S01]  /*15cb0*/  @P3 STG.E [R16.64], R11 ;  /* 0x0000000b10003986 */ /* 0x0007e2000c101908 */
[----:B------:R-:W-:-:S05]  /*15cc0*/  ISETP.LT.AND P1, PT, R240, c[0x0][0x178], !P2 ;  /* 0x00005e00f0007a0c */ /* 0x000fca0005721270 */
[----:B------:R4:W-:Y:S01]  /*15cd0*/  @P5 STG.E [R18.64], R75 ;  /* 0x0000004b12005986 */ /* 0x0009e2000c101908 */
[C---:B------:R-:W-:Y:S02]  /*15ce0*/  ISETP.LT.AND P5, PT, R234.reuse, c[0x0][0x178], !P0 ;  /* 0x00005e00ea007a0c */ /* 0x040fe400047a1270 */
[----:B------:R-:W-:Y:S01]  /*15cf0*/  ISETP.LT.AND P0, PT, R233, c[0x0][0x178], !P0 ;  /* 0x00005e00e9007a0c */ /* 0x000fe20004701270 */
[----:B------:R5:W-:Y:S01]  /*15d00*/  @P6 STG.E [R24.64], R112 ;  /* 0x0000007018006986 */ /* 0x000be2000c101908 */
[----:B------:R-:W-:Y:S01]  /*15d10*/  ISETP.LT.AND P3, PT, R235, c[0x0][0x178], !P2 ;  /* 0x00005e00eb007a0c */ /* 0x000fe20005761270 */
[----:B-1----:R-:W-:Y:S01]  /*15d20*/  IMAD.WIDE R26, R63, 0x4, R4 ;  /* 0x000000043f1a7825 */ /* 0x002fe200078e0204 */
[----:B------:R-:W-:-:S03]  /*15d30*/  ISETP.LT.AND P6, PT, R234, c[0x0][0x178], !P2 ;  /* 0x00005e00ea007a0c */ /* 0x000fc600057c1270 */
[----:B--2---:R-:W-:-:S04]  /*15d40*/  IMAD.WIDE R8, R63, 0x4, R6 ;  /* 0x000000043f087825 */ /* 0x004fc800078e0206 */
[C---:B---3--:R-:W-:Y:S01]  /*15d50*/  IMAD.WIDE R10, R63.reuse, 0x4, R200 ;  /* 0x000000043f0a7825 */ /* 0x048fe200078e02c8 */
[----:B------:R-:W-:Y:S01]  /*15d60*/  IADD3 R63, R63, c[0x0][0x198], RZ ;  /* 0x000066003f3f7a10 */ /* 0x000fe20007ffe0ff */
[----:B------:R-:W-:Y:S01]  /*15d70*/  @P4 STG.E [R26.64], R116 ;  /* 0x000000741a004986 */ /* 0x000fe2000c101908 */
[----:B------:R-:W-:-:S03]  /*15d80*/  ISETP.GE.AND P4, PT, R3, c[0x0][0x17c], PT ;  /* 0x00005f0003007a0c */ /* 0x000fc60003f86270 */
[C---:B------:R-:W-:Y:S01]  /*15d90*/  IMAD.WIDE R16, R63.reuse, 0x4, R216 ;  /* 0x000000043f107825 */ /* 0x040fe200078e02d8 */
[----:B------:R1:W-:Y:S03]  /*15da0*/  @P5 STG.E [R8.64], R144 ;  /* 0x0000009008005986 */ /* 0x0003e6000c101908 */
[C---:B----4-:R-:W-:Y:S01]  /*15db0*/  IMAD.WIDE R18, R63.reuse, 0x4, R4 ;  /* 0x000000043f127825 */ /* 0x050fe200078e0204 */
[----:B------:R2:W-:Y:S03]  /*15dc0*/  @P0 STG.E [R10.64], R172 ;  /* 0x000000ac0a000986 */ /* 0x0005e6000c101908 */
[----:B-----5:R-:W-:Y:S01]  /*15dd0*/  IMAD.WIDE R24, R63, 0x4, R6 ;  /* 0x000000043f187825 */ /* 0x020fe200078e0206 */
[----:B------:R-:W-:Y:S01]  /*15de0*/  ISETP.LT.AND P2, PT, R233, c[0x0][0x178], !P2 ;  /* 0x00005e00e9007a0c */ /* 0x000fe20005741270 */
[----:B------:R3:W-:Y:S01]  /*15df0*/  @P1 STG.E [R16.64], R113 ;  /* 0x0000007110001986 */ /* 0x0007e2000c101908 */
[----:B------:R-:W-:-:S02]  /*15e00*/  ISETP.LT.AND P0, PT, R240, c[0x0][0x178], !P4 ;  /* 0x00005e00f0007a0c */ /* 0x000fc40006701270 */
[----:B------:R-:W-:Y:S01]  /*15e10*/  ISETP.LT.AND P1, PT, R235, c[0x0][0x178], !P4 ;  /* 0x00005e00eb007a0c */ /* 0x000fe20006721270 */
[----:B------:R4:W-:Y:S01]  /*15e20*/  @P3 STG.E [R18.64], R117 ;  /* 0x0000007512003986 */ /* 0x0009e2000c101908 */
[----:B------:R-:W-:-:S03]  /*15e30*/  IADD3 R3, R63, c[0x0][0x198], RZ ;  /* 0x000066003f037a10 */ /* 0x000fc60007ffe0ff */
[----:B------:R5:W-:Y:S01]  /*15e40*/  @P6 STG.E [R24.64], R145 ;  /* 0x0000009118006986 */ /* 0x000be2000c101908 */
[----:B------:R-:W-:Y:S01]  /*15e50*/  ISETP.LT.AND P6, PT, R234, c[0x0][0x178], !P4 ;  /* 0x00005e00ea007a0c */ /* 0x000fe200067c1270 */
[----:B-1----:R-:W-:Y:S01]  /*15e60*/  IMAD.WIDE R8, R63, 0x4, R200 ;  /* 0x000000043f087825 */ /* 0x002fe200078e02c8 */
[----:B------:R-:W-:-:S03]  /*15e70*/  ISETP.GE.AND P5, PT, R0, c[0x0][0x17c], PT ;  /* 0x00005f0000007a0c */ /* 0x000fc60003fa6270 */
[----:B--2---:R-:W-:Y:S01]  /*15e80*/  IMAD.WIDE R10, R3, 0x4, R216 ;  /* 0x00000004030a7825 */ /* 0x004fe200078e02d8 */
[----:B------:R-:W-:-:S03]  /*15e90*/  ISETP.LT.AND P4, PT, R233, c[0x0][0x178], !P4 ;  /* 0x00005e00e9007a0c */ /* 0x000fc60006781270 */
[C---:B---3--:R-:W-:Y:S01]  /*15ea0*/  IMAD.WIDE R16, R3.reuse, 0x4, R4 ;  /* 0x0000000403107825 */ /* 0x048fe200078e0204 */
[----:B------:R1:W-:Y:S03]  /*15eb0*/  @P2 STG.E [R8.64], R173 ;  /* 0x000000ad08002986 */ /* 0x0003e6000c101908 */
[----:B----4-:R-:W-:Y:S01]  /*15ec0*/  IMAD.WIDE R18, R3, 0x4, R6 ;  /* 0x0000000403127825 */ /* 0x010fe200078e0206 */
[----:B------:R2:W-:Y:S01]  /*15ed0*/  @P0 STG.E [R10.64], R108 ;  /* 0x0000006c0a000986 */ /* 0x0005e2000c101908 */
[----:B------:R-:W-:-:S03]  /*15ee0*/  ISETP.LT.AND P0, PT, R240, c[0x0][0x178], !P5 ;  /* 0x00005e00f0007a0c */ /* 0x000fc60006f01270 */
[----:B------:R3:W-:Y:S01]  /*15ef0*/  @P1 STG.E [R16.64], R36 ;  /* 0x0000002410001986 */ /* 0x0007e2000c101908 */
[----:B------:R-:W-:-:S03]  /*15f00*/  ISETP.LT.AND P1, PT, R235, c[0x0][0x178], !P5 ;  /* 0x00005e00eb007a0c */ /* 0x000fc60006f21270 */
[----:B------:R4:W-:Y:S01]  /*15f10*/  @P6 STG.E [R18.64], R140 ;  /* 0x0000008c12006986 */ /* 0x0009e2000c101908 */
[----:B------:R-:W-:Y:S02]  /*15f20*/  ISETP.LT.AND P6, PT, R234, c[0x0][0x178], !P5 ;  /* 0x00005e00ea007a0c */ /* 0x000fe40006fc1270 */
[----:B------:R-:W-:Y:S02]  /*15f30*/  IADD3 R0, R243, 0x14, RZ ;  /* 0x00000014f3007810 */ /* 0x000fe40007ffe0ff */
[----:B------:R-:W-:Y:S02]  /*15f40*/  IADD3 R27, R3, c[0x0][0x198], RZ ;  /* 0x00006600031b7a10 */ /* 0x000fe40007ffe0ff */
[----:B------:R-:W-:Y:S01]  /*15f50*/  ISETP.LT.AND P5, PT, R233, c[0x0][0x178], !P5 ;  /* 0x00005e00e9007a0c */ /* 0x000fe20006fa1270 */
[----:B-----5:R-:W-:Y:S01]  /*15f60*/  IMAD.WIDE R24, R3, 0x4, R200 ;  /* 0x0000000403187825 */ /* 0x020fe200078e02c8 */
[----:B------:R-:W-:-:S03]  /*15f70*/  ISETP.GE.AND P3, PT, R0, c[0x0][0x17c], PT ;  /* 0x00005f0000007a0c */ /* 0x000fc60003f66270 */
[C---:B-1----:R-:W-:Y:S01]  /*15f80*/  IMAD.WIDE R8, R27.reuse, 0x4, R216 ;  /* 0x000000041b087825 */ /* 0x042fe200078e02d8 */
[----:B------:R1:W-:Y:S01]  /*15f90*/  @P4 STG.E [R24.64], R164 ;  /* 0x000000a418004986 */ /* 0x0003e2000c101908 */
[----:B------:R-:W-:Y:S02]  /*15fa0*/  ISETP.LT.AND P4, PT, R240, c[0x0][0x178], !P3 ;  /* 0x00005e00f0007a0c */ /* 0x000fe40005f81270 */
[----:B--2---:R-:W-:Y:S01]  /*15fb0*/  IMAD.WIDE R10, R27, 0x4, R4 ;  /* 0x000000041b0a7825 */ /* 0x004fe200078e0204 */
[----:B------:R-:W-:-:S03]  /*15fc0*/  IADD3 R0, R243, 0x15, RZ ;  /* 0x00000015f3007810 */ /* 0x000fc60007ffe0ff */
[C---:B---3--:R-:W-:Y:S01]  /*15fd0*/  IMAD.WIDE R16, R27.reuse, 0x4, R6 ;  /* 0x000000041b107825 */ /* 0x048fe200078e0206 */
[----:B------:R2:W-:Y:S03]  /*15fe0*/  @P0 STG.E [R8.64], R109 ;  /* 0x0000006d08000986 */ /* 0x0005e6000c101908 */
[C---:B----4-:R-:W-:Y:S01]  /*15ff0*/  IMAD.WIDE R18, R27.reuse, 0x4, R200 ;  /* 0x000000041b127825 */ /* 0x050fe200078e02c8 */
[----:B------:R-:W-:Y:S01]  /*16000*/  IADD3 R3, R27, c[0x0][0x198], RZ ;  /* 0x000066001b037a10 */ /* 0x000fe20007ffe0ff */
[----:B------:R3:W-:Y:S01]  /*16010*/  @P1 STG.E [R10.64], R37 ;  /* 0x000000250a001986 */ /* 0x0007e2000c101908 */
[----:B------:R-:W-:Y:S02]  /*16020*/  ISETP.GE.AND P2, PT, R0, c[0x0][0x17c], PT ;  /* 0x00005f0000007a0c */ /* 0x000fe40003f46270 */
[----:B------:R-:W-:Y:S01]  /*16030*/  ISETP.LT.AND P1, PT, R235, c[0x0][0x178], !P3 ;  /* 0x00005e00eb007a0c */ /* 0x000fe20005f21270 */
[----:B------:R4:W-:Y:S01]  /*16040*/  @P6 STG.E [R16.64], R141 ;  /* 0x0000008d10006986 */ /* 0x0009e2000c101908 */
[----:B-1----:R-:W-:-:S03]  /*16050*/  IMAD.WIDE R24, R3, 0x4, R216 ;  /* 0x0000000403187825 */ /* 0x002fc600078e02d8 */
[----:B------:R1:W-:Y:S01]  /*16060*/  @P5 STG.E [R18.64], R165 ;  /* 0x000000a512005986 */ /* 0x0003e2000c101908 */
[----:B------:R-:W-:Y:S02]  /*16070*/  ISETP.LT.AND P5, PT, R234, c[0x0][0x178], !P3 ;  /* 0x00005e00ea007a0c */ /* 0x000fe40005fa1270 */
[----:B------:R-:W-:Y:S02]  /*16080*/  ISETP.LT.AND P3, PT, R233, c[0x0][0x178], !P3 ;  /* 0x00005e00e9007a0c */ /* 0x000fe40005f61270 */
[----:B------:R-:W-:Y:S01]  /*16090*/  ISETP.LT.AND P6, PT, R240, c[0x0][0x178], !P2 ;  /* 0x00005e00f0007a0c */ /* 0x000fe200057c1270 */
[----:B------:R5:W-:Y:S01]  /*160a0*/  @P4 STG.E [R24.64], R100 ;  /* 0x0000006418004986 */ /* 0x000be2000c101908 */
[C---:B------:R-:W-:Y:S01]  /*160b0*/  IADD3 R27, R3.reuse, c[0x0][0x198], RZ ;  /* 0x00006600031b7a10 */ /* 0x040fe20007ffe0ff */
[----:B--2---:R-:W-:Y:S01]  /*160c0*/  IMAD.WIDE R8, R3, 0x4, R4 ;  /* 0x0000000403087825 */ /* 0x004fe200078e0204 */
[----:B------:R-:W-:Y:S02]  /*160d0*/  ISETP.LT.AND P4, PT, R235, c[0x0][0x178], !P2 ;  /* 0x00005e00eb007a0c */ /* 0x000fe40005781270 */
[----:B------:R-:W-:Y:S01]  /*160e0*/  IADD3 R0, R243, 0x16, RZ ;  /* 0x00000016f3007810 */ /* 0x000fe20007ffe0ff */
[C---:B---3--:R-:W-:Y:S01]  /*160f0*/  IMAD.WIDE R10, R3.reuse, 0x4, R6 ;  /* 0x00000004030a7825 */ /* 0x048fe200078e0206 */
[----:B------:R2:W-:Y:S03]  /*16100*/  @P1 STG.E [R8.64], R32 ;  /* 0x0000002008001986 */ /* 0x0005e6000c101908 */
[----:B----4-:R-:W-:Y:S01]  /*16110*/  IMAD.WIDE R16, R3, 0x4, R200 ;  /* 0x0000000403107825 */ /* 0x010fe200078e02c8 */
[----:B------:R-:W-:Y:S01]  /*16120*/  ISETP.GE.AND P0, PT, R0, c[0x0][0x17c], PT ;  /* 0x00005f0000007a0c */ /* 0x000fe20003f06270 */
[----:B------:R3:W-:Y:S02]  /*16130*/  @P5 STG.E [R10.64], R136 ;  /* 0x000000880a005986 */ /* 0x0007e4000c101908 */
[----:B-1----:R-:W-:-:S02]  /*16140*/  IMAD.WIDE R18, R27, 0x4, R216 ;  /* 0x000000041b127825 */ /* 0x002fc400078e02d8 */
[----:B------:R1:W-:Y:S01]  /*16150*/  @P3 STG.E [R16.64], R160 ;  /* 0x000000a010003986 */ /* 0x0003e2000c101908 */
[----:B------:R-:W-:Y:S01]  /*16160*/  ISETP.LT.AND P3, PT, R234, c[0x0][0x178], !P2 ;  /* 0x00005e00ea007a0c */ /* 0x000fe20005761270 */
[----:B-----5:R-:W-:Y:S01]  /*16170*/  IMAD.WIDE R24, R27, 0x4, R4 ;  /* 0x000000041b187825 */ /* 0x020fe200078e0204 */
[----:B------:R-:W-:Y:S01]  /*16180*/  ISETP.LT.AND P2, PT, R233, c[0x0][0x178], !P2 ;  /* 0x00005e00e9007a0c */ /* 0x000fe20005741270 */
[----:B------:R4:W-:Y:S01]  /*16190*/  @P6 STG.E [R18.64], R101 ;  /* 0x0000006512006986 */ /* 0x0009e2000c101908 */
[----:B------:R-:W-:Y:S02]  /*161a0*/  ISETP.LT.AND P6, PT, R240, c[0x0][0x178], !P0 ;  /* 0x00005e00f0007a0c */ /* 0x000fe400047c1270 */
[----:B------:R-:W-:Y:S01]  /*161b0*/  ISETP.LT.AND P5, PT, R235, c[0x0][0x178], !P0 ;  /* 0x00005e00eb007a0c */ /* 0x000fe200047a1270 */
[----:B------:R5:W-:Y:S01]  /*161c0*/  @P4 STG.E [R24.64], R33 ;  /* 0x0000002118004986 */ /* 0x000be2000c101908 */
[C---:B------:R-:W-:Y:S01]  /*161d0*/  IADD3 R3, R27.reuse, c[0x0][0x198], RZ ;  /* 0x000066001b037a10 */ /* 0x040fe20007ffe0ff */
[----:B--2---:R-:W-:Y:S01]  /*161e0*/  IMAD.WIDE R8, R27, 0x4, R6 ;  /* 0x000000041b087825 */ /* 0x004fe200078e0206 */
[----:B------:R-:W-:-:S02]  /*161f0*/  ISETP.LT.AND P4, PT, R234, c[0x0][0x178], !P0 ;  /* 0x00005e00ea007a0c */ /* 0x000fc40004781270 */
[----:B------:R-:W-:Y:S01]  /*16200*/  IADD3 R0, R243, 0x17, RZ ;  /* 0x00000017f3007810 */ /* 0x000fe20007ffe0ff */
[----:B---3--:R-:W-:Y:S01]  /*16210*/  IMAD.WIDE R10, R27, 0x4, R200 ;  /* 0x000000041b0a7825 */ /* 0x008fe200078e02c8 */
[----:B------:R2:W-:Y:S03]  /*16220*/  @P3 STG.E [R8.64], R137 ;  /* 0x0000008908003986 */ /* 0x0005e6000c101908 */
[----:B-1----:R-:W-:Y:S01]  /*16230*/  IMAD.WIDE R16, R3, 0x4, R216 ;  /* 0x0000000403107825 */ /* 0x002fe200078e02d8 */
[----:B------:R-:W-:-:S03]  /*16240*/  ISETP.GE.AND P1, PT, R0, c[0x0][0x17c], PT ;  /* 0x00005f0000007a0c */ /* 0x000fc60003f26270 */
[----:B----4-:R-:W-:Y:S01]  /*16250*/  IMAD.WIDE R18, R3, 0x4, R4 ;  /* 0x0000000403127825 */ /* 0x010fe200078e0204 */
[----:B------:R1:W-:Y:S01]  /*16260*/  @P2 STG.E [R10.64], R161 ;  /* 0x000000a10a002986 */ /* 0x0003e2000c101908 */
[----:B------:R-:W-:Y:S02]  /*16270*/  ISETP.LT.AND P0, PT, R233, c[0x0][0x178], !P0 ;  /* 0x00005e00e9007a0c */ /* 0x000fe40004701270 */
[----:B-----5:R-:W-:Y:S01]  /*16280*/  IMAD.WIDE R24, R3, 0x4, R6 ;  /* 0x0000000403187825 */ /* 0x020fe200078e0206 */
[----:B------:R3:W-:Y:S01]  /*16290*/  @P6 STG.E [R16.64], R84 ;  /* 0x0000005410006986 */ /* 0x0007e2000c101908 */
[----:B------:R-:W-:-:S03]  /*162a0*/  ISETP.LT.AND P6, PT, R240, c[0x0][0x178], !P1 ;  /* 0x00005e00f0007a0c */ /* 0x000fc60004fc1270 */
[----:B------:R4:W-:Y:S01]  /*162b0*/  @P5 STG.E [R18.64], R28 ;  /* 0x0000001c12005986 */ /* 0x0009e2000c101908 */
[----:B------:R-:W-:Y:S02]  /*162c0*/  ISETP.LT.AND P5, PT, R235, c[0x0][0x178], !P1 ;  /* 0x00005e00eb007a0c */ /* 0x000fe40004fa1270 */
[----:B------:R-:W-:Y:S01]  /*162d0*/  IADD3 R27, R3, c[0x0][0x198], RZ ;  /* 0x00006600031b7a10 */ /* 0x000fe20007ffe0ff */
[----:B------:R5:W-:Y:S01]  /*162e0*/  @P4 STG.E [R24.64], R40 ;  /* 0x0000002818004986 */ /* 0x000be2000c101908 */
[----:B------:R-:W-:Y:S02]  /*162f0*/  ISETP.LT.AND P2, PT, R234, c[0x0][0x178], !P1 ;  /* 0x00005e00ea007a0c */ /* 0x000fe40004f41270 */
[----:B------:R-:W-:Y:S01]  /*16300*/  ISETP.LT.AND P4, PT, R233, c[0x0][0x178], !P1 ;  /* 0x00005e00e9007a0c */ /* 0x000fe20004f81270 */
[----:B--2---:R-:W-:Y:S01]  /*16310*/  IMAD.WIDE R8, R3, 0x4, R200 ;  /* 0x0000000403087825 */ /* 0x004fe200078e02c8 */
[----:B------:R-:W-:-:S03]  /*16320*/  IADD3 R0, R243, 0x18, RZ ;  /* 0x00000018f3007810 */ /* 0x000fc60007ffe0ff */
[----:B-1----:R-:W-:Y:S01]  /*16330*/  IMAD.WIDE R10, R27, 0x4, R216 ;  /* 0x000000041b0a7825 */ /* 0x002fe200078e02d8 */
[----:B------:R-:W-:-:S03]  /*16340*/  ISETP.GE.AND P3, PT, R0, c[0x0][0x17c], PT ;  /* 0x00005f0000007a0c */ /* 0x000fc60003f66270 */
[----:B---3--:R-:W-:Y:S01]  /*16350*/  IMAD.WIDE R16, R27, 0x4, R4 ;  /* 0x000000041b107825 */ /* 0x008fe200078e0204 */
[----:B------:R-:W-:Y:S01]  /*16360*/  IADD3 R0, R243, 0x19, RZ ;  /* 0x00000019f3007810 */ /* 0x000fe20007ffe0ff */
[----:B------:R1:W-:Y:S02]  /*16370*/  @P0 STG.E [R8.64], R156 ;  /* 0x0000009c08000986 */ /* 0x0003e4000c101908 */
[C---:B----4-:R-:W-:Y:S02]  /*16380*/  IMAD.WIDE R18, R27.reuse, 0x4, R6 ;  /* 0x000000041b127825 */ /* 0x050fe400078e0206 */
[----:B------:R2:W-:Y:S02]  /*16390*/  @P6 STG.E [R10.64], R85 ;  /* 0x000000550a006986 */ /* 0x0005e4000c101908 */
[----:B-----5:R-:W-:Y:S01]  /*163a0*/  IMAD.WIDE R24, R27, 0x4, R200 ;  /* 0x000000041b187825 */ /* 0x020fe200078e02c8 */
[----:B------:R-:W-:Y:S01]  /*163b0*/  ISETP.GE.AND P1, PT, R0, c[0x0][0x17c], PT ;  /* 0x00005f0000007a0c */ /* 0x000fe20003f26270 */
[----:B------:R3:W-:Y:S01]  /*163c0*/  @P5 STG.E [R16.64], R29 ;  /* 0x0000001d10005986 */ /* 0x0007e2000c101908 */
[----:B------:R-:W-:-:S02]  /*163d0*/  ISETP.LT.AND P5, PT, R240, c[0x0][0x178], !P3 ;  /* 0x00005e00f0007a0c */ /* 0x000fc40005fa1270 */
[----:B------:R-:W-:Y:S01]  /*163e0*/  ISETP.LT.AND P0, PT, R235, c[0x0][0x178], !P3 ;  /* 0x00005e00eb007a0c */ /* 0x000fe20005f01270 */
[----:B------:R4:W-:Y:S01]  /*163f0*/  @P2 STG.E [R18.64], R41 ;  /* 0x0000002912002986 */ /* 0x0009e2000c101908 */
[----:B------:R-:W-:Y:S02]  /*16400*/  ISETP.LT.AND P6, PT, R234, c[0x0][0x178], !P3 ;  /* 0x00005e00ea007a0c */ /* 0x000fe40005fc1270 */
[----:B------:R-:W-:Y:S01]  /*16410*/  IADD3 R27, R27, c[0x0][0x198], RZ ;  /* 0x000066001b1b7a10 */ /* 0x000fe20007ffe0ff */
[----:B------:R-:W-:Y:S01]  /*16420*/  @P4 STG.E [R24.64], R157 ;  /* 0x0000009d18004986 */ /* 0x000fe2000c101908 */
[----:B------:R-:W-:Y:S02]  /*16430*/  ISETP.LT.AND P3, PT, R233, c[0x0][0x178], !P3 ;  /* 0x00005e00e9007a0c */ /* 0x000fe40005f61270 */
[----:B------:R-:W-:Y:S01]  /*16440*/  ISETP.LT.AND P4, PT, R240, c[0x0][0x178], !P1 ;  /* 0x00005e00f0007a0c */ /* 0x000fe20004f81270 */
[C---:B-1----:R-:W-:Y:S01]  /*16450*/  IMAD.WIDE R8, R27.reuse, 0x4, R216 ;  /* 0x000000041b087825 */ /* 0x042fe200078e02d8 */
[----:B------:R-:W-:-:S03]  /*16460*/  IADD3 R3, R27, c[0x0][0x198], RZ ;  /* 0x000066001b037a10 */ /* 0x000fc60007ffe0ff */
[----:B--2---:R-:W-:Y:S01]  /*16470*/  IMAD.WIDE R10, R27, 0x4, R4 ;  /* 0x000000041b0a7825 */ /* 0x004fe200078e0204 */
[----:B------:R-:W-:-:S03]  /*16480*/  IADD3 R0, R243, 0x1a, RZ ;  /* 0x0000001af3007810 */ /* 0x000fc60007ffe0ff */
[C---:B---3--:R-:W-:Y:S01]  /*16490*/  IMAD.WIDE R16, R27.reuse, 0x4, R6 ;  /* 0x000000041b107825 */ /* 0x048fe200078e0206 */
[----:B------:R1:W-:Y:S03]  /*164a0*/  @P5 STG.E [R8.64], R114 ;  /* 0x0000007208005986 */ /* 0x0003e6000c101908 */
[----:B----4-:R-:W-:Y:S01]  /*164b0*/  IMAD.WIDE R18, R27, 0x4, R200 ;  /* 0x000000041b127825 */ /* 0x010fe200078e02c8 */
[----:B------:R2:W-:Y:S03]  /*164c0*/  @P0 STG.E [R10.64], R118 ;  /* 0x000000760a000986 */ /* 0x0005e6000c101908 */
[----:B------:R-:W-:Y:S01]  /*164d0*/  IMAD.WIDE R26, R3, 0x4, R216 ;  /* 0x00000004031a7825 */ /* 0x000fe200078e02d8 */
[----:B------:R3:W-:Y:S01]  /*164e0*/  @P6 STG.E [R16.64], R146 ;  /* 0x0000009210006986 */ /* 0x0007e2000c101908 */
[----:B------:R-:W-:-:S03]  /*164f0*/  ISETP.GE.AND P2, PT, R0, c[0x0][0x17c], PT ;  /* 0x00005f0000007a0c */ /* 0x000fc60003f46270 */
[----:B------:R4:W-:Y:S01]  /*16500*/  @P3 STG.E [R18.64], R174 ;  /* 0x000000ae12003986 */ /* 0x0009e2000c101908 */
[----:B------:R-:W-:-:S03]  /*16510*/  ISETP.LT.AND P3, PT, R235, c[0x0][0x178], !P1 ;  /* 0x00005e00eb007a0c */ /* 0x000fc60004f61270 */
[----:B------:R5:W-:Y:S01]  /*16520*/  @P4 STG.E [R26.64], R115 ;  /* 0x000000731a004986 */ /* 0x000be2000c101908 */
[----:B------:R-:W-:Y:S02]  /*16530*/  ISETP.LT.AND P4, PT, R234, c[0x0][0x178], !P1 ;  /* 0x00005e00ea007a0c */ /* 0x000fe40004f81270 */
[----:B------:R-:W-:Y:S02]  /*16540*/  ISETP.LT.AND P0, PT, R233, c[0x0][0x178], !P1 ;  /* 0x00005e00e9007a0c */ /* 0x000fe40004f01270 */
[----:B------:R-:W-:Y:S02]  /*16550*/  ISETP.LT.AND P6, PT, R240, c[0x0][0x178], !P2 ;  /* 0x00005e00f0007a0c */ /* 0x000fe400057c1270 */
[----:B------:R-:W-:Y:S02]  /*16560*/  ISETP.LT.AND P5, PT, R235, c[0x0][0x178], !P2 ;  /* 0x00005e00eb007a0c */ /* 0x000fe400057a1270 */
[C---:B------:R-:W-:Y:S01]  /*16570*/  IADD3 R29, R3.reuse, c[0x0][0x198], RZ ;  /* 0x00006600031d7a10 */ /* 0x040fe20007ffe0ff */
[----:B-1----:R-:W-:Y:S01]  /*16580*/  IMAD.WIDE R8, R3, 0x4, R4 ;  /* 0x0000000403087825 */ /* 0x002fe200078e0204 */
[----:B------:R-:W-:-:S03]  /*16590*/  IADD3 R0, R243, 0x1b, RZ ;  /* 0x0000001bf3007810 */ /* 0x000fc60007ffe0ff */
[C---:B--2---:R-:W-:Y:S01]  /*165a0*/  IMAD.WIDE R10, R3.reuse, 0x4, R6 ;  /* 0x00000004030a7825 */ /* 0x044fe200078e0206 */
[----:B------:R1:W-:Y:S03]  /*165b0*/  @P3 STG.E [R8.64], R119 ;  /* 0x0000007708003986 */ /* 0x0003e6000c101908 */
[----:B---3--:R-:W-:Y:S01]  /*165c0*/  IMAD.WIDE R16, R3, 0x4, R200 ;  /* 0x0000000403107825 */ /* 0x008fe200078e02c8 */
[----:B------:R-:W-:-:S03]  /*165d0*/  ISETP.GE.AND P1, PT, R0, c[0x0][0x17c], PT ;  /* 0x00005f0000007a0c */ /* 0x000fc60003f26270 */
[C---:B----4-:R-:W-:Y:S01]  /*165e0*/  IMAD.WIDE R18, R29.reuse, 0x4, R216 ;  /* 0x000000041d127825 */ /* 0x050fe200078e02d8 */
[----:B------:R2:W-:Y:S03]  /*165f0*/  @P4 STG.E [R10.64], R147 ;  /* 0x000000930a004986 */ /* 0x0005e6000c101908 */
[----:B------:R-:W-:Y:S01]  /*16600*/  IMAD.WIDE R24, R29, 0x4, R4 ;  /* 0x000000041d187825 */ /* 0x000fe200078e0204 */
[----:B------:R3:W-:Y:S01]  /*16610*/  @P0 STG.E [R16.64], R175 ;  /* 0x000000af10000986 */ /* 0x0007e2000c101908 */
[----:B------:R-:W-:Y:S02]  /*16620*/  ISETP.LT.AND P3, PT, R234, c[0x0][0x178], !P2 ;  /* 0x00005e00ea007a0c */ /* 0x000fe40005761270 */
[----:B------:R-:W-:Y:S01]  /*16630*/  ISETP.LT.AND P2, PT, R233, c[0x0][0x178], !P2 ;  /* 0x00005e00e9007a0c */ /* 0x000fe20005741270 */
[----:B------:R4:W-:Y:S04]  /*16640*/  @P6 STG.E [R18.64], R110 ;  /* 0x0000006e12006986 */ /* 0x0009e8000c101908 */
[----:B------:R3:W-:Y:S01]  /*16650*/  @P5 STG.E [R24.64], R38 ;  /* 0x0000002618005986 */ /* 0x0007e2000c101908 */
[----:B------:R-:W-:-:S02]  /*16660*/  ISETP.LT.AND P5, PT, R240, c[0x0][0x178], !P1 ;  /* 0x00005e00f0007a0c */ /* 0x000fc40004fa1270 */
[C---:B-----5:R-:W-:Y:S01]  /*16670*/  IADD3 R27, R29.reuse, c[0x0][0x198], RZ ;  /* 0x000066001d1b7a10 */ /* 0x060fe20007ffe0ff */
[----:B-1----:R-:W-:Y:S01]  /*16680*/  IMAD.WIDE R8, R29, 0x4, R6 ;  /* 0x000000041d087825 */ /* 0x002fe200078e0206 */
[----:B------:R-:W-:-:S03]  /*16690*/  IADD3 R3, R243, 0x1c, RZ ;  /* 0x0000001cf3037810 */ /* 0x000fc60007ffe0ff */
[----:B--2---:R-:W-:Y:S01]  /*166a0*/  IMAD.WIDE R10, R29, 0x4, R200 ;  /* 0x000000041d0a7825 */ /* 0x004fe200078e02c8 */
[----:B------:R-:W-:Y:S02]  /*166b0*/  ISETP.LT.AND P0, PT, R235, c[0x0][0x178], !P1 ;  /* 0x00005e00eb007a0c */ /* 0x000fe40004f01270 */
[----:B------:R-:W-:Y:S01]  /*166c0*/  ISETP.GE.AND P6, PT, R3, c[0x0][0x17c], PT ;  /* 0x00005f0003007a0c */ /* 0x000fe20003fc6270 */
[----:B---3--:R-:W-:Y:S01]  /*166d0*/  IMAD.WIDE R16, R27, 0x4, R216 ;  /* 0x000000041b107825 */ /* 0x008fe200078e02d8 */
[----:B------:R-:W-:Y:S01]  /*166e0*/  ISETP.LT.AND P4, PT, R234, c[0x0][0x178], !P1 ;  /* 0x00005e00ea007a0c */ /* 0x000fe20004f81270 */
[----:B------:R1:W-:Y:S01]  /*166f0*/  @P3 STG.E [R8.64], R142 ;  /* 0x0000008e08003986 */ /* 0x0003e2000c101908 */
[----:B------:R-:W-:-:S03]  /*16700*/  ISETP.LT.AND P1, PT, R233, c[0x0][0x178], !P1 ;  /* 0x00005e00e9007a0c */ /* 0x000fc60004f21270 */
[----:B------:R2:W-:Y:S01]  /*16710*/  @P2 STG.E [R10.64], R166 ;  /* 0x000000a60a002986 */ /* 0x0005e2000c101908 */
[----:B------:R-:W-:-:S03]  /*16720*/  ISETP.LT.AND P2, PT, R240, c[0x0][0x178], !P6 ;  /* 0x00005e00f0007a0c */ /* 0x000fc60007741270 */
[----:B------:R3:W-:Y:S01]  /*16730*/  @P5 STG.E [R16.64], R111 ;  /* 0x0000006f10005986 */ /* 0x0007e2000c101908 */
[----:B------:R-:W-:Y:S01]  /*16740*/  ISETP.LT.AND P5, PT, R235, c[0x0][0x178], !P6 ;  /* 0x00005e00eb007a0c */ /* 0x000fe200077a1270 */
[C---:B----4-:R-:W-:Y:S01]  /*16750*/  IMAD.WIDE R18, R27.reuse, 0x4, R4 ;  /* 0x000000041b127825 */ /* 0x050fe200078e0204 */
[----:B------:R-:W-:-:S03]  /*16760*/  IADD3 R3, R27, c[0x0][0x198], RZ ;  /* 0x000066001b037a10 */ /* 0x000fc60007ffe0ff */
[----:B------:R-:W-:Y:S01]  /*16770*/  IMAD.WIDE R24, R27, 0x4, R6 ;  /* 0x000000041b187825 */ /* 0x000fe200078e0206 */
[----:B------:R-:W-:Y:S01]  /*16780*/  IADD3 R0, R243, 0x1d, RZ ;  /* 0x0000001df3007810 */ /* 0x000fe20007ffe0ff */
[----:B------:R4:W-:Y:S02]  /*16790*/  @P0 STG.E [R18.64], R39 ;  /* 0x0000002712000986 */ /* 0x0009e4000c101908 */
[----:B-1----:R-:W-:Y:S01]  /*167a0*/  IMAD.WIDE R8, R27, 0x4, R200 ;  /* 0x000000041b087825 */ /* 0x002fe200078e02c8 */
[----:B------:R-:W-:Y:S01]  /*167b0*/  ISETP.GE.AND P3, PT, R0, c[0x0][0x17c], PT ;  /* 0x00005f0000007a0c */ /* 0x000fe20003f66270 */
[----:B------:R1:W-:Y:S02]  /*167c0*/  @P4 STG.E [R24.64], R143 ;  /* 0x0000008f18004986 */ /* 0x0003e4000c101908 */
[----:B--2---:R-:W-:Y:S01]  /*167d0*/  IMAD.WIDE R10, R3, 0x4, R216 ;  /* 0x00000004030a7825 */ /* 0x004fe200078e02d8 */
[----:B------:R-:W-:-:S03]  /*167e0*/  ISETP.LT.AND P4, PT, R234, c[0x0][0x178], !P6 ;  /* 0x00005e00ea007a0c */ /* 0x000fc60007781270 */
[----:B---3--:R-:W-:Y:S01]  /*167f0*/  IMAD.WIDE R16, R3, 0x4, R4 ;  /* 0x0000000403107825 */ /* 0x008fe200078e0204 */
[----:B------:R-:W-:Y:S01]  /*16800*/  ISETP.LT.AND P6, PT, R233, c[0x0][0x178], !P6 ;  /* 0x00005e00e9007a0c */ /* 0x000fe200077c1270 */
[----:B------:R2:W-:Y:S04]  /*16810*/  @P1 STG.E [R8.64], R167 ;  /* 0x000000a708001986 */ /* 0x0005e8000c101908 */
[----:B------:R3:W-:Y:S01]  /*16820*/  @P2 STG.E [R10.64], R102 ;  /* 0x000000660a002986 */ /* 0x0007e2000c101908 */
[----:B----4-:R-:W-:-:S03]  /*16830*/  IMAD.WIDE R18, R3, 0x4, R6 ;  /* 0x0000000403127825 */ /* 0x010fc600078e0206 */
[----:B------:R4:W-:Y:S01]  /*16840*/  @P5 STG.E [R16.64], R34 ;  /* 0x0000002210005986 */ /* 0x0009e2000c101908 */
[----:B------:R-:W-:Y:S01]  /*16850*/  ISETP.LT.AND P5, PT, R240, c[0x0][0x178], !P3 ;  /* 0x00005e00f0007a0c */ /* 0x000fe20005fa1270 */
[----:B-1----:R-:W-:Y:S01]  /*16860*/  IMAD.WIDE R24, R3, 0x4, R200 ;  /* 0x0000000403187825 */ /* 0x002fe200078e02c8 */
[----:B------:R-:W-:Y:S02]  /*16870*/  IADD3 R0, R243, 0x1e, RZ ;  /* 0x0000001ef3007810 */ /* 0x000fe40007ffe0ff */
[----:B------:R-:W-:Y:S02]  /*16880*/  IADD3 R3, R3, c[0x0][0x198], RZ ;  /* 0x0000660003037a10 */ /* 0x000fe40007ffe0ff */
[----:B------:R-:W-:Y:S01]  /*16890*/  ISETP.GE.AND P0, PT, R0, c[0x0][0x17c], PT ;  /* 0x00005f0000007a0c */ /* 0x000fe20003f06270 */
[----:B------:R1:W-:Y:S01]  /*168a0*/  @P4 STG.E [R18.64], R138 ;  /* 0x0000008a12004986 */ /* 0x0003e2000c101908 */
[----:B------:R-:W-:Y:S01]  /*168b0*/  ISETP.LT.AND P1, PT, R235, c[0x0][0x178], !P3 ;  /* 0x00005e00eb007a0c */ /* 0x000fe20005f21270 */
[----:B--2---:R-:W-:Y:S01]  /*168c0*/  IMAD.WIDE R8, R3, 0x4, R216 ;  /* 0x0000000403087825 */ /* 0x004fe200078e02d8 */
[----:B------:R-:W-:Y:S01]  /*168d0*/  ISETP.LT.AND P2, PT, R234, c[0x0][0x178], !P3 ;  /* 0x00005e00ea007a0c */ /* 0x000fe20005f41270 */
[----:B------:R2:W-:Y:S01]  /*168e0*/  @P6 STG.E [R24.64], R162 ;  /* 0x000000a218006986 */ /* 0x0005e2000c101908 */
[----:B------:R-:W-:-:S02]  /*168f0*/  ISETP.LT.AND P3, PT, R233, c[0x0][0x178], !P3 ;  /* 0x00005e00e9007a0c */ /* 0x000fc40005f61270 */
[----:B------:R-:W-:Y:S01]  /*16900*/  ISETP.LT.AND P6, PT, R240, c[0x0][0x178], !P0 ;  /* 0x00005e00f0007a0c */ /* 0x000fe200047c1270 */
[----:B------:R5:W-:Y:S01]  /*16910*/  @P5 STG.E [R8.64], R103 ;  /* 0x0000006708005986 */ /* 0x000be2000c101908 */
[----:B------:R-:W-:Y:S02]  /*16920*/  ISETP.LT.AND P5, PT, R235, c[0x0][0x178], !P0 ;  /* 0x00005e00eb007a0c */ /* 0x000fe400047a1270 */
[C---:B------:R-:W-:Y:S01]  /*16930*/  IADD3 R29, R3.reuse, c[0x0][0x198], RZ ;  /* 0x00006600031d7a10 */ /* 0x040fe20007ffe0ff */
[----:B---3--:R-:W-:Y:S01]  /*16940*/  IMAD.WIDE R10, R3, 0x4, R4 ;  /* 0x00000004030a7825 */ /* 0x008fe200078e0204 */
[----:B------:R-:W-:-:S03]  /*16950*/  IADD3 R0, R243, 0x1f, RZ ;  /* 0x0000001ff3007810 */ /* 0x000fc60007ffe0ff */
[----:B----4-:R-:W-:Y:S01]  /*16960*/  IMAD.WIDE R16, R3, 0x4, R6 ;  /* 0x0000000403107825 */ /* 0x010fe200078e0206 */
[----:B------:R-:W-:-:S03]  /*16970*/  ISETP.GE.AND P4, PT, R0, c[0x0][0x17c], PT ;  /* 0x00005f0000007a0c */ /* 0x000fc60003f86270 */
[----:B-1----:R-:W-:Y:S01]  /*16980*/  IMAD.WIDE R18, R3, 0x4, R200 ;  /* 0x0000000403127825 */ /* 0x002fe200078e02c8 */
[----:B------:R1:W-:Y:S03]  /*16990*/  @P1 STG.E [R10.64], R35 ;  /* 0x000000230a001986 */ /* 0x0003e6000c101908 */
[C---:B--2---:R-:W-:Y:S01]  /*169a0*/  IMAD.WIDE R24, R29.reuse, 0x4, R216 ;  /* 0x000000041d187825 */ /* 0x044fe200078e02d8 */
[----:B------:R2:W-:Y:S01]  /*169b0*/  @P2 STG.E [R16.64], R139 ;  /* 0x0000008b10002986 */ /* 0x0005e2000c101908 */
[----:B------:R-:W-:Y:S02]  /*169c0*/  ISETP.LT.AND P1, PT, R234, c[0x0][0x178], !P0 ;  /* 0x00005e00ea007a0c */ /* 0x000fe40004721270 */
[----:B------:R-:W-:Y:S01]  /*169d0*/  IMAD.WIDE R26, R29, 0x4, R4 ;  /* 0x000000041d1a7825 */ /* 0x000fe200078e0204 */
[----:B------:R3:W-:Y:S01]  /*169e0*/  @P3 STG.E [R18.64], R163 ;  /* 0x000000a312003986 */ /* 0x0007e2000c101908 */
[----:B------:R-:W-:-:S03]  /*169f0*/  ISETP.LT.AND P0, PT, R233, c[0x0][0x178], !P0 ;  /* 0x00005e00e9007a0c */ /* 0x000fc60004701270 */
[----:B------:R4:W-:Y:S01]  /*16a00*/  @P6 STG.E [R24.64], R86 ;  /* 0x0000005618006986 */ /* 0x0009e2000c101908 */
[----:B------:R-:W-:Y:S02]  /*16a10*/  ISETP.LT.AND P6, PT, R240, c[0x0][0x178], !P4 ;  /* 0x00005e00f0007a0c */ /* 0x000fe400067c1270 */
[----:B------:R-:W-:Y:S01]  /*16a20*/  ISETP.LT.AND P3, PT, R235, c[0x0][0x178], !P4 ;  /* 0x00005e00eb007a0c */ /* 0x000fe20006761270 */
[----:B------:R2:W-:Y:S01]  /*16a30*/  @P5 STG.E [R26.64], R30 ;  /* 0x0000001e1a005986 */ /* 0x0005e2000c101908 */
[----:B------:R-:W-:Y:S02]  /*16a40*/  IADD3 R3, R29, c[0x0][0x198], RZ ;  /* 0x000066001d037a10 */ /* 0x000fe40007ffe0ff */
[----:B------:R-:W-:Y:S02]  /*16a50*/  ISETP.LT.AND P5, PT, R234, c[0x0][0x178], !P4 ;  /* 0x00005e00ea007a0c */ /* 0x000fe400067a1270 */
[----:B------:R-:W-:Y:S01]  /*16a60*/  ISETP.LT.AND P4, PT, R233, c[0x0][0x178], !P4 ;  /* 0x00005e00e9007a0c */ /* 0x000fe20006781270 */
[----:B-----5:R-:W-:Y:S01]  /*16a70*/  IMAD.WIDE R8, R29, 0x4, R6 ;  /* 0x000000041d087825 */ /* 0x020fe200078e0206 */
[----:B------:R-:W-:-:S03]  /*16a80*/  IADD3 R0, R243, 0x20, RZ ;  /* 0x00000020f3007810 */ /* 0x000fc60007ffe0ff */
[----:B-1----:R-:W-:Y:S01]  /*16a90*/  IMAD.WIDE R10, R29, 0x4, R200 ;  /* 0x000000041d0a7825 */ /* 0x002fe200078e02c8 */
[----:B------:R-:W-:-:S03]  /*16aa0*/  ISETP.GE.AND P2, PT, R0, c[0x0][0x17c], PT ;  /* 0x00005f0000007a0c */ /* 0x000fc60003f46270 */
[----:B--2---:R-:W-:Y:S01]  /*16ab0*/  IMAD.WIDE R16, R3, 0x4, R216 ;  /* 0x0000000403107825 */ /* 0x004fe200078e02d8 */
[----:B------:R-:W-:Y:S01]  /*16ac0*/  IADD3 R0, R243, 0x21, RZ ;  /* 0x00000021f3007810 */ /* 0x000fe20007ffe0ff */
[----:B------:R1:W-:Y:S02]  /*16ad0*/  @P1 STG.E [R8.64], R42 ;  /* 0x0000002a08001986 */ /* 0x0003e4000c101908 */
[C---:B---3--:R-:W-:Y:S02]  /*16ae0*/  IMAD.WIDE R18, R3.reuse, 0x4, R4 ;  /* 0x0000000403127825 */ /* 0x048fe400078e0204 */
[----:B------:R2:W-:Y:S02]  /*16af0*/  @P0 STG.E [R10.64], R158 ;  /* 0x0000009e0a000986 */ /* 0x0005e4000c101908 */
[C---:B----4-:R-:W-:Y:S01]  /*16b00*/  IMAD.WIDE R24, R3.reuse, 0x4, R6 ;  /* 0x0000000403187825 */ /* 0x050fe200078e0206 */
[----:B------:R-:W-:Y:S01]  /*16b10*/  ISETP.GE.AND P1, PT, R0, c[0x0][0x17c], PT ;  /* 0x00005f0000007a0c */ /* 0x000fe20003f26270 */
[----:B------:R3:W-:Y:S02]  /*16b20*/  @P6 STG.E [R16.64], R87 ;  /* 0x0000005710006986 */ /* 0x0007e4000c101908 */
[----:B------:R-:W-:Y:S01]  /*16b30*/  IMAD.WIDE R26, R3, 0x4, R200 ;  /* 0x00000004031a7825 */ /* 0x000fe200078e02c8 */
[----:B------:R-:W-:Y:S01]  /*16b40*/  ISETP.LT.AND P0, PT, R240, c[0x0][0x178], !P2 ;  /* 0x00005e00f0007a0c */ /* 0x000fe20005701270 */
[----:B------:R4:W-:Y:S01]  /*16b50*/  @P3 STG.E [R18.64], R31 ;  /* 0x0000001f12003986 */ /* 0x0009e2000c101908 */
[----:B------:R-:W-:-:S02]  /*16b60*/  ISETP.LT.AND P3, PT, R235, c[0x0][0x178], !P2 ;  /* 0x00005e00eb007a0c */ /* 0x000fc40005761270 */
[----:B------:R-:W-:Y:S01]  /*16b70*/  ISETP.LT.AND P6, PT, R234, c[0x0][0x178], !P2 ;  /* 0x00005e00ea007a0c */ /* 0x000fe200057c1270 */
[----:B------:R5:W-:Y:S01]  /*16b80*/  @P5 STG.E [R24.64], R43 ;  /* 0x0000002b18005986 */ /* 0x000be2000c101908 */
[----:B------:R-:W-:Y:S02]  /*16b90*/  IADD3 R3, R3, c[0x0][0x198], RZ ;  /* 0x0000660003037a10 */ /* 0x000fe40007ffe0ff */
[----:B------:R-:W-:Y:S01]  /*16ba0*/  ISETP.LT.AND P2, PT, R233, c[0x0][0x178], !P2 ;  /* 0x00005e00e9007a0c */ /* 0x000fe20005741270 */
[----:B------:R3:W-:Y:S01]  /*16bb0*/  @P4 STG.E [R26.64], R159 ;  /* 0x0000009f1a004986 */ /* 0x0007e2000c101908 */
[----:B------:R-:W-:Y:S02]  /*16bc0*/  ISETP.LT.AND P4, PT, R240, c[0x0][0x178], !P1 ;  /* 0x00005e00f0007a0c */ /* 0x000fe40004f81270 */
[----:B------:R-:W-:Y:S01]  /*16bd0*/  ISETP.LT.AND P5, PT, R235, c[0x0][0x178], !P1 ;  /* 0x00005e00eb007a0c */ /* 0x000fe20004fa1270 */
[C---:B-1----:R-:W-:Y:S01]  /*16be0*/  IMAD.WIDE R8, R3.reuse, 0x4, R216 ;  /* 0x0000000403087825 */ /* 0x042fe200078e02d8 */
[----:B------:R-:W-:-:S02]  /*16bf0*/  IADD3 R29, R3, c[0x0][0x198], RZ ;  /* 0x00006600031d7a10 */ /* 0x000fc40007ffe0ff */
[----:B------:R-:W-:Y:S01]  /*16c00*/  IADD3 R0, R243, 0x22, RZ ;  /* 0x00000022f3007810 */ /* 0x000fe20007ffe0ff */
[C---:B--2---:R-:W-:Y:S01]  /*16c10*/  IMAD.WIDE R10, R3.reuse, 0x4, R4 ;  /* 0x00000004030a7825 */ /* 0x044fe200078e0204 */
[----:B------:R1:W-:Y:S03]  /*16c20*/  @P0 STG.E [R8.64], R124 ;  /* 0x0000007c08000986 */ /* 0x0003e6000c101908 */
[----:B---3--:R-:W-:Y:S01]  /*16c30*/  IMAD.WIDE R16, R3, 0x4, R6 ;  /* 0x0000000403107825 */ /* 0x008fe200078e0206 */
[----:B------:R-:W-:-:S03]  /*16c40*/  ISETP.GE.AND P0, PT, R0, c[0x0][0x17c], PT ;  /* 0x00005f0000007a0c */ /* 0x000fc60003f06270 */
[----:B----4-:R-:W-:Y:S01]  /*16c50*/  IMAD.WIDE R18, R3, 0x4, R200 ;  /* 0x0000000403127825 */ /* 0x010fe200078e02c8 */
[----:B------:R2:W-:Y:S03]  /*16c60*/  @P3 STG.E [R10.64], R92 ;  /* 0x0000005c0a003986 */ /* 0x0005e6000c101908 */
[C---:B-----5:R-:W-:Y:S01]  /*16c70*/  IMAD.WIDE R24, R29.reuse, 0x4, R216 ;  /* 0x000000041d187825 */ /* 0x060fe200078e02d8 */
[----:B------:R3:W-:Y:S03]  /*16c80*/  @P6 STG.E [R16.64], R176 ;  /* 0x000000b010006986 */ /* 0x0007e6000c101908 */
[----:B------:R-:W-:Y:S01]  /*16c90*/  IMAD.WIDE R26, R29, 0x4, R4 ;  /* 0x000000041d1a7825 */ /* 0x000fe200078e0204 */
[----:B------:R-:W-:Y:S01]  /*16ca0*/  ISETP.LT.AND P3, PT, R234, c[0x0][0x178], !P1 ;  /* 0x00005e00ea007a0c */ /* 0x000fe20004f61270 */
[----:B------:R4:W-:Y:S01]  /*16cb0*/  @P2 STG.E [R18.64], R196 ;  /* 0x000000c412002986 */ /* 0x0009e2000c101908 */
[----:B------:R-:W-:-:S03]  /*16cc0*/  ISETP.LT.AND P2, PT, R233, c[0x0][0x178], !P1 ;  /* 0x00005e00e9007a0c */ /* 0x000fc60004f41270 */
[----:B------:R5:W-:Y:S01]  /*16cd0*/  @P4 STG.E [R24.64], R125 ;  /* 0x0000007d18004986 */ /* 0x000be2000c101908 */
[----:B------:R-:W-:-:S03]  /*16ce0*/  ISETP.LT.AND P4, PT, R240, c[0x0][0x178], !P0 ;  /* 0x00005e00f0007a0c */ /* 0x000fc60004781270 */
[----:B------:R3:W-:Y:S01]  /*16cf0*/  @P5 STG.E [R26.64], R93 ;  /* 0x0000005d1a005986 */ /* 0x0007e2000c101908 */
[----:B------:R-:W-:Y:S02]  /*16d00*/  ISETP.LT.AND P5, PT, R235, c[0x0][0x178], !P0 ;  /* 0x00005e00eb007a0c */ /* 0x000fe400047a1270 */
[----:B------:R-:W-:Y:S02]  /*16d10*/  ISETP.LT.AND P6, PT, R234, c[0x0][0x178], !P0 ;  /* 0x00005e00ea007a0c */ /* 0x000fe400047c1270 */
[C---:B------:R-:W-:Y:S01]  /*16d20*/  IADD3 R3, R29.reuse, c[0x0][0x198], RZ ;  /* 0x000066001d037a10 */ /* 0x040fe20007ffe0ff */
[----:B-1----:R-:W-:Y:S01]  /*16d30*/  IMAD.WIDE R8, R29, 0x4, R6 ;  /* 0x000000041d087825 */ /* 0x002fe200078e0206 */
[----:B------:R-:W-:-:S03]  /*16d40*/  IADD3 R0, R243, 0x23, RZ ;  /* 0x00000023f3007810 */ /* 0x000fc60007ffe0ff */
[----:B--2---:R-:W-:Y:S01]  /*16d50*/  IMAD.WIDE R10, R29, 0x4, R200 ;  /* 0x000000041d0a7825 */ /* 0x004fe200078e02c8 */
[----:B------:R-:W-:-:S03]  /*16d60*/  ISETP.GE.AND P1, PT, R0, c[0x0][0x17c], PT ;  /* 0x00005f0000007a0c */ /* 0x000fc60003f26270 */
[C---:B---3--:R-:W-:Y:S01]  /*16d70*/  IMAD.WIDE R16, R3.reuse, 0x4, R216 ;  /* 0x0000000403107825 */ /* 0x048fe200078e02d8 */
[----:B------:R1:W-:Y:S03]  /*16d80*/  @P3 STG.E [R8.64], R177 ;  /* 0x000000b108003986 */ /* 0x0003e6000c101908 */
[----:B----4-:R-:W-:Y:S01]  /*16d90*/  IMAD.WIDE R18, R3, 0x4, R4 ;  /* 0x0000000403127825 */ /* 0x010fe200078e0204 */
[----:B------:R-:W-:Y:S01]  /*16da0*/  IADD3 R0, R243, 0x24, RZ ;  /* 0x00000024f3007810 */ /* 0x000fe20007ffe0ff */
[----:B------:R2:W-:Y:S02]  /*16db0*/  @P2 STG.E [R10.64], R197 ;  /* 0x000000c50a002986 */ /* 0x0005e4000c101908 */
[----:B-----5:R-:W-:Y:S01]  /*16dc0*/  IMAD.WIDE R24, R3, 0x4, R6 ;  /* 0x0000000403187825 */ /* 0x020fe200078e0206 */
[----:B------:R-:W-:Y:S01]  /*16dd0*/  ISETP.LT.AND P0, PT, R233, c[0x0][0x178], !P0 ;  /* 0x00005e00e9007a0c */ /* 0x000fe20004701270 */
[----:B------:R3:W-:Y:S01]  /*16de0*/  @P4 STG.E [R16.64], R120 ;  /* 0x0000007810004986 */ /* 0x0007e2000c101908 */
[----:B------:R-:W-:-:S03]  /*16df0*/  ISETP.LT.AND P4, PT, R240, c[0x0][0x178], !P1 ;  /* 0x00005e00f0007a0c */ /* 0x000fc60004f81270 */
[----:B------:R4:W-:Y:S01]  /*16e00*/  @P5 STG.E [R18.64], R148 ;  /* 0x0000009412005986 */ /* 0x0009e2000c101908 */
[----:B------:R-:W-:-:S03]  /*16e10*/  ISETP.GE.AND P3, PT, R0, c[0x0][0x17c], PT ;  /* 0x00005f0000007a0c */ /* 0x000fc60003f66270 */
[----:B------:R5:W-:Y:S01]  /*16e20*/  @P6 STG.E [R24.64], R168 ;  /* 0x000000a818006986 */ /* 0x000be2000c101908 */
[----:B------:R-:W-:Y:S02]  /*16e30*/  ISETP.LT.AND P6, PT, R235, c[0x0][0x178], !P1 ;  /* 0x00005e00eb007a0c */ /* 0x000fe40004fc1270 */
[----:B------:R-:W-:Y:S02]  /*16e40*/  IADD3 R27, R3, c[0x0][0x198], RZ ;  /* 0x00006600031b7a10 */ /* 0x000fe40007ffe0ff */
[----:B------:R-:W-:Y:S02]  /*16e50*/  ISETP.LT.AND P2, PT, R234, c[0x0][0x178], !P1 ;  /* 0x00005e00ea007a0c */ /* 0x000fe40004f41270 */
[----:B------:R-:W-:Y:S02]  /*16e60*/  ISETP.LT.AND P1, PT, R233, c[0x0][0x178], !P1 ;  /* 0x00005e00e9007a0c */ /* 0x000fe40004f21270 */
[----:B------:R-:W-:Y:S01]  /*16e70*/  ISETP.LT.AND P5, PT, R240, c[0x0][0x178], !P3 ;  /* 0x00005e00f0007a0c */ /* 0x000fe20005fa1270 */
[----:B-1----:R-:W-:Y:S01]  /*16e80*/  IMAD.WIDE R8, R3, 0x4, R200 ;  /* 0x0000000403087825 */ /* 0x002fe200078e02c8 */
[----:B------:R-:W-:-:S03]  /*16e90*/  IADD3 R3, R27, c[0x0][0x198], RZ ;  /* 0x000066001b037a10 */ /* 0x000fc60007ffe0ff */
[----:B--2---:R-:W-:Y:S01]  /*16ea0*/  IMAD.WIDE R10, R27, 0x4, R216 ;  /* 0x000000041b0a7825 */ /* 0x004fe200078e02d8 */
[----:B------:R-:W-:-:S03]  /*16eb0*/  IADD3 R0, R243, 0x25, RZ ;  /* 0x00000025f3007810 */ /* 0x000fc60007ffe0ff */
[C---:B---3--:R-:W-:Y:S01]  /*16ec0*/  IMAD.WIDE R16, R27.reuse, 0x4, R4 ;  /* 0x000000041b107825 */ /* 0x048fe200078e0204 */
[----:B------:R1:W-:Y:S03]  /*16ed0*/  @P0 STG.E [R8.64], R188 ;  /* 0x000000bc08000986 */ /* 0x0003e6000c101908 */
[C---:B----4-:R-:W-:Y:S01]  /*16ee0*/  IMAD.WIDE R18, R27.reuse, 0x4, R6 ;  /* 0x000000041b127825 */ /* 0x050fe200078e0206 */
[----:B------:R2:W-:Y:S01]  /*16ef0*/  @P4 STG.E [R10.64], R121 ;  /* 0x000000790a004986 */ /* 0x0005e2000c101908 */
[----:B------:R-:W-:Y:S02]  /*16f00*/  ISETP.GE.AND P0, PT, R0, c[0x0][0x17c], PT ;  /* 0x00005f0000007a0c */ /* 0x000fe40003f06270 */
[----:B-----5:R-:W-:Y:S01]  /*16f10*/  IMAD.WIDE R24, R27, 0x4, R200 ;  /* 0x000000041b187825 */ /* 0x020fe200078e02c8 */
[----:B------:R3:W-:Y:S01]  /*16f20*/  @P6 STG.E [R16.64], R149 ;  /* 0x0000009510006986 */ /* 0x0007e2000c101908 */
[----:B------:R-:W-:-:S02]  /*16f30*/  ISETP.LT.AND P6, PT, R235, c[0x0][0x178], !P3 ;  /* 0x00005e00eb007a0c */ /* 0x000fc40005fc1270 */
[----:B------:R-:W-:Y:S01]  /*16f40*/  IMAD.WIDE R26, R3, 0x4, R216 ;  /* 0x00000004031a7825 */ /* 0x000fe200078e02d8 */
[----:B------:R-:W-:Y:S01]  /*16f50*/  ISETP.LT.AND P4, PT, R234, c[0x0][0x178], !P3 ;  /* 0x00005e00ea007a0c */ /* 0x000fe20005f81270 */
[----:B------:R4:W-:Y:S01]  /*16f60*/  @P2 STG.E [R18.64], R169 ;  /* 0x000000a912002986 */ /* 0x0009e2000c101908 */
[----:B------:R-:W-:Y:S02]  /*16f70*/  ISETP.LT.AND P3, PT, R233, c[0x0][0x178], !P3 ;  /* 0x00005e00e9007a0c */ /* 0x000fe40005f61270 */
[----:B------:R-:W-:Y:S01]  /*16f80*/  ISETP.LT.AND P2, PT, R240, c[0x0][0x178], !P0 ;  /* 0x00005e00f0007a0c */ /* 0x000fe20004741270 */
[----:B------:R5:W-:Y:S01]  /*16f90*/  @P1 STG.E [R24.64], R189 ;  /* 0x000000bd18001986 */ /* 0x000be2000c101908 */
[----:B------:R-:W-:-:S03]  /*16fa0*/  IADD3 R29, R3, c[0x0][0x198], RZ ;  /* 0x00006600031d7a10 */ /* 0x000fc60007ffe0ff */
[----:B------:R-:W-:Y:S01]  /*16fb0*/  @P5 STG.E [R26.64], R88 ;  /* 0x000000581a005986 */ /* 0x000fe2000c101908 */
[----:B------:R-:W-:Y:S01]  /*16fc0*/  ISETP.LT.AND P5, PT, R235, c[0x0][0x178], !P0 ;  /* 0x00005e00eb007a0c */ /* 0x000fe200047a1270 */
        /* <DEDUP_REMOVED lines=8> */
[----:B-----5:R-:W-:Y:S01]  /*17050*/  IMAD.WIDE R24, R29, 0x4, R4 ;  /* 0x000000041d187825 */ /* 0x020fe200078e0204 */
[----:B------:R3:W-:Y:S01]  /*17060*/  @P3 STG.E [R16.64], R192 ;  /* 0x000000c010003986 */ /* 0x0007e2000c101908 */
[----:B------:R-:W-:Y:S02]  /*17070*/  ISETP.LT.AND P6, PT, R234, c[0x0][0x178], !P0 ;  /* 0x00005e00ea007a0c */ /* 0x000fe400047c1270 */
[----:B------:R-:W-:Y:S01]  /*17080*/  ISETP.LT.AND P0, PT, R233, c[0x0][0x178], !P0 ;  /* 0x00005e00e9007a0c */ /* 0x000fe20004701270 */
[----:B------:R4:W-:Y:S01]  /*17090*/  @P2 STG.E [R18.64], R89 ;  /* 0x0000005912002986 */ /* 0x0009e2000c101908 */
[----:B------:R-:W-:-:S03]  /*170a0*/  ISETP.LT.AND P3, PT, R235, c[0x0][0x178], !P1 ;  /* 0x00005e00eb007a0c */ /* 0x000fc60004f61270 */
[----:B------:R5:W-:Y:S01]  /*170b0*/  @P5 STG.E [R24.64], R45 ;  /* 0x0000002d18005986 */ /* 0x000be2000c101908 */
[----:B------:R-:W-:Y:S02]  /*170c0*/  ISETP.LT.AND P5, PT, R240, c[0x0][0x178], !P1 ;  /* 0x00005e00f0007a0c */ /* 0x000fe40004fa1270 */
[----:B------:R-:W-:Y:S02]  /*170d0*/  ISETP.LT.AND P2, PT, R234, c[0x0][0x178], !P1 ;  /* 0x00005e00ea007a0c */ /* 0x000fe40004f41270 */
[----:B------:R-:W-:Y:S02]  /*170e0*/  IADD3 R3, R29, c[0x0][0x198], RZ ;  /* 0x000066001d037a10 */ /* 0x000fe40007ffe0ff */
[----:B------:R-:W-:Y:S01]  /*170f0*/  ISETP.LT.AND P1, PT, R233, c[0x0][0x178], !P1 ;  /* 0x00005e00e9007a0c */ /* 0x000fe20004f21270 */
        /* <DEDUP_REMOVED lines=9> */
[C---:B-----5:R-:W-:Y:S02]  /*17190*/  IMAD.WIDE R24, R3.reuse, 0x4, R6 ;  /* 0x0000000403187825 */ /* 0x060fe400078e0206 */
[----:B------:R3:W-:Y:S02]  /*171a0*/  @P5 STG.E [R16.64], R64 ;  /* 0x0000004010005986 */ /* 0x0007e4000c101908 */
[----:B------:R-:W-:-:S02]  /*171b0*/  IMAD.WIDE R26, R3, 0x4, R200 ;  /* 0x00000004031a7825 */ /* 0x000fc400078e02c8 */
[----:B------:R4:W-:Y:S01]  /*171c0*/  @P3 STG.E [R18.64], R48 ;  /* 0x0000003012003986 */ /* 0x0009e2000c101908 */
[----:B------:R-:W-:-:S03]  /*171d0*/  ISETP.GE.AND P6, PT, R0, c[0x0][0x17c], PT ;  /* 0x00005f0000007a0c */ /* 0x000fc60003fc6270 */
[----:B------:R5:W-:Y:S01]  /*171e0*/  @P2 STG.E [R24.64], R68 ;  /* 0x0000004418002986 */ /* 0x000be2000c101908 */
[----:B------:R-:W-:Y:S02]  /*171f0*/  ISETP.LT.AND P2, PT, R240, c[0x0][0x178], !P4 ;  /* 0x00005e00f0007a0c */ /* 0x000fe40006741270 */
[----:B------:R-:W-:Y:S01]  /*17200*/  ISETP.LT.AND P3, PT, R235, c[0x0][0x178], !P4 ;  /* 0x00005e00eb007a0c */ /* 0x000fe20006761270 */
[----:B------:R2:W-:Y:S01]  /*17210*/  @P1 STG.E [R26.64], R184 ;  /* 0x000000b81a001986 */ /* 0x0005e2000c101908 */
[----:B------:R-:W-:Y:S02]  /*17220*/  ISETP.LT.AND P1, PT, R234, c[0x0][0x178], !P4 ;  /* 0x00005e00ea007a0c */ /* 0x000fe40006721270 */
[----:B------:R-:W-:Y:S02]  /*17230*/  IADD3 R3, R3, c[0x0][0x198], RZ ;  /* 0x0000660003037a10 */ /* 0x000fe40007ffe0ff */
        /* <DEDUP_REMOVED lines=25> */
[----:B---3--:R-:W-:Y:S01]  /*173d0*/  IMAD.WIDE R16, R29, 0x4, R200 ;  /* 0x000000041d107825 */ /* 0x008fe200078e02c8 */
[----:B------:R1:W-:Y:S03]  /*173e0*/  @P2 STG.E [R8.64], R94 ;  /* 0x0000005e08002986 */ /* 0x0003e6000c101908 */
[C---:B----4-:R-:W-:Y:S01]  /*173f0*/  IMAD.WIDE R18, R27.reuse, 0x4, R216 ;  /* 0x000000041b127825 */ /* 0x050fe200078e02d8 */
[----:B------:R2:W-:Y:S03]  /*17400*/  @P3 STG.E [R10.64], R178 ;  /* 0x000000b20a003986 */ /* 0x0005e6000c101908 */
[----:B-----5:R-:W-:Y:S01]  /*17410*/  IMAD.WIDE R24, R27, 0x4, R4 ;  /* 0x000000041b187825 */ /* 0x020fe200078e0204 */
[----:B------:R3:W-:Y:S01]  /*17420*/  @P6 STG.E [R16.64], R198 ;  /* 0x000000c610006986 */ /* 0x0007e2000c101908 */
[----:B------:R-:W-:-:S02]  /*17430*/  ISETP.LT.AND P3, PT, R234, c[0x0][0x178], !P0 ;  /* 0x00005e00ea007a0c */ /* 0x000fc40004761270 */
[----:B------:R-:W-:Y:S01]  /*17440*/  ISETP.LT.AND P0, PT, R233, c[0x0][0x178], !P0 ;  /* 0x00005e00e9007a0c */ /* 0x000fe20004701270 */
[----:B------:R4:W-:Y:S01]  /*17450*/  @P5 STG.E [R18.64], R127 ;  /* 0x0000007f12005986 */ /* 0x0009e2000c101908 */
[----:B------:R-:W-:Y:S01]  /*17460*/  ISETP.LT.AND P2, PT, R240, c[0x0][0x178], !P1 ;  /* 0x00005e00f0007a0c */ /* 0x000fe20004f41270 */
[----:B-1----:R-:W-:Y:S02]  /*17470*/  IMAD.WIDE R8, R27, 0x4, R6 ;  /* 0x000000041b087825 */ /* 0x002fe400078e0206 */
[----:B------:R1:W-:Y:S01]  /*17480*/  @P4 STG.E [R24.64], R95 ;  /* 0x0000005f18004986 */ /* 0x0003e2000c101908 */
[----:B------:R-:W-:Y:S01]  /*17490*/  ISETP.LT.AND P4, PT, R235, c[0x0][0x178], !P1 ;  /* 0x00005e00eb007a0c */ /* 0x000fe20004f81270 */
[C---:B--2---:R-:W-:Y:S01]  /*174a0*/  IMAD.WIDE R10, R27.reuse, 0x4, R200 ;  /* 0x000000041b0a7825 */ /* 0x044fe200078e02c8 */
[----:B------:R-:W-:Y:S02]  /*174b0*/  ISETP.LT.AND P6, PT, R234, c[0x0][0x178], !P1 ;  /* 0x00005e00ea007a0c */ /* 0x000fe40004fc1270 */
[----:B------:R-:W-:-:S02]  /*174c0*/  IADD3 R27, R27, c[0x0][0x198], RZ ;  /* 0x000066001b1b7a10 */ /* 0x000fc40007ffe0ff */
[----:B------:R-:W-:-:S03]  /*174d0*/  IADD3 R3, R243, 0x2b, RZ ;  /* 0x0000002bf3037810 */ /* 0x000fc60007ffe0ff */
[----:B---3--:R-:W-:Y:S01]  /*174e0*/  IMAD.WIDE R16, R27, 0x4, R216 ;  /* 0x000000041b107825 */ /* 0x008fe200078e02d8 */
[----:B------:R-:W-:Y:S01]  /*174f0*/  ISETP.GE.AND P5, PT, R3, c[0x0][0x17c], PT ;  /* 0x00005f0003007a0c */ /* 0x000fe20003fa6270 */
[----:B------:R2:W-:Y:S02]  /*17500*/  @P3 STG.E [R8.64], R179 ;  /* 0x000000b308003986 */ /* 0x0005e4000c101908 */
[----:B----4-:R-:W-:Y:S01]  /*17510*/  IMAD.WIDE R18, R27, 0x4, R4 ;  /* 0x000000041b127825 */ /* 0x010fe200078e0204 */
[----:B------:R-:W-:Y:S01]  /*17520*/  ISETP.LT.AND P1, PT, R233, c[0x0][0x178], !P1 ;  /* 0x00005e00e9007a0c */ /* 0x000fe20004f21270 */
[----:B------:R3:W-:Y:S02]  /*17530*/  @P0 STG.E [R10.64], R199 ;  /* 0x000000c70a000986 */ /* 0x0007e4000c101908 */
[C---:B-1----:R-:W-:Y:S01]  /*17540*/  IMAD.WIDE R24, R27.reuse, 0x4, R6 ;  /* 0x000000041b187825 */ /* 0x042fe200078e0206 */
[----:B------:R-:W-:Y:S01]  /*17550*/  ISETP.LT.AND P0, PT, R240, c[0x0][0x178], !P5 ;  /* 0x00005e00f0007a0c */ /* 0x000fe20006f01270 */
[----:B------:R1:W-:Y:S01]  /*17560*/  @P2 STG.E [R16.64], R122 ;  /* 0x0000007a10002986 */ /* 0x0003e2000c101908 */
[----:B------:R-:W-:-:S03]  /*17570*/  IADD3 R3, R27, c[0x0][0x198], RZ ;  /* 0x000066001b037a10 */ /* 0x000fc60007ffe0ff */
[----:B------:R4:W-:Y:S01]  /*17580*/  @P4 STG.E [R18.64], R150 ;  /* 0x0000009612004986 */ /* 0x0009e2000c101908 */
[----:B------:R-:W-:-:S03]  /*17590*/  ISETP.LT.AND P4, PT, R235, c[0x0][0x178], !P5 ;  /* 0x00005e00eb007a0c */ /* 0x000fc60006f81270 */
[----:B------:R5:W-:Y:S01]  /*175a0*/  @P6 STG.E [R24.64], R170 ;  /* 0x000000aa18006986 */ /* 0x000be2000c101908 */
[----:B------:R-:W-:Y:S01]  /*175b0*/  ISETP.LT.AND P6, PT, R234, c[0x0][0x178], !P5 ;  /* 0x00005e00ea007a0c */ /* 0x000fe20006fc1270 */
[----:B--2---:R-:W-:Y:S01]  /*175c0*/  IMAD.WIDE R8, R27, 0x4, R200 ;  /* 0x000000041b087825 */ /* 0x004fe200078e02c8 */
[----:B------:R-:W-:Y:S02]  /*175d0*/  IADD3 R0, R243, 0x2c, RZ ;  /* 0x0000002cf3007810 */ /* 0x000fe40007ffe0ff */
[----:B------:R-:W-:Y:S01]  /*175e0*/  ISETP.LT.AND P5, PT, R233, c[0x0][0x178], !P5 ;  /* 0x00005e00e9007a0c */ /* 0x000fe20006fa1270 */
[----:B---3--:R-:W-:Y:S01]  /*175f0*/  IMAD.WIDE R10, R3, 0x4, R216 ;  /* 0x00000004030a7825 */ /* 0x008fe200078e02d8 */
[----:B------:R-:W-:-:S03]  /*17600*/  ISETP.GE.AND P3, PT, R0, c[0x0][0x17c], PT ;  /* 0x00005f0000007a0c */ /* 0x000fc60003f66270 */
[----:B-1----:R-:W-:Y:S01]  /*17610*/  IMAD.WIDE R16, R3, 0x4, R4 ;  /* 0x0000000403107825 */ /* 0x002fe200078e0204 */
[----:B------:R-:W-:Y:S01]  /*17620*/  IADD3 R0, R243, 0x2d, RZ ;  /* 0x0000002df3007810 */ /* 0x000fe20007ffe0ff */
[----:B------:R1:W-:Y:S02]  /*17630*/  @P1 STG.E [R8.64], R190 ;  /* 0x000000be08001986 */ /* 0x0003e4000c101908 */
[C---:B----4-:R-:W-:Y:S01]  /*17640*/  IMAD.WIDE R18, R3.reuse, 0x4, R6 ;  /* 0x0000000403127825 */ /* 0x050fe200078e0206 */
[----:B------:R-:W-:Y:S01]  /*17650*/  ISETP.LT.AND P1, PT, R240, c[0x0][0x178], !P3 ;  /* 0x00005e00f0007a0c */ /* 0x000fe20005f21270 */
[----:B------:R2:W-:Y:S02]  /*17660*/  @P0 STG.E [R10.64], R123 ;  /* 0x0000007b0a000986 */ /* 0x0005e4000c101908 */
[----:B-----5:R-:W-:Y:S02]  /*17670*/  IMAD.WIDE R24, R3, 0x4, R200 ;  /* 0x0000000403187825 */ /* 0x020fe400078e02c8 */
[----:B------:R3:W-:Y:S01]  /*17680*/  @P4 STG.E [R16.64], R151 ;  /* 0x0000009710004986 */ /* 0x0007e2000c101908 */
[----:B------:R-:W-:-:S02]  /*17690*/  ISETP.LT.AND P4, PT, R235, c[0x0][0x178], !P3 ;  /* 0x00005e00eb007a0c */ /* 0x000fc40005f81270 */
[----:B------:R-:W-:Y:S01]  /*176a0*/  ISETP.GE.AND P2, PT, R0, c[0x0][0x17c], PT ;  /* 0x00005f0000007a0c */ /* 0x000fe20003f46270 */
[----:B------:R4:W-:Y:S01]  /*176b0*/  @P6 STG.E [R18.64], R171 ;  /* 0x000000ab12006986 */ /* 0x0009e2000c101908 */
[----:B------:R-:W-:Y:S02]  /*176c0*/  ISETP.LT.AND P6, PT, R234, c[0x0][0x178], !P3 ;  /* 0x00005e00ea007a0c */ /* 0x000fe40005fc1270 */
[----:B------:R-:W-:Y:S02]  /*176d0*/  IADD3 R27, R3, c[0x0][0x198], RZ ;  /* 0x00006600031b7a10 */ /* 0x000fe40007ffe0ff */
[----:B------:R-:W-:Y:S01]  /*176e0*/  ISETP.LT.AND P3, PT, R233, c[0x0][0x178], !P3 ;  /* 0x00005e00e9007a0c */ /* 0x000fe20005f61270 */
[----:B------:R5:W-:Y:S01]  /*176f0*/  @P5 STG.E [R24.64], R191 ;  /* 0x000000bf18005986 */ /* 0x000be2000c101908 */
[----:B------:R-:W-:Y:S01]  /*17700*/  ISETP.LT.AND P5, PT, R240, c[0x0][0x178], !P2 ;  /* 0x00005e00f0007a0c */ /* 0x000fe200057a1270 */
[C---:B-1----:R-:W-:Y:S01]  /*17710*/  IMAD.WIDE R8, R27.reuse, 0x4, R216 ;  /* 0x000000041b087825 */ /* 0x042fe200078e02d8 */
[----:B------:R-:W-:-:S03]  /*17720*/  IADD3 R3, R27, c[0x0][0x198], RZ ;  /* 0x000066001b037a10 */ /* 0x000fc60007ffe0ff */
[----:B--2---:R-:W-:Y:S01]  /*17730*/  IMAD.WIDE R10, R27, 0x4, R4 ;  /* 0x000000041b0a7825 */ /* 0x004fe200078e0204 */
[----:B------:R-:W-:-:S03]  /*17740*/  IADD3 R0, R243, 0x2e, RZ ;  /* 0x0000002ef3007810 */ /* 0x000fc60007ffe0ff */
[C---:B---3--:R-:W-:Y:S01]  /*17750*/  IMAD.WIDE R16, R27.reuse, 0x4, R6 ;  /* 0x000000041b107825 */ /* 0x048fe200078e0206 */
[----:B------:R-:W-:Y:S03]  /*17760*/  @P1 STG.E [R8.64], R90 ;  /* 0x0000005a08001986 */ /* 0x000fe6000c101908 */
[----:B----4-:R-:W-:Y:S01]  /*17770*/  IMAD.WIDE R18, R27, 0x4, R200 ;  /* 0x000000041b127825 */ /* 0x010fe200078e02c8 */
[----:B------:R-:W-:Y:S01]  /*17780*/  @P4 STG.E [R10.64], R46 ;  /* 0x0000002e0a004986 */ /* 0x000fe2000c101908 */
[----:B------:R-:W-:Y:S02]  /*17790*/  ISETP.GE.AND P0, PT, R0, c[0x0][0x17c], PT ;  /* 0x00005f0000007a0c */ /* 0x000fe40003f06270 */
[----:B-----5:R-:W-:Y:S01]  /*177a0*/  IMAD.WIDE R24, R3, 0x4, R216 ;  /* 0x0000000403187825 */ /* 0x020fe200078e02d8 */
[----:B------:R1:W-:Y:S01]  /*177b0*/  @P6 STG.E [R16.64], R154 ;  /* 0x0000009a10006986 */ /* 0x0003e2000c101908 */
[----:B------:R-:W-:-:S03]  /*177c0*/  ISETP.LT.AND P4, PT, R235, c[0x0][0x178], !P2 ;  /* 0x00005e00eb007a0c */ /* 0x000fc60005781270 */
[----:B------:R2:W-:Y:S01]  /*177d0*/  @P3 STG.E [R18.64], R194 ;  /* 0x000000c212003986 */ /* 0x0005e2000c101908 */
[----:B------:R-:W-:Y:S02]  /*177e0*/  ISETP.LT.AND P3, PT, R234, c[0x0][0x178], !P2 ;  /* 0x00005e00ea007a0c */ /* 0x000fe40005761270 */
[----:B------:R-:W-:Y:S01]  /*177f0*/  ISETP.LT.AND P2, PT, R233, c[0x0][0x178], !P2 ;  /* 0x00005e00e9007a0c */ /* 0x000fe20005741270 */
[----:B------:R3:W-:Y:S01]  /*17800*/  @P5 STG.E [R24.64], R91 ;  /* 0x0000005b18005986 */ /* 0x0007e2000c101908 */
[----:B------:R-:W-:Y:S02]  /*17810*/  ISETP.LT.AND P6, PT, R240, c[0x0][0x178], !P0 ;  /* 0x00005e00f0007a0c */ /* 0x000fe400047c1270 */
[----:B------:R-:W-:Y:S01]  /*17820*/  ISETP.LT.AND P5, PT, R235, c[0x0][0x178], !P0 ;  /* 0x00005e00eb007a0c */ /* 0x000fe200047a1270 */
[----:B------:R-:W4:Y:S01]  /*17830*/  LDS.128 R8, [R2] ;  /* 0x0000000002087984 */ /* 0x000f220000000c00 */
[C---:B------:R-:W-:Y:S01]  /*17840*/  IADD3 R31, R3.reuse, c[0x0][0x198], RZ ;  /* 0x00006600031f7a10 */ /* 0x040fe20007ffe0ff */
[----:B------:R-:W-:Y:S01]  /*17850*/  IMAD.WIDE R26, R3, 0x4, R4 ;  /* 0x00000004031a7825 */ /* 0x000fe200078e0204 */
[----:B------:R-:W-:-:S03]  /*17860*/  IADD3 R0, R243, 0x2f, RZ ;  /* 0x0000002ff3007810 */ /* 0x000fc60007ffe0ff */
[----:B------:R-:W-:Y:S01]  /*17870*/  IMAD.WIDE R28, R3, 0x4, R6 ;  /* 0x00000004031c7825 */ /* 0x000fe200078e0206 */
[----:B------:R-:W-:-:S03]  /*17880*/  ISETP.GE.AND P1, PT, R0, c[0x0][0x17c], PT ;  /* 0x00005f0000007a0c */ /* 0x000fc60003f26270 */
[----:B-1----:R-:W-:Y:S01]  /*17890*/  IMAD.WIDE R16, R3, 0x4, R200 ;  /* 0x0000000403107825 */ /* 0x002fe200078e02c8 */
[----:B------:R1:W-:Y:S03]  /*178a0*/  @P4 STG.E [R26.64], R47 ;  /* 0x0000002f1a004986 */ /* 0x0003e6000c101908 */
[C---:B--2---:R-:W-:Y:S01]  /*178b0*/  IMAD.WIDE R18, R31.reuse, 0x4, R216 ;  /* 0x000000041f127825 */ /* 0x044fe200078e02d8 */
[----:B------:R-:W-:Y:S03]  /*178c0*/  @P3 STG.E [R28.64], R155 ;  /* 0x0000009b1c003986 */ /* 0x000fe6000c101908 */
[----:B---3--:R-:W-:Y:S01]  /*178d0*/  IMAD.WIDE R24, R31, 0x4, R4 ;  /* 0x000000041f187825 */ /* 0x008fe200078e0204 */
[----:B------:R2:W-:Y:S01]  /*178e0*/  @P2 STG.E [R16.64], R195 ;  /* 0x000000c310002986 */ /* 0x0005e2000c101908 */
[----:B------:R-:W-:-:S02]  /*178f0*/  ISETP.LT.AND P3, PT, R234, c[0x0][0x178], !P0 ;  /* 0x00005e00ea007a0c */ /* 0x000fc40004761270 */
        /* <DEDUP_REMOVED lines=11> */
[C---:B------:R-:W-:Y:S01]  /*179b0*/  IMAD.WIDE R28, R33.reuse, 0x4, R216 ;  /* 0x00000004211c7825 */ /* 0x040fe200078e02d8 */
[----:B------:R1:W-:Y:S03]  /*179c0*/  @P3 STG.E [R26.64], R70 ;  /* 0x000000461a003986 */ /* 0x0003e6000c101908 */
[C---:B------:R-:W-:Y:S01]  /*179d0*/  IMAD.WIDE R2, R33.reuse, 0x4, R4 ;  /* 0x0000000421027825 */ /* 0x040fe200078e0204 */
[----:B------:R-:W-:Y:S03]  /*179e0*/  @P0 STG.E [R16.64], R186 ;  /* 0x000000ba10000986 */ /* 0x000fe6000c101908 */
[----:B---3--:R-:W-:Y:S01]  /*179f0*/  IMAD.WIDE R18, R33, 0x4, R6 ;  /* 0x0000000421127825 */ /* 0x008fe200078e0206 */
[----:B------:R-:W-:Y:S01]  /*17a00*/  @P2 STG.E [R28.64], R67 ;  /* 0x000000431c002986 */ /* 0x000fe2000c101908 */
[----:B------:R-:W-:-:S02]  /*17a10*/  ISETP.LT.AND P1, PT, R233, c[0x0][0x178], !P1 ;  /* 0x00005e00e9007a0c */ /* 0x000fc40004f21270 */
[----:B------:R-:W-:Y:S01]  /*17a20*/  ISETP.LT.AND P0, PT, R240, c[0x0][0x178], !P4 ;  /* 0x00005e00f0007a0c */ /* 0x000fe20006701270 */
[----:B------:R2:W-:Y:S01]  /*17a30*/  @P5 STG.E [R2.64], R51 ;  /* 0x0000003302005986 */ /* 0x0005e2000c101908 */
[----:B------:R-:W-:-:S03]  /*17a40*/  ISETP.LT.AND P5, PT, R235, c[0x0][0x178], !P4 ;  /* 0x00005e00eb007a0c */ /* 0x000fc600067a1270 */
[----:B------:R-:W-:Y:S01]  /*17a50*/  @P6 STG.E [R18.64], R71 ;  /* 0x0000004712006986 */ /* 0x000fe2000c101908 */
[----:B------:R-:W-:Y:S02]  /*17a60*/  ISETP.LT.AND P6, PT, R234, c[0x0][0x178], !P4 ;  /* 0x00005e00ea007a0c */ /* 0x000fe400067c1270 */
[C---:B------:R-:W-:Y:S01]  /*17a70*/  IADD3 R35, R33.reuse, c[0x0][0x198], RZ ;  /* 0x0000660021237a10 */ /* 0x040fe20007ffe0ff */
[----:B-----5:R-:W-:Y:S01]  /*17a80*/  IMAD.WIDE R24, R33, 0x4, R200 ;  /* 0x0000000421187825 */ /* 0x020fe200078e02c8 */
[----:B------:R-:W-:Y:S01]  /*17a90*/  ISETP.LT.AND P4, PT, R233, c[0x0][0x178], !P4 ;  /* 0x00005e00e9007a0c */ /* 0x000fe20006781270 */
[----:B------:R-:W3:Y:S01]  /*17aa0*/  LDS.128 R16, [R241] ;  /* 0x00000000f1107984 */ /* 0x000ee20000000c00 */
[----:B------:R-:W-:Y:S01]  /*17ab0*/  IADD3 R0, R243, 0x31, RZ ;  /* 0x00000031f3007810 */ /* 0x000fe20007ffe0ff */
[----:B-1----:R-:W-:-:S04]  /*17ac0*/  IMAD.WIDE R26, R35, 0x4, R216 ;  /* 0x00000004231a7825 */ /* 0x002fc800078e02d8 */
[C---:B--2---:R-:W-:Y:S01]  /*17ad0*/  IMAD.WIDE R2, R35.reuse, 0x4, R4 ;  /* 0x0000000423027825 */ /* 0x044fe200078e0204 */
[----:B------:R-:W-:Y:S01]  /*17ae0*/  ISETP.GE.AND P3, PT, R0, c[0x0][0x17c], PT ;  /* 0x00005f0000007a0c */ /* 0x000fe20003f66270 */
[----:B------:R1:W-:Y:S02]  /*17af0*/  @P1 STG.E [R24.64], R187 ;  /* 0x000000bb18001986 */ /* 0x0003e4000c101908 */
[C---:B------:R-:W-:Y:S02]  /*17b00*/  IMAD.WIDE R28, R35.reuse, 0x4, R6 ;  /* 0x00000004231c7825 */ /* 0x040fe400078e0206 */
[----:B------:R2:W-:Y:S02]  /*17b10*/  @P0 STG.E [R26.64], R180 ;  /* 0x000000b41a000986 */ /* 0x0005e4000c101908 */
[----:B------:R-:W-:Y:S01]  /*17b20*/  IMAD.WIDE R30, R35, 0x4, R200 ;  /* 0x00000004231e7825 */ /* 0x000fe200078e02c8 */
[----:B------:R-:W-:Y:S01]  /*17b30*/  ISETP.LT.AND P0, PT, R240, c[0x0][0x178], !P3 ;  /* 0x00005e00f0007a0c */ /* 0x000fe20005f01270 */
[----:B------:R5:W-:Y:S01]  /*17b40*/  @P5 STG.E [R2.64], R104 ;  /* 0x0000006802005986 */ /* 0x000be2000c101908 */
[----:B------:R-:W-:-:S03]  /*17b50*/  ISETP.LT.AND P5, PT, R235, c[0x0][0x178], !P3 ;  /* 0x00005e00eb007a0c */ /* 0x000fc60005fa1270 */
[----:B------:R2:W-:Y:S01]  /*17b60*/  @P6 STG.E [R28.64], R12 ;  /* 0x0000000c1c006986 */ /* 0x0005e2000c101908 */
[----:B------:R-:W-:-:S03]  /*17b70*/  IADD3 R35, R35, c[0x0][0x198], RZ ;  /* 0x0000660023237a10 */ /* 0x000fc60007ffe0ff */
[----:B----4-:R4:W-:Y:S01]  /*17b80*/  @P4 STG.E [R30.64], R8 ;  /* 0x000000081e004986 */ /* 0x0109e2000c101908 */
[----:B------:R-:W-:Y:S02]  /*17b90*/  ISETP.LT.AND P4, PT, R234, c[0x0][0x178], !P3 ;  /* 0x00005e00ea007a0c */ /* 0x000fe40005f81270 */
[----:B------:R-:W-:Y:S01]  /*17ba0*/  IADD3 R0, R243, 0x32, RZ ;  /* 0x00000032f3007810 */ /* 0x000fe20007ffe0ff */
[----:B-1----:R-:W-:-:S03]  /*17bb0*/  IMAD.WIDE R24, R35, 0x4, R216 ;  /* 0x0000000423187825 */ /* 0x002fc600078e02d8 */
[----:B------:R-:W-:Y:S01]  /*17bc0*/  ISETP.GE.AND P2, PT, R0, c[0x0][0x17c], PT ;  /* 0x00005f0000007a0c */ /* 0x000fe20003f46270 */
[----:B--2---:R-:W-:Y:S01]  /*17bd0*/  IMAD.WIDE R26, R35, 0x4, R4 ;  /* 0x00000004231a7825 */ /* 0x004fe200078e0204 */
[----:B------:R-:W-:-:S03]  /*17be0*/  ISETP.LT.AND P3, PT, R233, c[0x0][0x178], !P3 ;  /* 0x00005e00e9007a0c */ /* 0x000fc60005f61270 */
[----:B-----5:R-:W-:Y:S01]  /*17bf0*/  IMAD.WIDE R2, R35, 0x4, R6 ;  /* 0x0000000423027825 */ /* 0x020fe200078e0206 */
[----:B------:R-:W-:Y:S01]  /*17c00*/  @P0 STG.E [R24.64], R181 ;  /* 0x000000b518000986 */ /* 0x000fe2000c101908 */
[----:B------:R-:W-:-:S03]  /*17c10*/  ISETP.LT.AND P6, PT, R240, c[0x0][0x178], !P2 ;  /* 0x00005e00f0007a0c */ /* 0x000fc600057c1270 */
[----:B------:R-:W-:Y:S01]  /*17c20*/  @P5 STG.E [R26.64], R105 ;  /* 0x000000691a005986 */ /* 0x000fe2000c101908 */
[----:B------:R-:W-:-:S03]  /*17c30*/  ISETP.LT.AND P5, PT, R235, c[0x0][0x178], !P2 ;  /* 0x00005e00eb007a0c */ /* 0x000fc600057a1270 */
[----:B------:R1:W-:Y:S01]  /*17c40*/  @P4 STG.E [R2.64], R13 ;  /* 0x0000000d02004986 */ /* 0x0003e2000c101908 */
[----:B------:R-:W-:Y:S02]  /*17c50*/  ISETP.LT.AND P4, PT, R234, c[0x0][0x178], !P2 ;  /* 0x00005e00ea007a0c */ /* 0x000fe40005781270 */
[----:B------:R-:W-:Y:S01]  /*17c60*/  IADD3 R37, R35, c[0x0][0x198], RZ ;  /* 0x0000660023257a10 */ /* 0x000fe20007ffe0ff */
[----:B------:R-:W2:Y:S01]  /*17c70*/  LDS.128 R24, [R242] ;  /* 0x00000000f2187984 */ /* 0x000ea20000000c00 */
[----:B------:R-:W-:Y:S01]  /*17c80*/  IADD3 R0, R243, 0x33, RZ ;  /* 0x00000033f3007810 */ /* 0x000fe20007ffe0ff */
[----:B------:R-:W-:-:S04]  /*17c90*/  IMAD.WIDE R28, R35, 0x4, R200 ;  /* 0x00000004231c7825 */ /* 0x000fc800078e02c8 */
[----:B----4-:R-:W-:Y:S01]  /*17ca0*/  IMAD.WIDE R30, R37, 0x4, R216 ;  /* 0x00000004251e7825 */ /* 0x010fe200078e02d8 */
[----:B------:R-:W-:-:S03]  /*17cb0*/  ISETP.GE.AND P1, PT, R0, c[0x0][0x17c], PT ;  /* 0x00005f0000007a0c */ /* 0x000fc60003f26270 */
[C---:B------:R-:W-:Y:S01]  /*17cc0*/  IMAD.WIDE R32, R37.reuse, 0x4, R4 ;  /* 0x0000000425207825 */ /* 0x040fe200078e0204 */
[----:B------:R4:W-:Y:S03]  /*17cd0*/  @P3 STG.E [R28.64], R9 ;  /* 0x000000091c003986 */ /* 0x0009e6000c101908 */
[----:B------:R-:W-:Y:S01]  /*17ce0*/  IMAD.WIDE R34, R37, 0x4, R6 ;  /* 0x0000000425227825 */ /* 0x000fe200078e0206 */
[----:B------:R-:W-:Y:S01]  /*17cf0*/  @P6 STG.E [R30.64], R132 ;  /* 0x000000841e006986 */ /* 0x000fe2000c101908 */
[----:B------:R-:W-:Y:S02]  /*17d00*/  ISETP.LT.AND P2, PT, R233, c[0x0][0x178], !P2 ;  /* 0x00005e00e9007a0c */ /* 0x000fe40005741270 */
[----:B------:R-:W-:Y:S01]  /*17d10*/  ISETP.LT.AND P6, PT, R240, c[0x0][0x178], !P1 ;  /* 0x00005e00f0007a0c */ /* 0x000fe20004fc1270 */
[----:B------:R5:W-:Y:S01]  /*17d20*/  @P5 STG.E [R32.64], R56 ;  /* 0x0000003820005986 */ /* 0x000be2000c101908 */
[----:B------:R-:W-:-:S03]  /*17d30*/  ISETP.LT.AND P5, PT, R234, c[0x0][0x178], !P1 ;  /* 0x00005e00ea007a0c */ /* 0x000fc60004fa1270 */
[----:B------:R2:W-:Y:S01]  /*17d40*/  @P4 STG.E [R34.64], R204 ;  /* 0x000000cc22004986 */ /* 0x0005e2000c101908 */
[----:B------:R-:W-:Y:S02]  /*17d50*/  ISETP.LT.AND P4, PT, R235, c[0x0][0x178], !P1 ;  /* 0x00005e00eb007a0c */ /* 0x000fe40004f81270 */
[----:B------:R-:W-:Y:S02]  /*17d60*/  IADD3 R39, R37, c[0x0][0x198], RZ ;  /* 0x0000660025277a10 */ /* 0x000fe40007ffe0ff */
[----:B------:R-:W-:Y:S01]  /*17d70*/  ISETP.LT.AND P1, PT, R233, c[0x0][0x178], !P1 ;  /* 0x00005e00e9007a0c */ /* 0x000fe20004f21270 */
[----:B-1----:R-:W-:Y:S01]  /*17d80*/  IMAD.WIDE R2, R37, 0x4, R200 ;  /* 0x0000000425027825 */ /* 0x002fe200078e02c8 */
[----:B------:R-:W-:-:S03]  /*17d90*/  IADD3 R0, R243, 0x34, RZ ;  /* 0x00000034f3007810 */ /* 0x000fc60007ffe0ff */
[----:B----4-:R-:W-:Y:S01]  /*17da0*/  IMAD.WIDE R8, R39, 0x4, R216 ;  /* 0x0000000427087825 */ /* 0x010fe200078e02d8 */
[----:B------:R-:W-:-:S03]  /*17db0*/  ISETP.GE.AND P0, PT, R0, c[0x0][0x17c], PT ;  /* 0x00005f0000007a0c */ /* 0x000fc60003f06270 */
[----:B------:R-:W-:Y:S01]  /*17dc0*/  IMAD.WIDE R12, R39, 0x4, R4 ;  /* 0x00000004270c7825 */ /* 0x000fe200078e0204 */
[----:B------:R-:W-:Y:S01]  /*17dd0*/  IADD3 R0, R243, 0x35, RZ ;  /* 0x00000035f3007810 */ /* 0x000fe20007ffe0ff */
[----:B---3--:R1:W-:Y:S02]  /*17de0*/  @P2 STG.E [R2.64], R16 ;  /* 0x0000001002002986 */ /* 0x0083e4000c101908 */
[C---:B------:R-:W-:Y:S02]  /*17df0*/  IMAD.WIDE R28, R39.reuse, 0x4, R6 ;  /* 0x00000004271c7825 */ /* 0x040fe400078e0206 */
[----:B------:R3:W-:Y:S02]  /*17e00*/  @P6 STG.E [R8.64], R133 ;  /* 0x0000008508006986 */ /* 0x0007e4000c101908 */
[----:B-----5:R-:W-:Y:S01]  /*17e10*/  IMAD.WIDE R32, R39, 0x4, R200 ;  /* 0x0000000427207825 */ /* 0x020fe200078e02c8 */
[----:B------:R-:W-:Y:S01]  /*17e20*/  ISETP.LT.AND P2, PT, R240, c[0x0][0x178], !P0 ;  /* 0x00005e00f0007a0c */ /* 0x000fe20004741270 */
[----:B------:R4:W-:Y:S01]  /*17e30*/  @P4 STG.E [R12.64], R57 ;  /* 0x000000390c004986 */ /* 0x0009e2000c101908 */
[----:B------:R-:W-:-:S02]  /*17e40*/  ISETP.GE.AND P3, PT, R0, c[0x0][0x17c], PT ;  /* 0x00005f0000007a0c */ /* 0x000fc40003f66270 */
[----:B------:R-:W-:Y:S01]  /*17e50*/  ISETP.LT.AND P4, PT, R235, c[0x0][0x178], !P0 ;  /* 0x00005e00eb007a0c */ /* 0x000fe20004781270 */
[----:B------:R-:W-:Y:S01]  /*17e60*/  @P5 STG.E [R28.64], R205 ;  /* 0x000000cd1c005986 */ /* 0x000fe2000c101908 */
[----:B------:R-:W-:-:S03]  /*17e70*/  IADD3 R37, R39, c[0x0][0x198], RZ ;  /* 0x0000660027257a10 */ /* 0x000fc60007ffe0ff */
[----:B------:R5:W-:Y:S01]  /*17e80*/  @P1 STG.E [R32.64], R17 ;  /* 0x0000001120001986 */ /* 0x000be2000c101908 */
[----:B------:R-:W-:Y:S02]  /*17e90*/  ISETP.LT.AND P1, PT, R234, c[0x0][0x178], !P0 ;  /* 0x00005e00ea007a0c */ /* 0x000fe40004721270 */
[----:B------:R-:W-:Y:S01]  /*17ea0*/  ISETP.LT.AND P0, PT, R233, c[0x0][0x178], !P0 ;  /* 0x00005e00e9007a0c */ /* 0x000fe20004701270 */
[----:B------:R-:W5:Y:S01]  /*17eb0*/  LDS.128 R28, [R252] ;  /* 0x00000000fc1c7984 */ /* 0x000f620000000c00 */
[----:B------:R-:W-:Y:S01]  /*17ec0*/  ISETP.LT.AND P5, PT, R240, c[0x0][0x178], !P3 ;  /* 0x00005e00f0007a0c */ /* 0x000fe20005fa1270 */
[C---:B--2---:R-:W-:Y:S01]  /*17ed0*/  IMAD.WIDE R34, R37.reuse, 0x4, R216 ;  /* 0x0000000425227825 */ /* 0x044fe200078e02d8 */
[----:B------:R-:W-:-:S03]  /*17ee0*/  IADD3 R39, R37, c[0x0][0x198], RZ ;  /* 0x0000660025277a10 */ /* 0x000fc60007ffe0ff */
[----:B-1----:R-:W-:Y:S01]  /*17ef0*/  IMAD.WIDE R2, R37, 0x4, R4 ;  /* 0x0000000425027825 */ /* 0x002fe200078e0204 */
[----:B------:R-:W-:-:S03]  /*17f00*/  IADD3 R0, R243, 0x36, RZ ;  /* 0x00000036f3007810 */ /* 0x000fc60007ffe0ff */
[C---:B---3--:R-:W-:Y:S01]  /*17f10*/  IMAD.WIDE R8, R37.reuse, 0x4, R6 ;  /* 0x0000000425087825 */ /* 0x048fe200078e0206 */
[----:B------:R1:W-:Y:S03]  /*17f20*/  @P2 STG.E [R34.64], R128 ;  /* 0x0000008022002986 */ /* 0x0003e6000c101908 */
[----:B----4-:R-:W-:Y:S01]  /*17f30*/  IMAD.WIDE R12, R37, 0x4, R200 ;  /* 0x00000004250c7825 */ /* 0x010fe200078e02c8 */
[----:B------:R2:W-:Y:S01]  /*17f40*/  @P4 STG.E [R2.64], R20 ;  /* 0x0000001402004986 */ /* 0x0005e2000c101908 */
        /* <DEDUP_REMOVED lines=9> */
[----:B------:R-:W-:Y:S02]  /*17fe0*/  ISETP.LT.AND P1, PT, R235, c[0x0][0x178], !P6 ;  /* 0x00005e00eb007a0c */ /* 0x000fe40007721270 */
[C---:B-1----:R-:W-:Y:S01]  /*17ff0*/  IADD3 R35, R39.reuse, c[0x0][0x198], RZ ;  /* 0x0000660027237a10 */ /* 0x042fe20007ffe0ff */
[----:B------:R-:W-:Y:S01]  /*18000*/  IMAD.WIDE R32, R39, 0x4, R4 ;  /* 0x0000000427207825 */ /* 0x000fe200078e0204 */
[----:B------:R-:W-:-:S03]  /*18010*/  IADD3 R0, R243, 0x37, RZ ;  /* 0x00000037f3007810 */ /* 0x000fc60007ffe0ff */
[----:B--2---:R-:W-:Y:S01]  /*18020*/  IMAD.WIDE R2, R39, 0x4, R6 ;  /* 0x0000000427027825 */ /* 0x004fe200078e0206 */
[----:B------:R-:W-:-:S03]  /*18030*/  ISETP.GE.AND P4, PT, R0, c[0x0][0x17c], PT ;  /* 0x00005f0000007a0c */ /* 0x000fc60003f86270 */
[----:B---3--:R-:W-:Y:S01]  /*18040*/  IMAD.WIDE R8, R39, 0x4, R200 ;  /* 0x0000000427087825 */ /* 0x008fe200078e02c8 */
[----:B------:R1:W-:Y:S03]  /*18050*/  @P2 STG.E [R32.64], R21 ;  /* 0x0000001520002986 */ /* 0x0003e6000c101908 */
[C---:B----4-:R-:W-:Y:S01]  /*18060*/  IMAD.WIDE R12, R35.reuse, 0x4, R216 ;  /* 0x00000004230c7825 */ /* 0x050fe200078e02d8 */
[----:B------:R2:W-:Y:S01]  /*18070*/  @P0 STG.E [R2.64], R209 ;  /* 0x000000d102000986 */ /* 0x0005e2000c101908 */
[----:B------:R-:W-:Y:S02]  /*18080*/  ISETP.LT.AND P2, PT, R234, c[0x0][0x178], !P6 ;  /* 0x00005e00ea007a0c */ /* 0x000fe40007741270 */
        /* <DEDUP_REMOVED lines=8> */
[C---:B-1----:R-:W-:Y:S01]  /*18110*/  IADD3 R33, R35.reuse, c[0x0][0x198], RZ ;  /* 0x0000660023217a10 */ /* 0x042fe20007ffe0ff */
[----:B------:R-:W-:Y:S01]  /*18120*/  IMAD.WIDE R20, R35, 0x4, R6 ;  /* 0x0000000423147825 */ /* 0x000fe200078e0206 */
[----:B------:R-:W-:-:S03]  /*18130*/  IADD3 R0, R243, 0x38, RZ ;  /* 0x00000038f3007810 */ /* 0x000fc60007ffe0ff */
[----:B--2---:R-:W-:Y:S01]  /*18140*/  IMAD.WIDE R2, R35, 0x4, R200 ;  /* 0x0000000423027825 */ /* 0x004fe200078e02c8 */
[----:B------:R-:W-:-:S03]  /*18150*/  ISETP.LT.AND P4, PT, R233, c[0x0][0x178], !P4 ;  /* 0x00005e00e9007a0c */ /* 0x000fc60006781270 */
[C---:B---3--:R-:W-:Y:S01]  /*18160*/  IMAD.WIDE R8, R33.reuse, 0x4, R216 ;  /* 0x0000000421087825 */ /* 0x048fe200078e02d8 */
[----:B------:R-:W-:Y:S01]  /*18170*/  ISETP.GE.AND P0, PT, R0, c[0x0][0x17c], PT ;  /* 0x00005f0000007a0c */ /* 0x000fe20003f06270 */
[----:B------:R1:W-:Y:S02]  /*18180*/  @P2 STG.E [R20.64], R212 ;  /* 0x000000d414002986 */ /* 0x0003e4000c101908 */
[C---:B----4-:R-:W-:Y:S02]  /*18190*/  IMAD.WIDE R12, R33.reuse, 0x4, R4 ;  /* 0x00000004210c7825 */ /* 0x050fe400078e0204 */
[----:B------:R2:W-:Y:S02]  /*181a0*/  @P6 STG.E [R2.64], R28 ;  /* 0x0000001c02006986 */ /* 0x0005e4000c101908 */
[----:B-----5:R-:W-:Y:S02]  /*181b0*/  IMAD.WIDE R16, R33, 0x4, R6 ;  /* 0x0000000421107825 */ /* 0x020fe400078e0206 */
[----:B------:R3:W-:Y:S01]  /*181c0*/  @P5 STG.E [R8.64], R97 ;  /* 0x0000006108005986 */ /* 0x0007e2000c101908 */
[----:B------:R-:W-:-:S03]  /*181d0*/  IADD3 R0, R243, 0x39, RZ ;  /* 0x00000039f3007810 */ /* 0x000fc60007ffe0ff */
[----:B------:R4:W-:Y:S01]  /*181e0*/  @P3 STG.E [R12.64], R53 ;  /* 0x000000350c003986 */ /* 0x0009e2000c101908 */
[----:B------:R-:W-:Y:S01]  /*181f0*/  ISETP.LT.AND P3, PT, R240, c[0x0][0x178], !P0 ;  /* 0x00005e00f0007a0c */ /* 0x000fe20004761270 */
[----:B-1----:R-:W-:Y:S02]  /*18200*/  IMAD.WIDE R20, R33, 0x4, R200 ;  /* 0x0000000421147825 */ /* 0x002fe400078e02c8 */
[----:B------:R1:W-:Y:S01]  /*18210*/  @P1 STG.E [R16.64], R213 ;  /* 0x000000d510001986 */ /* 0x0003e2000c101908 */
[----:B------:R-:W-:Y:S02]  /*18220*/  ISETP.LT.AND P1, PT, R235, c[0x0][0x178], !P0 ;  /* 0x00005e00eb007a0c */ /* 0x000fe40004721270 */
[----:B------:R-:W-:Y:S02]  /*18230*/  ISETP.LT.AND P6, PT, R234, c[0x0][0x178], !P0 ;  /* 0x00005e00ea007a0c */ /* 0x000fe400047c1270 */
[----:B------:R-:W-:Y:S02]  /*18240*/  IADD3 R33, R33, c[0x0][0x198], RZ ;  /* 0x0000660021217a10 */ /* 0x000fe40007ffe0ff */
[----:B------:R-:W-:-:S02]  /*18250*/  ISETP.LT.AND P0, PT, R233, c[0x0][0x178], !P0 ;  /* 0x00005e00e9007a0c */ /* 0x000fc40004701270 */
[----:B------:R-:W-:Y:S01]  /*18260*/  ISETP.GE.AND P2, PT, R0, c[0x0][0x17c], PT ;  /* 0x00005f0000007a0c */ /* 0x000fe20003f46270 */
[----:B------:R5:W-:Y:S01]  /*18270*/  @P4 STG.E [R20.64], R29 ;  /* 0x0000001d14004986 */ /* 0x000be2000c101908 */
[C---:B--2---:R-:W-:Y:S02]  /*18280*/  IMAD.WIDE R2, R33.reuse, 0x4, R216 ;  /* 0x0000000421027825 */ /* 0x044fe400078e02d8 */
[----:B------:R-:W-:Y:S02]  /*18290*/  ISETP.LT.AND P4, PT, R240, c[0x0][0x178], !P2 ;  /* 0x00005e00f0007a0c */ /* 0x000fe40005781270 */
[----:B---3--:R-:W-:Y:S01]  /*182a0*/  IMAD.WIDE R8, R33, 0x4, R4 ;  /* 0x0000000421087825 */ /* 0x008fe200078e0204 */
[----:B------:R-:W-:-:S03]  /*182b0*/  IADD3 R0, R243, 0x3a, RZ ;  /* 0x0000003af3007810 */ /* 0x000fc60007ffe0ff */
[C---:B----4-:R-:W-:Y:S01]  /*182c0*/  IMAD.WIDE R12, R33.reuse, 0x4, R6 ;  /* 0x00000004210c7825 */ /* 0x050fe200078e0206 */
[C---:B------:R-:W-:Y:S01]  /*182d0*/  IADD3 R35, R33.reuse, c[0x0][0x198], RZ ;  /* 0x0000660021237a10 */ /* 0x040fe20007ffe0ff */
[----:B------:R2:W-:Y:S02]  /*182e0*/  @P3 STG.E [R2.64], R182 ;  /* 0x000000b602003986 */ /* 0x0005e4000c101908 */
[----:B-1----:R-:W-:Y:S02]  /*182f0*/  IMAD.WIDE R16, R33, 0x4, R200 ;  /* 0x0000000421107825 */ /* 0x002fe400078e02c8 */
[----:B------:R1:W-:Y:S01]  /*18300*/  @P1 STG.E [R8.64], R106 ;  /* 0x0000006a08001986 */ /* 0x0003e2000c101908 */
[----:B------:R-:W-:Y:S01]  /*18310*/  ISETP.GE.AND P5, PT, R0, c[0x0][0x17c], PT ;  /* 0x00005f0000007a0c */ /* 0x000fe20003fa6270 */
[----:B------:R-:W-:Y:S02]  /*18320*/  IMAD.WIDE R24, R35, 0x4, R216 ;  /* 0x0000000423187825 */ /* 0x000fe400078e02d8 */
[----:B------:R3:W-:Y:S01]  /*18330*/  @P6 STG.E [R12.64], R14 ;  /* 0x0000000e0c006986 */ /* 0x0007e2000c101908 */
[----:B------:R-:W-:-:S03]  /*18340*/  ISETP.LT.AND P1, PT, R234, c[0x0][0x178], !P2 ;  /* 0x00005e00ea007a0c */ /* 0x000fc60005721270 */
[----:B------:R4:W-:Y:S01]  /*18350*/  @P0 STG.E [R16.64], R10 ;  /* 0x0000000a10000986 */ /* 0x0009e2000c101908 */
[----:B------:R-:W-:Y:S02]  /*18360*/  ISETP.LT.AND P0, PT, R235, c[0x0][0x178], !P2 ;  /* 0x00005e00eb007a0c */ /* 0x000fe40005701270 */
[----:B------:R-:W-:Y:S02]  /*18370*/  ISETP.LT.AND P2, PT, R233, c[0x0][0x178], !P2 ;  /* 0x00005e00e9007a0c */ /* 0x000fe40005741270 */
[----:B------:R-:W-:Y:S01]  /*18380*/  ISETP.LT.AND P6, PT, R240, c[0x0][0x178], !P5 ;  /* 0x00005e00f0007a0c */ /* 0x000fe20006fc1270 */
[----:B------:R3:W-:Y:S01]  /*18390*/  @P4 STG.E [R24.64], R183 ;  /* 0x000000b718004986 */ /* 0x0007e2000c101908 */
[----:B------:R-:W-:Y:S02]  /*183a0*/  ISETP.LT.AND P4, PT, R235, c[0x0][0x178], !P5 ;  /* 0x00005e00eb007a0c */ /* 0x000fe40006f81270 */
[C---:B-----5:R-:W-:Y:S01]  /*183b0*/  IADD3 R29, R35.reuse, c[0x0][0x198], RZ ;  /* 0x00006600231d7a10 */ /* 0x060fe20007ffe0ff */
[----:B--2---:R-:W-:Y:S01]  /*183c0*/  IMAD.WIDE R2, R35, 0x4, R4 ;  /* 0x0000000423027825 */ /* 0x004fe200078e0204 */
[----:B------:R-:W-:-:S03]  /*183d0*/  IADD3 R0, R243, 0x3b, RZ ;  /* 0x0000003bf3007810 */ /* 0x000fc60007ffe0ff */
[----:B-1----:R-:W-:Y:S01]  /*183e0*/  IMAD.WIDE R8, R35, 0x4, R6 ;  /* 0x0000000423087825 */ /* 0x002fe200078e0206 */
[----:B------:R-:W-:-:S03]  /*183f0*/  ISETP.GE.AND P3, PT, R0, c[0x0][0x17c], PT ;  /* 0x00005f0000007a0c */ /* 0x000fc60003f66270 */
[----:B---3--:R-:W-:Y:S01]  /*18400*/  IMAD.WIDE R12, R35, 0x4, R200 ;  /* 0x00000004230c7825 */ /* 0x008fe200078e02c8 */
[----:B------:R1:W-:Y:S03]  /*18410*/  @P0 STG.E [R2.64], R107 ;  /* 0x0000006b02000986 */ /* 0x0003e6000c101908 */
[C---:B----4-:R-:W-:Y:S01]  /*18420*/  IMAD.WIDE R16, R29.reuse, 0x4, R216 ;  /* 0x000000041d107825 */ /* 0x050fe200078e02d8 */
        /* <DEDUP_REMOVED lines=8> */
[----:B------:R-:W-:Y:S01]  /*184b0*/  @P4 STG.E [R20.64], R58 ;  /* 0x0000003a14004986 */ /* 0x000fe2000c101908 */
[C---:B------:R-:W-:Y:S02]  /*184c0*/  IADD3 R25, R29.reuse, c[0x0][0x198], RZ ;  /* 0x000066001d197a10 */ /* 0x040fe40007ffe0ff */
[----:B------:R-:W-:Y:S01]  /*184d0*/  ISETP.LT.AND P4, PT, R234, c[0x0][0x178], !P3 ;  /* 0x00005e00ea007a0c */ /* 0x000fe20005f81270 */
[----:B-1----:R-:W-:Y:S01]  /*184e0*/  IMAD.WIDE R2, R29, 0x4, R6 ;  /* 0x000000041d027825 */ /* 0x002fe200078e0206 */
[----:B------:R-:W-:-:S03]  /*184f0*/  IADD3 R14, R243, 0x3c, RZ ;  /* 0x0000003cf30e7810 */ /* 0x000fc60007ffe0ff */
[----:B--2---:R-:W-:Y:S01]  /*18500*/  IMAD.WIDE R8, R29, 0x4, R200 ;  /* 0x000000041d087825 */ /* 0x004fe200078e02c8 */
[----:B------:R-:W-:-:S03]  /*18510*/  ISETP.GE.AND P2, PT, R14, c[0x0][0x17c], PT ;  /* 0x00005f000e007a0c */ /* 0x000fc60003f46270 */
[C---:B---3--:R-:W-:Y:S01]  /*18520*/  IMAD.WIDE R10, R25.reuse, 0x4, R216 ;  /* 0x00000004190a7825 */ /* 0x048fe200078e02d8 */
[----:B------:R1:W-:Y:S03]  /*18530*/  @P1 STG.E [R2.64], R206 ;  /* 0x000000ce02001986 */ /* 0x0003e6000c101908 */
[----:B------:R-:W-:Y:S01]  /*18540*/  IMAD.WIDE R12, R25, 0x4, R4 ;  /* 0x00000004190c7825 */ /* 0x000fe200078e0204 */
[----:B------:R2:W-:Y:S01]  /*18550*/  @P5 STG.E [R8.64], R18 ;  /* 0x0000001208005986 */ /* 0x0005e2000c101908 */
[----:B------:R-:W-:Y:S02]  /*18560*/  ISETP.LT.AND P3, PT, R233, c[0x0][0x178], !P3 ;  /* 0x00005e00e9007a0c */ /* 0x000fe40005f61270 */
[----:B------:R-:W-:Y:S01]  /*18570*/  IMAD.WIDE R14, R25, 0x4, R6 ;  /* 0x00000004190e7825 */ /* 0x000fe200078e0206 */
[----:B------:R3:W-:Y:S01]  /*18580*/  @P6 STG.E [R10.64], R135 ;  /* 0x000000870a006986 */ /* 0x0007e2000c101908 */
[----:B------:R-:W-:-:S02]  /*18590*/  ISETP.LT.AND P6, PT, R240, c[0x0][0x178], !P2 ;  /* 0x00005e00f0007a0c */ /* 0x000fc400057c1270 */
[----:B------:R-:W-:Y:S01]  /*185a0*/  ISETP.LT.AND P5, PT, R235, c[0x0][0x178], !P2 ;  /* 0x00005e00eb007a0c */ /* 0x000fe200057a1270 */
[----:B------:R5:W-:Y:S01]  /*185b0*/  @P0 STG.E [R12.64], R59 ;  /* 0x0000003b0c000986 */ /* 0x000be2000c101908 */
[----:B----4-:R-:W-:-:S03]  /*185c0*/  IADD3 R17, R25, c[0x0][0x198], RZ ;  /* 0x0000660019117a10 */ /* 0x010fc60007ffe0ff */
[----:B------:R4:W-:Y:S01]  /*185d0*/  @P4 STG.E [R14.64], R207 ;  /* 0x000000cf0e004986 */ /* 0x0009e2000c101908 */
[----:B------:R-:W-:Y:S01]  /*185e0*/  ISETP.LT.AND P4, PT, R234, c[0x0][0x178], !P2 ;  /* 0x00005e00ea007a0c */ /* 0x000fe20005781270 */
[----:B-1----:R-:W-:Y:S01]  /*185f0*/  IMAD.WIDE R2, R25, 0x4, R200 ;  /* 0x0000000419027825 */ /* 0x002fe200078e02c8 */
[----:B------:R-:W-:Y:S02]  /*18600*/  IADD3 R0, R243, 0x3d, RZ ;  /* 0x0000003df3007810 */ /* 0x000fe40007ffe0ff */
[----:B------:R-:W-:Y:S01]  /*18610*/  ISETP.LT.AND P2, PT, R233, c[0x0][0x178], !P2 ;  /* 0x00005e00e9007a0c */ /* 0x000fe20005741270 */
[----:B--2---:R-:W-:Y:S01]  /*18620*/  IMAD.WIDE R8, R17, 0x4, R216 ;  /* 0x0000000411087825 */ /* 0x004fe200078e02d8 */
[----:B------:R-:W-:-:S03]  /*18630*/  ISETP.GE.AND P1, PT, R0, c[0x0][0x17c], PT ;  /* 0x00005f0000007a0c */ /* 0x000fc60003f26270 */
[C---:B---3--:R-:W-:Y:S01]  /*18640*/  IMAD.WIDE R10, R17.reuse, 0x4, R4 ;  /* 0x00000004110a7825 */ /* 0x048fe200078e0204 */
[----:B------:R1:W-:Y:S03]  /*18650*/  @P3 STG.E [R2.64], R19 ;  /* 0x0000001302003986 */ /* 0x0003e6000c101908 */
[----:B-----5:R-:W-:Y:S01]  /*18660*/  IMAD.WIDE R12, R17, 0x4, R6 ;  /* 0x00000004110c7825 */ /* 0x020fe200078e0206 */
[----:B------:R2:W-:Y:S01]  /*18670*/  @P6 STG.E [R8.64], R130 ;  /* 0x0000008208006986 */ /* 0x0005e2000c101908 */
[----:B------:R-:W-:-:S03]  /*18680*/  IADD3 R0, R243, 0x3e, RZ ;  /* 0x0000003ef3007810 */ /* 0x000fc60007ffe0ff */
[----:B------:R3:W-:Y:S01]  /*18690*/  @P5 STG.E [R10.64], R22 ;  /* 0x000000160a005986 */ /* 0x0007e2000c101908 */
[----:B------:R-:W-:Y:S01]  /*186a0*/  ISETP.LT.AND P5, PT, R240, c[0x0][0x178], !P1 ;  /* 0x00005e00f0007a0c */ /* 0x000fe20004fa1270 */
[----:B----4-:R-:W-:Y:S01]  /*186b0*/  IMAD.WIDE R14, R17, 0x4, R200 ;  /* 0x00000004110e7825 */ /* 0x010fe200078e02c8 */
[----:B------:R-:W-:Y:S01]  /*186c0*/  ISETP.LT.AND P6, PT, R235, c[0x0][0x178], !P1 ;  /* 0x00005e00eb007a0c */ /* 0x000fe20004fc1270 */
[----:B------:R4:W-:Y:S01]  /*186d0*/  @P4 STG.E [R12.64], R210 ;  /* 0x000000d20c004986 */ /* 0x0009e2000c101908 */
[----:B------:R-:W-:Y:S02]  /*186e0*/  ISETP.LT.AND P4, PT, R234, c[0x0][0x178], !P1 ;  /* 0x00005e00ea007a0c */ /* 0x000fe40004f81270 */
[----:B------:R-:W-:Y:S02]  /*186f0*/  ISETP.GE.AND P0, PT, R0, c[0x0][0x17c], PT ;  /* 0x00005f0000007a0c */ /* 0x000fe40003f06270 */
        /* <DEDUP_REMOVED lines=11> */
[----:B------:R2:W-:Y:S01]  /*187b0*/  @P6 STG.E [R8.64], R23 ;  /* 0x0000001708006986 */ /* 0x0005e2000c101908 */
[----:B------:R-:W-:Y:S02]  /*187c0*/  ISETP.GE.AND P3, PT, R0, c[0x0][0x17c], PT ;  /* 0x00005f0000007a0c */ /* 0x000fe40003f66270 */
[----:B------:R-:W-:Y:S01]  /*187d0*/  IMAD.WIDE R16, R19, 0x4, R216 ;  /* 0x0000000413107825 */ /* 0x000fe200078e02d8 */
        /* <DEDUP_REMOVED lines=8> */
[----:B------:R-:W-:Y:S02]  /*18860*/  ISETP.LT.AND P2, PT, R234, c[0x0][0x178], !P3 ;  /* 0x00005e00ea007a0c */ /* 0x000fe40005f41270 */
[----:B-----5:R-:W-:-:S02]  /*18870*/  IADD3 R15, R19, c[0x0][0x198], RZ ;  /* 0x00006600130f7a10 */ /* 0x020fc40007ffe0ff */
[----:B------:R-:W-:Y:S01]  /*18880*/  ISETP.LT.AND P3, PT, R233, c[0x0][0x178], !P3 ;  /* 0x00005e00e9007a0c */ /* 0x000fe20005f61270 */
[----:B-1----:R-:W-:-:S04]  /*18890*/  IMAD.WIDE R2, R19, 0x4, R4 ;  /* 0x0000000413027825 */ /* 0x002fc800078e0204 */
[C---:B--2---:R-:W-:Y:S01]  /*188a0*/  IMAD.WIDE R8, R19.reuse, 0x4, R6 ;  /* 0x0000000413087825 */ /* 0x044fe200078e0206 */
[----:B------:R4:W-:Y:S03]  /*188b0*/  @P4 STG.E [R2.64], R54 ;  /* 0x0000003602004986 */ /* 0x0009e6000c101908 */
[----:B---3--:R-:W-:Y:S01]  /*188c0*/  IMAD.WIDE R10, R19, 0x4, R200 ;  /* 0x00000004130a7825 */ /* 0x008fe200078e02c8 */
[----:B------:R4:W-:Y:S03]  /*188d0*/  @P1 STG.E [R8.64], R214 ;  /* 0x000000d608001986 */ /* 0x0009e6000c101908 */
[C---:B------:R-:W-:Y:S01]  /*188e0*/  IMAD.WIDE R216, R15.reuse, 0x4, R216 ;  /* 0x000000040fd87825 */ /* 0x040fe200078e02d8 */
[----:B------:R4:W-:Y:S03]  /*188f0*/  @P0 STG.E [R10.64], R30 ;  /* 0x0000001e0a000986 */ /* 0x0009e6000c101908 */
[C---:B------:R-:W-:Y:S01]  /*18900*/  IMAD.WIDE R4, R15.reuse, 0x4, R4 ;  /* 0x000000040f047825 */ /* 0x040fe200078e0204 */
[----:B------:R4:W-:Y:S03]  /*18910*/  @P5 STG.E [R216.64], R99 ;  /* 0x00000063d8005986 */ /* 0x0009e6000c101908 */
[C---:B------:R-:W-:Y:S01]  /*18920*/  IMAD.WIDE R6, R15.reuse, 0x4, R6 ;  /* 0x000000040f067825 */ /* 0x040fe200078e0206 */
[----:B------:R4:W-:Y:S04]  /*18930*/  @P6 STG.E [R4.64], R55 ;  /* 0x0000003704006986 */ /* 0x0009e8000c101908 */
[----:B------:R4:W-:Y:S01]  /*18940*/  @P2 STG.E [R6.64], R215 ;  /* 0x000000d706002986 */ /* 0x0009e2000c101908 */
[----:B------:R-:W-:Y:S01]  /*18950*/  IMAD.WIDE R200, R15, 0x4, R200 ;  /* 0x000000040fc87825 */ /* 0x000fe200078e02c8 */
[----:B------:R-:W-:Y:S06]  /*18960*/  @!P3 EXIT ;  /* 0x000000000000b94d */ /* 0x000fec0003800000 */
[----:B------:R-:W-:Y:S01]  /*18970*/  STG.E [R200.64], R31 ;  /* 0x0000001fc8007986 */ /* 0x000fe2000c101908 */
[----:B------:R-:W-:Y:S05]  /*18980*/  EXIT ;  /* 0x000000000000794d */ /* 0x000fea0003800000 */
.L_x_2:
[----:B------:R-:W-:-:S00]  /*18990*/  BRA `(.L_x_2) ;  /* 0xfffffff000007947 */ /* 0x000fc0000383ffff */
[----:B------:R-:W-:-:S00]  /*189a0*/  NOP ;  /* 0x0000000000007918 */ /* 0x000fc00000000000 */
        /* <DEDUP_REMOVED lines=13> */
.L_x_3:


//--------------------- .nv.shared.matmul_kernel  --------------------------
	.section	.nv.shared.matmul_kernel,"aw",@nobits
	.sectionflags	@""
	.align	16
